//
// Generated by NVIDIA NVVM Compiler
//
// Compiler Build ID: CL-36424714
// Cuda compilation tools, release 13.0, V13.0.88
// Based on NVVM 20.0.0
//

.version 9.0
.target sm_100
.address_size 64

	// .globl	_Z38dvc_ScaLBL_D3Q19_AAodd_GreyscaleSC_MRTPiS_PdS0_S0_S0_S0_S0_S0_S0_S0_S0_S0_S0_ddddddddiii

.visible .entry _Z38dvc_ScaLBL_D3Q19_AAodd_GreyscaleSC_MRTPiS_PdS0_S0_S0_S0_S0_S0_S0_S0_S0_S0_S0_ddddddddiii(
	.param .u64 .ptr .align 1 _Z38dvc_ScaLBL_D3Q19_AAodd_GreyscaleSC_MRTPiS_PdS0_S0_S0_S0_S0_S0_S0_S0_S0_S0_S0_ddddddddiii_param_0,
	.param .u64 .ptr .align 1 _Z38dvc_ScaLBL_D3Q19_AAodd_GreyscaleSC_MRTPiS_PdS0_S0_S0_S0_S0_S0_S0_S0_S0_S0_S0_ddddddddiii_param_1,
	.param .u64 .ptr .align 1 _Z38dvc_ScaLBL_D3Q19_AAodd_GreyscaleSC_MRTPiS_PdS0_S0_S0_S0_S0_S0_S0_S0_S0_S0_S0_ddddddddiii_param_2,
	.param .u64 .ptr .align 1 _Z38dvc_ScaLBL_D3Q19_AAodd_GreyscaleSC_MRTPiS_PdS0_S0_S0_S0_S0_S0_S0_S0_S0_S0_S0_ddddddddiii_param_3,
	.param .u64 .ptr .align 1 _Z38dvc_ScaLBL_D3Q19_AAodd_GreyscaleSC_MRTPiS_PdS0_S0_S0_S0_S0_S0_S0_S0_S0_S0_S0_ddddddddiii_param_4,
	.param .u64 .ptr .align 1 _Z38dvc_ScaLBL_D3Q19_AAodd_GreyscaleSC_MRTPiS_PdS0_S0_S0_S0_S0_S0_S0_S0_S0_S0_S0_ddddddddiii_param_5,
	.param .u64 .ptr .align 1 _Z38dvc_ScaLBL_D3Q19_AAodd_GreyscaleSC_MRTPiS_PdS0_S0_S0_S0_S0_S0_S0_S0_S0_S0_S0_ddddddddiii_param_6,
	.param .u64 .ptr .align 1 _Z38dvc_ScaLBL_D3Q19_AAodd_GreyscaleSC_MRTPiS_PdS0_S0_S0_S0_S0_S0_S0_S0_S0_S0_S0_ddddddddiii_param_7,
	.param .u64 .ptr .align 1 _Z38dvc_ScaLBL_D3Q19_AAodd_GreyscaleSC_MRTPiS_PdS0_S0_S0_S0_S0_S0_S0_S0_S0_S0_S0_ddddddddiii_param_8,
	.param .u64 .ptr .align 1 _Z38dvc_ScaLBL_D3Q19_AAodd_GreyscaleSC_MRTPiS_PdS0_S0_S0_S0_S0_S0_S0_S0_S0_S0_S0_ddddddddiii_param_9,
	.param .u64 .ptr .align 1 _Z38dvc_ScaLBL_D3Q19_AAodd_GreyscaleSC_MRTPiS_PdS0_S0_S0_S0_S0_S0_S0_S0_S0_S0_S0_ddddddddiii_param_10,
	.param .u64 .ptr .align 1 _Z38dvc_ScaLBL_D3Q19_AAodd_GreyscaleSC_MRTPiS_PdS0_S0_S0_S0_S0_S0_S0_S0_S0_S0_S0_ddddddddiii_param_11,
	.param .u64 .ptr .align 1 _Z38dvc_ScaLBL_D3Q19_AAodd_GreyscaleSC_MRTPiS_PdS0_S0_S0_S0_S0_S0_S0_S0_S0_S0_S0_ddddddddiii_param_12,
	.param .u64 .ptr .align 1 _Z38dvc_ScaLBL_D3Q19_AAodd_GreyscaleSC_MRTPiS_PdS0_S0_S0_S0_S0_S0_S0_S0_S0_S0_S0_ddddddddiii_param_13,
	.param .f64 _Z38dvc_ScaLBL_D3Q19_AAodd_GreyscaleSC_MRTPiS_PdS0_S0_S0_S0_S0_S0_S0_S0_S0_S0_S0_ddddddddiii_param_14,
	.param .f64 _Z38dvc_ScaLBL_D3Q19_AAodd_GreyscaleSC_MRTPiS_PdS0_S0_S0_S0_S0_S0_S0_S0_S0_S0_S0_ddddddddiii_param_15,
	.param .f64 _Z38dvc_ScaLBL_D3Q19_AAodd_GreyscaleSC_MRTPiS_PdS0_S0_S0_S0_S0_S0_S0_S0_S0_S0_S0_ddddddddiii_param_16,
	.param .f64 _Z38dvc_ScaLBL_D3Q19_AAodd_GreyscaleSC_MRTPiS_PdS0_S0_S0_S0_S0_S0_S0_S0_S0_S0_S0_ddddddddiii_param_17,
	.param .f64 _Z38dvc_ScaLBL_D3Q19_AAodd_GreyscaleSC_MRTPiS_PdS0_S0_S0_S0_S0_S0_S0_S0_S0_S0_S0_ddddddddiii_param_18,
	.param .f64 _Z38dvc_ScaLBL_D3Q19_AAodd_GreyscaleSC_MRTPiS_PdS0_S0_S0_S0_S0_S0_S0_S0_S0_S0_S0_ddddddddiii_param_19,
	.param .f64 _Z38dvc_ScaLBL_D3Q19_AAodd_GreyscaleSC_MRTPiS_PdS0_S0_S0_S0_S0_S0_S0_S0_S0_S0_S0_ddddddddiii_param_20,
	.param .f64 _Z38dvc_ScaLBL_D3Q19_AAodd_GreyscaleSC_MRTPiS_PdS0_S0_S0_S0_S0_S0_S0_S0_S0_S0_S0_ddddddddiii_param_21,
	.param .u32 _Z38dvc_ScaLBL_D3Q19_AAodd_GreyscaleSC_MRTPiS_PdS0_S0_S0_S0_S0_S0_S0_S0_S0_S0_S0_ddddddddiii_param_22,
	.param .u32 _Z38dvc_ScaLBL_D3Q19_AAodd_GreyscaleSC_MRTPiS_PdS0_S0_S0_S0_S0_S0_S0_S0_S0_S0_S0_ddddddddiii_param_23,
	.param .u32 _Z38dvc_ScaLBL_D3Q19_AAodd_GreyscaleSC_MRTPiS_PdS0_S0_S0_S0_S0_S0_S0_S0_S0_S0_S0_ddddddddiii_param_24
)
{
	.reg .pred 	%p<5>;
	.reg .b32 	%r<81>;
	.reg .b64 	%rd<215>;
	.reg .b64 	%fd<1215>;

	ld.param.f64 	%fd10, [_Z38dvc_ScaLBL_D3Q19_AAodd_GreyscaleSC_MRTPiS_PdS0_S0_S0_S0_S0_S0_S0_S0_S0_S0_S0_ddddddddiii_param_14];
	ld.param.f64 	%fd11, [_Z38dvc_ScaLBL_D3Q19_AAodd_GreyscaleSC_MRTPiS_PdS0_S0_S0_S0_S0_S0_S0_S0_S0_S0_S0_ddddddddiii_param_15];
	ld.param.f64 	%fd16, [_Z38dvc_ScaLBL_D3Q19_AAodd_GreyscaleSC_MRTPiS_PdS0_S0_S0_S0_S0_S0_S0_S0_S0_S0_S0_ddddddddiii_param_16];
	ld.param.f64 	%fd17, [_Z38dvc_ScaLBL_D3Q19_AAodd_GreyscaleSC_MRTPiS_PdS0_S0_S0_S0_S0_S0_S0_S0_S0_S0_S0_ddddddddiii_param_17];
	ld.param.u32 	%r7, [_Z38dvc_ScaLBL_D3Q19_AAodd_GreyscaleSC_MRTPiS_PdS0_S0_S0_S0_S0_S0_S0_S0_S0_S0_S0_ddddddddiii_param_22];
	ld.param.u32 	%r9, [_Z38dvc_ScaLBL_D3Q19_AAodd_GreyscaleSC_MRTPiS_PdS0_S0_S0_S0_S0_S0_S0_S0_S0_S0_S0_ddddddddiii_param_24];
	add.f64 	%fd1, %fd16, 0dBFE0000000000000;
	add.f64 	%fd2, %fd17, 0dBFE0000000000000;
	setp.lt.s32 	%p1, %r9, -262143;
	@%p1 bra 	$L__BB0_5;
	ld.param.u32 	%r77, [_Z38dvc_ScaLBL_D3Q19_AAodd_GreyscaleSC_MRTPiS_PdS0_S0_S0_S0_S0_S0_S0_S0_S0_S0_S0_ddddddddiii_param_24];
	ld.param.f64 	%fd1210, [_Z38dvc_ScaLBL_D3Q19_AAodd_GreyscaleSC_MRTPiS_PdS0_S0_S0_S0_S0_S0_S0_S0_S0_S0_S0_ddddddddiii_param_18];
	div.rn.f64 	%fd3, %fd1, 0d4008000000000000;
	div.rn.f64 	%fd4, %fd2, 0d4008000000000000;
	shr.s32 	%r10, %r77, 31;
	shr.u32 	%r11, %r10, 14;
	add.s32 	%r12, %r77, %r11;
	shr.s32 	%r13, %r12, 18;
	neg.s32 	%r80, %r13;
	mov.u32 	%r14, %ctaid.x;
	mov.u32 	%r15, %ntid.x;
	mov.u32 	%r16, %tid.x;
	neg.f64 	%fd5, %fd1210;
	rcp.rn.f64 	%fd6, %fd10;
	mov.f64 	%fd18, 0d4000000000000000;
	sub.f64 	%fd19, %fd18, %fd6;
	mul.f64 	%fd20, %fd19, 0d4020000000000000;
	mov.f64 	%fd21, 0d4020000000000000;
	sub.f64 	%fd22, %fd21, %fd6;
	div.rn.f64 	%fd7, %fd20, %fd22;
	rcp.rn.f64 	%fd8, %fd11;
	sub.f64 	%fd23, %fd18, %fd8;
	mul.f64 	%fd24, %fd23, 0d4020000000000000;
	sub.f64 	%fd25, %fd21, %fd8;
	div.rn.f64 	%fd9, %fd24, %fd25;
	add.s32 	%r17, %r16, %r7;
	mul.lo.s32 	%r18, %r15, %r14;
	mad.lo.s32 	%r19, %r18, %r13, %r18;
	add.s32 	%r79, %r17, %r19;
$L__BB0_2:
	ld.param.u32 	%r76, [_Z38dvc_ScaLBL_D3Q19_AAodd_GreyscaleSC_MRTPiS_PdS0_S0_S0_S0_S0_S0_S0_S0_S0_S0_S0_ddddddddiii_param_23];
	setp.ge.s32 	%p2, %r79, %r76;
	@%p2 bra 	$L__BB0_4;
	ld.param.u32 	%r78, [_Z38dvc_ScaLBL_D3Q19_AAodd_GreyscaleSC_MRTPiS_PdS0_S0_S0_S0_S0_S0_S0_S0_S0_S0_S0_ddddddddiii_param_24];
	ld.param.f64 	%fd1214, [_Z38dvc_ScaLBL_D3Q19_AAodd_GreyscaleSC_MRTPiS_PdS0_S0_S0_S0_S0_S0_S0_S0_S0_S0_S0_ddddddddiii_param_21];
	ld.param.f64 	%fd1213, [_Z38dvc_ScaLBL_D3Q19_AAodd_GreyscaleSC_MRTPiS_PdS0_S0_S0_S0_S0_S0_S0_S0_S0_S0_S0_ddddddddiii_param_20];
	ld.param.f64 	%fd1212, [_Z38dvc_ScaLBL_D3Q19_AAodd_GreyscaleSC_MRTPiS_PdS0_S0_S0_S0_S0_S0_S0_S0_S0_S0_S0_ddddddddiii_param_19];
	ld.param.f64 	%fd1211, [_Z38dvc_ScaLBL_D3Q19_AAodd_GreyscaleSC_MRTPiS_PdS0_S0_S0_S0_S0_S0_S0_S0_S0_S0_S0_ddddddddiii_param_18];
	ld.param.u64 	%rd214, [_Z38dvc_ScaLBL_D3Q19_AAodd_GreyscaleSC_MRTPiS_PdS0_S0_S0_S0_S0_S0_S0_S0_S0_S0_S0_ddddddddiii_param_13];
	ld.param.u64 	%rd213, [_Z38dvc_ScaLBL_D3Q19_AAodd_GreyscaleSC_MRTPiS_PdS0_S0_S0_S0_S0_S0_S0_S0_S0_S0_S0_ddddddddiii_param_12];
	ld.param.u64 	%rd212, [_Z38dvc_ScaLBL_D3Q19_AAodd_GreyscaleSC_MRTPiS_PdS0_S0_S0_S0_S0_S0_S0_S0_S0_S0_S0_ddddddddiii_param_11];
	ld.param.u64 	%rd211, [_Z38dvc_ScaLBL_D3Q19_AAodd_GreyscaleSC_MRTPiS_PdS0_S0_S0_S0_S0_S0_S0_S0_S0_S0_S0_ddddddddiii_param_10];
	ld.param.u64 	%rd210, [_Z38dvc_ScaLBL_D3Q19_AAodd_GreyscaleSC_MRTPiS_PdS0_S0_S0_S0_S0_S0_S0_S0_S0_S0_S0_ddddddddiii_param_9];
	ld.param.u64 	%rd209, [_Z38dvc_ScaLBL_D3Q19_AAodd_GreyscaleSC_MRTPiS_PdS0_S0_S0_S0_S0_S0_S0_S0_S0_S0_S0_ddddddddiii_param_8];
	ld.param.u64 	%rd208, [_Z38dvc_ScaLBL_D3Q19_AAodd_GreyscaleSC_MRTPiS_PdS0_S0_S0_S0_S0_S0_S0_S0_S0_S0_S0_ddddddddiii_param_7];
	ld.param.u64 	%rd207, [_Z38dvc_ScaLBL_D3Q19_AAodd_GreyscaleSC_MRTPiS_PdS0_S0_S0_S0_S0_S0_S0_S0_S0_S0_S0_ddddddddiii_param_6];
	ld.param.u64 	%rd206, [_Z38dvc_ScaLBL_D3Q19_AAodd_GreyscaleSC_MRTPiS_PdS0_S0_S0_S0_S0_S0_S0_S0_S0_S0_S0_ddddddddiii_param_5];
	ld.param.u64 	%rd205, [_Z38dvc_ScaLBL_D3Q19_AAodd_GreyscaleSC_MRTPiS_PdS0_S0_S0_S0_S0_S0_S0_S0_S0_S0_S0_ddddddddiii_param_4];
	ld.param.u64 	%rd204, [_Z38dvc_ScaLBL_D3Q19_AAodd_GreyscaleSC_MRTPiS_PdS0_S0_S0_S0_S0_S0_S0_S0_S0_S0_S0_ddddddddiii_param_3];
	ld.param.u64 	%rd203, [_Z38dvc_ScaLBL_D3Q19_AAodd_GreyscaleSC_MRTPiS_PdS0_S0_S0_S0_S0_S0_S0_S0_S0_S0_S0_ddddddddiii_param_2];
	ld.param.u64 	%rd202, [_Z38dvc_ScaLBL_D3Q19_AAodd_GreyscaleSC_MRTPiS_PdS0_S0_S0_S0_S0_S0_S0_S0_S0_S0_S0_ddddddddiii_param_1];
	ld.param.u64 	%rd201, [_Z38dvc_ScaLBL_D3Q19_AAodd_GreyscaleSC_MRTPiS_PdS0_S0_S0_S0_S0_S0_S0_S0_S0_S0_S0_ddddddddiii_param_0];
	cvta.to.global.u64 	%rd15, %rd202;
	mul.wide.s32 	%rd16, %r79, 4;
	add.s64 	%rd17, %rd15, %rd16;
	ld.global.u32 	%r20, [%rd17];
	cvta.to.global.u64 	%rd18, %rd205;
	mul.wide.s32 	%rd19, %r20, 8;
	add.s64 	%rd20, %rd18, %rd19;
	ld.global.f64 	%fd26, [%rd20];
	cvta.to.global.u64 	%rd21, %rd206;
	add.s64 	%rd22, %rd21, %rd19;
	ld.global.f64 	%fd27, [%rd22];
	cvta.to.global.u64 	%rd23, %rd211;
	mul.wide.s32 	%rd24, %r79, 8;
	add.s64 	%rd25, %rd23, %rd24;
	ld.global.f64 	%fd28, [%rd25];
	cvta.to.global.u64 	%rd26, %rd212;
	add.s64 	%rd27, %rd26, %rd24;
	ld.global.f64 	%fd29, [%rd27];
	mul.f64 	%fd30, %fd26, %fd29;
	add.f64 	%fd31, %fd26, %fd27;
	div.rn.f64 	%fd32, %fd30, %fd31;
	mul.f64 	%fd33, %fd27, %fd29;
	div.rn.f64 	%fd34, %fd33, %fd31;
	cvta.to.global.u64 	%rd28, %rd207;
	add.s64 	%rd29, %rd28, %rd24;
	ld.global.f64 	%fd35, [%rd29];
	mul.wide.s32 	%rd30, %r78, 8;
	add.s64 	%rd31, %rd29, %rd30;
	ld.global.f64 	%fd36, [%rd31];
	add.s64 	%rd32, %rd31, %rd30;
	ld.global.f64 	%fd37, [%rd32];
	cvta.to.global.u64 	%rd33, %rd208;
	add.s64 	%rd34, %rd33, %rd24;
	ld.global.f64 	%fd38, [%rd34];
	add.s64 	%rd35, %rd34, %rd30;
	ld.global.f64 	%fd39, [%rd35];
	add.s64 	%rd36, %rd35, %rd30;
	ld.global.f64 	%fd40, [%rd36];
	cvta.to.global.u64 	%rd37, %rd203;
	add.s64 	%rd38, %rd37, %rd24;
	ld.global.f64 	%fd41, [%rd38];
	mul.f64 	%fd42, %fd41, 0dC03E000000000000;
	cvta.to.global.u64 	%rd39, %rd201;
	add.s64 	%rd40, %rd39, %rd16;
	ld.global.u32 	%r21, [%rd40];
	mul.wide.s32 	%rd41, %r21, 8;
	add.s64 	%rd42, %rd37, %rd41;
	ld.global.f64 	%fd43, [%rd42];
	add.f64 	%fd44, %fd41, %fd43;
	mul.f64 	%fd45, %fd43, 0d4026000000000000;
	sub.f64 	%fd46, %fd42, %fd45;
	mul.f64 	%fd47, %fd43, 0dC010000000000000;
	fma.rn.f64 	%fd48, %fd41, 0d4028000000000000, %fd47;
	mul.wide.s32 	%rd43, %r78, 4;
	add.s64 	%rd44, %rd40, %rd43;
	ld.global.u32 	%r22, [%rd44];
	mul.wide.s32 	%rd45, %r22, 8;
	add.s64 	%rd46, %rd37, %rd45;
	ld.global.f64 	%fd49, [%rd46];
	add.f64 	%fd50, %fd44, %fd49;
	mul.f64 	%fd51, %fd49, 0d4026000000000000;
	sub.f64 	%fd52, %fd46, %fd51;
	mul.f64 	%fd53, %fd49, 0d4010000000000000;
	sub.f64 	%fd54, %fd48, %fd53;
	sub.f64 	%fd55, %fd43, %fd49;
	add.f64 	%fd56, %fd47, %fd53;
	add.f64 	%fd57, %fd49, %fd49;
	fma.rn.f64 	%fd58, %fd43, 0d4000000000000000, %fd57;
	sub.f64 	%fd59, %fd47, %fd53;
	add.s64 	%rd47, %rd44, %rd43;
	ld.global.u32 	%r23, [%rd47];
	mul.wide.s32 	%rd48, %r23, 8;
	add.s64 	%rd49, %rd37, %rd48;
	ld.global.f64 	%fd60, [%rd49];
	add.f64 	%fd61, %fd50, %fd60;
	mul.f64 	%fd62, %fd60, 0d4026000000000000;
	sub.f64 	%fd63, %fd52, %fd62;
	mul.f64 	%fd64, %fd60, 0d4010000000000000;
	sub.f64 	%fd65, %fd54, %fd64;
	sub.f64 	%fd66, %fd58, %fd60;
	fma.rn.f64 	%fd67, %fd60, 0d4000000000000000, %fd59;
	mul.f64 	%fd68, %fd60, 0dC000000000000000;
	add.s64 	%rd50, %rd47, %rd43;
	ld.global.u32 	%r24, [%rd50];
	mul.wide.s32 	%rd51, %r24, 8;
	add.s64 	%rd52, %rd37, %rd51;
	ld.global.f64 	%fd69, [%rd52];
	add.f64 	%fd70, %fd61, %fd69;
	mul.f64 	%fd71, %fd69, 0d4026000000000000;
	sub.f64 	%fd72, %fd63, %fd71;
	mul.f64 	%fd73, %fd69, 0d4010000000000000;
	sub.f64 	%fd74, %fd65, %fd73;
	sub.f64 	%fd75, %fd60, %fd69;
	sub.f64 	%fd76, %fd73, %fd64;
	sub.f64 	%fd77, %fd66, %fd69;
	add.f64 	%fd78, %fd69, %fd69;
	add.f64 	%fd79, %fd67, %fd78;
	add.f64 	%fd80, %fd60, %fd69;
	sub.f64 	%fd81, %fd68, %fd78;
	add.s64 	%rd53, %rd50, %rd43;
	ld.global.u32 	%r25, [%rd53];
	mul.wide.s32 	%rd54, %r25, 8;
	add.s64 	%rd55, %rd37, %rd54;
	ld.global.f64 	%fd82, [%rd55];
	add.f64 	%fd83, %fd70, %fd82;
	mul.f64 	%fd84, %fd82, 0d4026000000000000;
	sub.f64 	%fd85, %fd72, %fd84;
	mul.f64 	%fd86, %fd82, 0d4010000000000000;
	sub.f64 	%fd87, %fd74, %fd86;
	sub.f64 	%fd88, %fd77, %fd82;
	fma.rn.f64 	%fd89, %fd82, 0d4000000000000000, %fd79;
	sub.f64 	%fd90, %fd80, %fd82;
	fma.rn.f64 	%fd91, %fd82, 0d4000000000000000, %fd81;
	add.s64 	%rd56, %rd53, %rd43;
	ld.global.u32 	%r26, [%rd56];
	mul.wide.s32 	%rd57, %r26, 8;
	add.s64 	%rd58, %rd37, %rd57;
	ld.global.f64 	%fd92, [%rd58];
	add.f64 	%fd93, %fd83, %fd92;
	mul.f64 	%fd94, %fd92, 0d4026000000000000;
	sub.f64 	%fd95, %fd85, %fd94;
	mul.f64 	%fd96, %fd92, 0d4010000000000000;
	sub.f64 	%fd97, %fd87, %fd96;
	sub.f64 	%fd98, %fd82, %fd92;
	sub.f64 	%fd99, %fd96, %fd86;
	sub.f64 	%fd100, %fd88, %fd92;
	fma.rn.f64 	%fd101, %fd92, 0d4000000000000000, %fd89;
	sub.f64 	%fd102, %fd90, %fd92;
	fma.rn.f64 	%fd103, %fd92, 0d4000000000000000, %fd91;
	add.s64 	%rd59, %rd56, %rd43;
	ld.global.u32 	%r27, [%rd59];
	mul.wide.s32 	%rd60, %r27, 8;
	add.s64 	%rd61, %rd37, %rd60;
	ld.global.f64 	%fd104, [%rd61];
	add.f64 	%fd105, %fd93, %fd104;
	fma.rn.f64 	%fd106, %fd104, 0d4020000000000000, %fd95;
	add.f64 	%fd107, %fd97, %fd104;
	add.f64 	%fd108, %fd55, %fd104;
	add.f64 	%fd109, %fd56, %fd104;
	add.f64 	%fd110, %fd75, %fd104;
	add.f64 	%fd111, %fd76, %fd104;
	add.f64 	%fd112, %fd100, %fd104;
	add.f64 	%fd113, %fd101, %fd104;
	add.f64 	%fd114, %fd102, %fd104;
	add.f64 	%fd115, %fd103, %fd104;
	add.s64 	%rd62, %rd59, %rd43;
	ld.global.u32 	%r28, [%rd62];
	mul.wide.s32 	%rd63, %r28, 8;
	add.s64 	%rd64, %rd37, %rd63;
	ld.global.f64 	%fd116, [%rd64];
	add.f64 	%fd117, %fd105, %fd116;
	fma.rn.f64 	%fd118, %fd116, 0d4020000000000000, %fd106;
	add.f64 	%fd119, %fd107, %fd116;
	sub.f64 	%fd120, %fd108, %fd116;
	sub.f64 	%fd121, %fd109, %fd116;
	sub.f64 	%fd122, %fd110, %fd116;
	sub.f64 	%fd123, %fd111, %fd116;
	add.f64 	%fd124, %fd112, %fd116;
	add.f64 	%fd125, %fd113, %fd116;
	add.f64 	%fd126, %fd114, %fd116;
	add.f64 	%fd127, %fd115, %fd116;
	add.f64 	%fd128, %fd104, %fd116;
	sub.f64 	%fd129, %fd104, %fd116;
	sub.f64 	%fd130, %fd116, %fd104;
	add.s64 	%rd65, %rd62, %rd43;
	ld.global.u32 	%r29, [%rd65];
	mul.wide.s32 	%rd66, %r29, 8;
	add.s64 	%rd67, %rd37, %rd66;
	ld.global.f64 	%fd131, [%rd67];
	add.f64 	%fd132, %fd117, %fd131;
	fma.rn.f64 	%fd133, %fd131, 0d4020000000000000, %fd118;
	add.f64 	%fd134, %fd119, %fd131;
	add.f64 	%fd135, %fd120, %fd131;
	add.f64 	%fd136, %fd121, %fd131;
	sub.f64 	%fd137, %fd122, %fd131;
	sub.f64 	%fd138, %fd123, %fd131;
	add.f64 	%fd139, %fd124, %fd131;
	add.f64 	%fd140, %fd125, %fd131;
	add.f64 	%fd141, %fd126, %fd131;
	add.f64 	%fd142, %fd127, %fd131;
	sub.f64 	%fd143, %fd128, %fd131;
	add.f64 	%fd144, %fd129, %fd131;
	add.f64 	%fd145, %fd130, %fd131;
	add.s64 	%rd68, %rd65, %rd43;
	ld.global.u32 	%r30, [%rd68];
	mul.wide.s32 	%rd69, %r30, 8;
	add.s64 	%rd70, %rd37, %rd69;
	ld.global.f64 	%fd146, [%rd70];
	add.f64 	%fd147, %fd132, %fd146;
	fma.rn.f64 	%fd148, %fd146, 0d4020000000000000, %fd133;
	add.f64 	%fd149, %fd134, %fd146;
	sub.f64 	%fd150, %fd135, %fd146;
	sub.f64 	%fd151, %fd136, %fd146;
	add.f64 	%fd152, %fd137, %fd146;
	add.f64 	%fd153, %fd138, %fd146;
	add.f64 	%fd154, %fd139, %fd146;
	add.f64 	%fd155, %fd140, %fd146;
	add.f64 	%fd156, %fd141, %fd146;
	add.f64 	%fd157, %fd142, %fd146;
	sub.f64 	%fd158, %fd143, %fd146;
	sub.f64 	%fd159, %fd144, %fd146;
	sub.f64 	%fd160, %fd145, %fd146;
	add.s64 	%rd71, %rd68, %rd43;
	ld.global.u32 	%r31, [%rd71];
	mul.wide.s32 	%rd72, %r31, 8;
	add.s64 	%rd73, %rd37, %rd72;
	ld.global.f64 	%fd161, [%rd73];
	add.f64 	%fd162, %fd147, %fd161;
	fma.rn.f64 	%fd163, %fd161, 0d4020000000000000, %fd148;
	add.f64 	%fd164, %fd149, %fd161;
	add.f64 	%fd165, %fd150, %fd161;
	add.f64 	%fd166, %fd151, %fd161;
	add.f64 	%fd167, %fd98, %fd161;
	add.f64 	%fd168, %fd99, %fd161;
	add.f64 	%fd169, %fd154, %fd161;
	add.f64 	%fd170, %fd155, %fd161;
	sub.f64 	%fd171, %fd156, %fd161;
	sub.f64 	%fd172, %fd157, %fd161;
	sub.f64 	%fd173, %fd159, %fd161;
	add.s64 	%rd74, %rd71, %rd43;
	ld.global.u32 	%r32, [%rd74];
	mul.wide.s32 	%rd75, %r32, 8;
	add.s64 	%rd76, %rd37, %rd75;
	ld.global.f64 	%fd174, [%rd76];
	add.f64 	%fd175, %fd162, %fd174;
	fma.rn.f64 	%fd176, %fd174, 0d4020000000000000, %fd163;
	add.f64 	%fd177, %fd164, %fd174;
	sub.f64 	%fd178, %fd165, %fd174;
	sub.f64 	%fd179, %fd166, %fd174;
	sub.f64 	%fd180, %fd167, %fd174;
	sub.f64 	%fd181, %fd168, %fd174;
	add.f64 	%fd182, %fd169, %fd174;
	add.f64 	%fd183, %fd170, %fd174;
	sub.f64 	%fd184, %fd171, %fd174;
	sub.f64 	%fd185, %fd172, %fd174;
	add.f64 	%fd186, %fd161, %fd174;
	add.f64 	%fd187, %fd173, %fd174;
	sub.f64 	%fd188, %fd161, %fd174;
	add.s64 	%rd77, %rd74, %rd43;
	ld.global.u32 	%r33, [%rd77];
	mul.wide.s32 	%rd78, %r33, 8;
	add.s64 	%rd79, %rd37, %rd78;
	ld.global.f64 	%fd189, [%rd79];
	add.f64 	%fd190, %fd175, %fd189;
	fma.rn.f64 	%fd191, %fd189, 0d4020000000000000, %fd176;
	add.f64 	%fd192, %fd177, %fd189;
	add.f64 	%fd193, %fd178, %fd189;
	add.f64 	%fd194, %fd179, %fd189;
	sub.f64 	%fd195, %fd180, %fd189;
	sub.f64 	%fd196, %fd181, %fd189;
	add.f64 	%fd197, %fd182, %fd189;
	add.f64 	%fd198, %fd183, %fd189;
	sub.f64 	%fd199, %fd184, %fd189;
	sub.f64 	%fd200, %fd185, %fd189;
	sub.f64 	%fd201, %fd186, %fd189;
	sub.f64 	%fd202, %fd187, %fd189;
	sub.f64 	%fd203, %fd188, %fd189;
	add.s64 	%rd80, %rd77, %rd43;
	ld.global.u32 	%r34, [%rd80];
	mul.wide.s32 	%rd81, %r34, 8;
	add.s64 	%rd82, %rd37, %rd81;
	ld.global.f64 	%fd204, [%rd82];
	add.f64 	%fd205, %fd190, %fd204;
	fma.rn.f64 	%fd206, %fd204, 0d4020000000000000, %fd191;
	add.f64 	%fd207, %fd192, %fd204;
	sub.f64 	%fd208, %fd193, %fd204;
	sub.f64 	%fd209, %fd194, %fd204;
	add.f64 	%fd210, %fd195, %fd204;
	add.f64 	%fd211, %fd196, %fd204;
	add.f64 	%fd212, %fd197, %fd204;
	add.f64 	%fd213, %fd198, %fd204;
	sub.f64 	%fd214, %fd199, %fd204;
	sub.f64 	%fd215, %fd200, %fd204;
	sub.f64 	%fd216, %fd201, %fd204;
	add.f64 	%fd217, %fd202, %fd204;
	add.f64 	%fd218, %fd203, %fd204;
	add.s64 	%rd83, %rd80, %rd43;
	ld.global.u32 	%r35, [%rd83];
	mul.wide.s32 	%rd84, %r35, 8;
	add.s64 	%rd85, %rd37, %rd84;
	ld.global.f64 	%fd219, [%rd85];
	add.f64 	%fd220, %fd205, %fd219;
	fma.rn.f64 	%fd221, %fd219, 0d4020000000000000, %fd206;
	add.f64 	%fd222, %fd207, %fd219;
	add.f64 	%fd223, %fd152, %fd219;
	add.f64 	%fd224, %fd153, %fd219;
	add.f64 	%fd225, %fd210, %fd219;
	add.f64 	%fd226, %fd211, %fd219;
	add.f64 	%fd227, %fd219, %fd219;
	sub.f64 	%fd228, %fd212, %fd227;
	sub.f64 	%fd229, %fd213, %fd227;
	add.f64 	%fd230, %fd160, %fd219;
	sub.f64 	%fd231, %fd218, %fd219;
	add.s64 	%rd86, %rd83, %rd43;
	ld.global.u32 	%r36, [%rd86];
	mul.wide.s32 	%rd87, %r36, 8;
	add.s64 	%rd88, %rd37, %rd87;
	ld.global.f64 	%fd232, [%rd88];
	add.f64 	%fd233, %fd220, %fd232;
	fma.rn.f64 	%fd234, %fd232, 0d4020000000000000, %fd221;
	add.f64 	%fd235, %fd222, %fd232;
	sub.f64 	%fd236, %fd223, %fd232;
	sub.f64 	%fd237, %fd224, %fd232;
	sub.f64 	%fd238, %fd225, %fd232;
	sub.f64 	%fd239, %fd226, %fd232;
	add.f64 	%fd240, %fd232, %fd232;
	sub.f64 	%fd241, %fd228, %fd240;
	sub.f64 	%fd242, %fd229, %fd240;
	add.f64 	%fd243, %fd219, %fd232;
	sub.f64 	%fd244, %fd230, %fd232;
	add.f64 	%fd245, %fd231, %fd232;
	add.s64 	%rd89, %rd86, %rd43;
	ld.global.u32 	%r37, [%rd89];
	mul.wide.s32 	%rd90, %r37, 8;
	add.s64 	%rd91, %rd37, %rd90;
	ld.global.f64 	%fd246, [%rd91];
	add.f64 	%fd247, %fd233, %fd246;
	fma.rn.f64 	%fd248, %fd246, 0d4020000000000000, %fd234;
	add.f64 	%fd249, %fd235, %fd246;
	add.f64 	%fd250, %fd236, %fd246;
	add.f64 	%fd251, %fd237, %fd246;
	sub.f64 	%fd252, %fd238, %fd246;
	sub.f64 	%fd253, %fd239, %fd246;
	add.f64 	%fd254, %fd246, %fd246;
	sub.f64 	%fd255, %fd241, %fd254;
	sub.f64 	%fd256, %fd242, %fd254;
	sub.f64 	%fd257, %fd243, %fd246;
	add.f64 	%fd258, %fd244, %fd246;
	add.f64 	%fd259, %fd245, %fd246;
	add.s64 	%rd92, %rd89, %rd43;
	ld.global.u32 	%r38, [%rd92];
	mul.wide.s32 	%rd93, %r38, 8;
	add.s64 	%rd94, %rd37, %rd93;
	ld.global.f64 	%fd260, [%rd94];
	add.f64 	%fd261, %fd247, %fd260;
	fma.rn.f64 	%fd262, %fd260, 0d4020000000000000, %fd248;
	add.f64 	%fd263, %fd249, %fd260;
	sub.f64 	%fd264, %fd250, %fd260;
	sub.f64 	%fd265, %fd251, %fd260;
	add.f64 	%fd266, %fd252, %fd260;
	add.f64 	%fd267, %fd253, %fd260;
	add.f64 	%fd268, %fd260, %fd260;
	sub.f64 	%fd269, %fd255, %fd268;
	sub.f64 	%fd270, %fd256, %fd268;
	sub.f64 	%fd271, %fd257, %fd260;
	sub.f64 	%fd272, %fd258, %fd260;
	sub.f64 	%fd273, %fd259, %fd260;
	cvta.to.global.u64 	%rd95, %rd204;
	add.s64 	%rd96, %rd95, %rd24;
	ld.global.f64 	%fd274, [%rd96];
	mul.f64 	%fd275, %fd274, 0dC03E000000000000;
	add.s64 	%rd97, %rd95, %rd41;
	ld.global.f64 	%fd276, [%rd97];
	add.f64 	%fd277, %fd274, %fd276;
	mul.f64 	%fd278, %fd276, 0d4026000000000000;
	sub.f64 	%fd279, %fd275, %fd278;
	mul.f64 	%fd280, %fd276, 0dC010000000000000;
	fma.rn.f64 	%fd281, %fd274, 0d4028000000000000, %fd280;
	add.s64 	%rd98, %rd95, %rd45;
	ld.global.f64 	%fd282, [%rd98];
	add.f64 	%fd283, %fd277, %fd282;
	mul.f64 	%fd284, %fd282, 0d4026000000000000;
	sub.f64 	%fd285, %fd279, %fd284;
	mul.f64 	%fd286, %fd282, 0d4010000000000000;
	sub.f64 	%fd287, %fd281, %fd286;
	sub.f64 	%fd288, %fd276, %fd282;
	add.f64 	%fd289, %fd280, %fd286;
	add.f64 	%fd290, %fd282, %fd282;
	fma.rn.f64 	%fd291, %fd276, 0d4000000000000000, %fd290;
	sub.f64 	%fd292, %fd280, %fd286;
	add.s64 	%rd99, %rd95, %rd48;
	ld.global.f64 	%fd293, [%rd99];
	add.f64 	%fd294, %fd283, %fd293;
	mul.f64 	%fd295, %fd293, 0d4026000000000000;
	sub.f64 	%fd296, %fd285, %fd295;
	mul.f64 	%fd297, %fd293, 0d4010000000000000;
	sub.f64 	%fd298, %fd287, %fd297;
	sub.f64 	%fd299, %fd291, %fd293;
	fma.rn.f64 	%fd300, %fd293, 0d4000000000000000, %fd292;
	mul.f64 	%fd301, %fd293, 0dC000000000000000;
	add.s64 	%rd100, %rd95, %rd51;
	ld.global.f64 	%fd302, [%rd100];
	add.f64 	%fd303, %fd294, %fd302;
	mul.f64 	%fd304, %fd302, 0d4026000000000000;
	sub.f64 	%fd305, %fd296, %fd304;
	mul.f64 	%fd306, %fd302, 0d4010000000000000;
	sub.f64 	%fd307, %fd298, %fd306;
	sub.f64 	%fd308, %fd293, %fd302;
	sub.f64 	%fd309, %fd306, %fd297;
	sub.f64 	%fd310, %fd299, %fd302;
	add.f64 	%fd311, %fd302, %fd302;
	add.f64 	%fd312, %fd300, %fd311;
	add.f64 	%fd313, %fd293, %fd302;
	sub.f64 	%fd314, %fd301, %fd311;
	add.s64 	%rd101, %rd95, %rd54;
	ld.global.f64 	%fd315, [%rd101];
	add.f64 	%fd316, %fd303, %fd315;
	mul.f64 	%fd317, %fd315, 0d4026000000000000;
	sub.f64 	%fd318, %fd305, %fd317;
	mul.f64 	%fd319, %fd315, 0d4010000000000000;
	sub.f64 	%fd320, %fd307, %fd319;
	sub.f64 	%fd321, %fd310, %fd315;
	fma.rn.f64 	%fd322, %fd315, 0d4000000000000000, %fd312;
	sub.f64 	%fd323, %fd313, %fd315;
	fma.rn.f64 	%fd324, %fd315, 0d4000000000000000, %fd314;
	add.s64 	%rd102, %rd95, %rd57;
	ld.global.f64 	%fd325, [%rd102];
	add.f64 	%fd326, %fd316, %fd325;
	mul.f64 	%fd327, %fd325, 0d4026000000000000;
	sub.f64 	%fd328, %fd318, %fd327;
	mul.f64 	%fd329, %fd325, 0d4010000000000000;
	sub.f64 	%fd330, %fd320, %fd329;
	sub.f64 	%fd331, %fd315, %fd325;
	sub.f64 	%fd332, %fd329, %fd319;
	sub.f64 	%fd333, %fd321, %fd325;
	fma.rn.f64 	%fd334, %fd325, 0d4000000000000000, %fd322;
	sub.f64 	%fd335, %fd323, %fd325;
	fma.rn.f64 	%fd336, %fd325, 0d4000000000000000, %fd324;
	add.s64 	%rd103, %rd95, %rd60;
	ld.global.f64 	%fd337, [%rd103];
	add.f64 	%fd338, %fd326, %fd337;
	fma.rn.f64 	%fd339, %fd337, 0d4020000000000000, %fd328;
	add.f64 	%fd340, %fd330, %fd337;
	add.f64 	%fd341, %fd288, %fd337;
	add.f64 	%fd342, %fd289, %fd337;
	add.f64 	%fd343, %fd308, %fd337;
	add.f64 	%fd344, %fd309, %fd337;
	add.f64 	%fd345, %fd333, %fd337;
	add.f64 	%fd346, %fd334, %fd337;
	add.f64 	%fd347, %fd335, %fd337;
	add.f64 	%fd348, %fd336, %fd337;
	add.s64 	%rd104, %rd95, %rd63;
	ld.global.f64 	%fd349, [%rd104];
	add.f64 	%fd350, %fd338, %fd349;
	fma.rn.f64 	%fd351, %fd349, 0d4020000000000000, %fd339;
	add.f64 	%fd352, %fd340, %fd349;
	sub.f64 	%fd353, %fd341, %fd349;
	sub.f64 	%fd354, %fd342, %fd349;
	sub.f64 	%fd355, %fd343, %fd349;
	sub.f64 	%fd356, %fd344, %fd349;
	add.f64 	%fd357, %fd345, %fd349;
	add.f64 	%fd358, %fd346, %fd349;
	add.f64 	%fd359, %fd347, %fd349;
	add.f64 	%fd360, %fd348, %fd349;
	add.f64 	%fd361, %fd337, %fd349;
	sub.f64 	%fd362, %fd337, %fd349;
	sub.f64 	%fd363, %fd349, %fd337;
	add.s64 	%rd105, %rd95, %rd66;
	ld.global.f64 	%fd364, [%rd105];
	add.f64 	%fd365, %fd350, %fd364;
	fma.rn.f64 	%fd366, %fd364, 0d4020000000000000, %fd351;
	add.f64 	%fd367, %fd352, %fd364;
	add.f64 	%fd368, %fd353, %fd364;
	add.f64 	%fd369, %fd354, %fd364;
	sub.f64 	%fd370, %fd355, %fd364;
	sub.f64 	%fd371, %fd356, %fd364;
	add.f64 	%fd372, %fd357, %fd364;
	add.f64 	%fd373, %fd358, %fd364;
	add.f64 	%fd374, %fd359, %fd364;
	add.f64 	%fd375, %fd360, %fd364;
	sub.f64 	%fd376, %fd361, %fd364;
	add.f64 	%fd377, %fd362, %fd364;
	add.f64 	%fd378, %fd363, %fd364;
	add.s64 	%rd106, %rd95, %rd69;
	ld.global.f64 	%fd379, [%rd106];
	add.f64 	%fd380, %fd365, %fd379;
	fma.rn.f64 	%fd381, %fd379, 0d4020000000000000, %fd366;
	add.f64 	%fd382, %fd367, %fd379;
	sub.f64 	%fd383, %fd368, %fd379;
	sub.f64 	%fd384, %fd369, %fd379;
	add.f64 	%fd385, %fd370, %fd379;
	add.f64 	%fd386, %fd371, %fd379;
	add.f64 	%fd387, %fd372, %fd379;
	add.f64 	%fd388, %fd373, %fd379;
	add.f64 	%fd389, %fd374, %fd379;
	add.f64 	%fd390, %fd375, %fd379;
	sub.f64 	%fd391, %fd376, %fd379;
	sub.f64 	%fd392, %fd377, %fd379;
	sub.f64 	%fd393, %fd378, %fd379;
	add.s64 	%rd107, %rd95, %rd72;
	ld.global.f64 	%fd394, [%rd107];
	add.f64 	%fd395, %fd380, %fd394;
	fma.rn.f64 	%fd396, %fd394, 0d4020000000000000, %fd381;
	add.f64 	%fd397, %fd382, %fd394;
	add.f64 	%fd398, %fd383, %fd394;
	add.f64 	%fd399, %fd384, %fd394;
	add.f64 	%fd400, %fd331, %fd394;
	add.f64 	%fd401, %fd332, %fd394;
	add.f64 	%fd402, %fd387, %fd394;
	add.f64 	%fd403, %fd388, %fd394;
	sub.f64 	%fd404, %fd389, %fd394;
	sub.f64 	%fd405, %fd390, %fd394;
	sub.f64 	%fd406, %fd392, %fd394;
	add.s64 	%rd108, %rd95, %rd75;
	ld.global.f64 	%fd407, [%rd108];
	add.f64 	%fd408, %fd395, %fd407;
	fma.rn.f64 	%fd409, %fd407, 0d4020000000000000, %fd396;
	add.f64 	%fd410, %fd397, %fd407;
	sub.f64 	%fd411, %fd398, %fd407;
	sub.f64 	%fd412, %fd399, %fd407;
	sub.f64 	%fd413, %fd400, %fd407;
	sub.f64 	%fd414, %fd401, %fd407;
	add.f64 	%fd415, %fd402, %fd407;
	add.f64 	%fd416, %fd403, %fd407;
	sub.f64 	%fd417, %fd404, %fd407;
	sub.f64 	%fd418, %fd405, %fd407;
	add.f64 	%fd419, %fd394, %fd407;
	add.f64 	%fd420, %fd406, %fd407;
	sub.f64 	%fd421, %fd394, %fd407;
	add.s64 	%rd109, %rd95, %rd78;
	ld.global.f64 	%fd422, [%rd109];
	add.f64 	%fd423, %fd408, %fd422;
	fma.rn.f64 	%fd424, %fd422, 0d4020000000000000, %fd409;
	add.f64 	%fd425, %fd410, %fd422;
	add.f64 	%fd426, %fd411, %fd422;
	add.f64 	%fd427, %fd412, %fd422;
	sub.f64 	%fd428, %fd413, %fd422;
	sub.f64 	%fd429, %fd414, %fd422;
	add.f64 	%fd430, %fd415, %fd422;
	add.f64 	%fd431, %fd416, %fd422;
	sub.f64 	%fd432, %fd417, %fd422;
	sub.f64 	%fd433, %fd418, %fd422;
	sub.f64 	%fd434, %fd419, %fd422;
	sub.f64 	%fd435, %fd420, %fd422;
	sub.f64 	%fd436, %fd421, %fd422;
	add.s64 	%rd110, %rd95, %rd81;
	ld.global.f64 	%fd437, [%rd110];
	add.f64 	%fd438, %fd423, %fd437;
	fma.rn.f64 	%fd439, %fd437, 0d4020000000000000, %fd424;
	add.f64 	%fd440, %fd425, %fd437;
	sub.f64 	%fd441, %fd426, %fd437;
	sub.f64 	%fd442, %fd427, %fd437;
	add.f64 	%fd443, %fd428, %fd437;
	add.f64 	%fd444, %fd429, %fd437;
	add.f64 	%fd445, %fd430, %fd437;
	add.f64 	%fd446, %fd431, %fd437;
	sub.f64 	%fd447, %fd432, %fd437;
	sub.f64 	%fd448, %fd433, %fd437;
	sub.f64 	%fd449, %fd434, %fd437;
	add.f64 	%fd450, %fd435, %fd437;
	add.f64 	%fd451, %fd436, %fd437;
	add.s64 	%rd111, %rd95, %rd84;
	ld.global.f64 	%fd452, [%rd111];
	add.f64 	%fd453, %fd438, %fd452;
	fma.rn.f64 	%fd454, %fd452, 0d4020000000000000, %fd439;
	add.f64 	%fd455, %fd440, %fd452;
	add.f64 	%fd456, %fd385, %fd452;
	add.f64 	%fd457, %fd386, %fd452;
	add.f64 	%fd458, %fd443, %fd452;
	add.f64 	%fd459, %fd444, %fd452;
	add.f64 	%fd460, %fd452, %fd452;
	sub.f64 	%fd461, %fd445, %fd460;
	sub.f64 	%fd462, %fd446, %fd460;
	add.f64 	%fd463, %fd393, %fd452;
	sub.f64 	%fd464, %fd451, %fd452;
	add.s64 	%rd112, %rd95, %rd87;
	ld.global.f64 	%fd465, [%rd112];
	add.f64 	%fd466, %fd453, %fd465;
	fma.rn.f64 	%fd467, %fd465, 0d4020000000000000, %fd454;
	add.f64 	%fd468, %fd455, %fd465;
	sub.f64 	%fd469, %fd456, %fd465;
	sub.f64 	%fd470, %fd457, %fd465;
	sub.f64 	%fd471, %fd458, %fd465;
	sub.f64 	%fd472, %fd459, %fd465;
	add.f64 	%fd473, %fd465, %fd465;
	sub.f64 	%fd474, %fd461, %fd473;
	sub.f64 	%fd475, %fd462, %fd473;
	add.f64 	%fd476, %fd452, %fd465;
	sub.f64 	%fd477, %fd463, %fd465;
	add.f64 	%fd478, %fd464, %fd465;
	add.s64 	%rd113, %rd95, %rd90;
	ld.global.f64 	%fd479, [%rd113];
	add.f64 	%fd480, %fd466, %fd479;
	fma.rn.f64 	%fd481, %fd479, 0d4020000000000000, %fd467;
	add.f64 	%fd482, %fd468, %fd479;
	add.f64 	%fd483, %fd469, %fd479;
	add.f64 	%fd484, %fd470, %fd479;
	sub.f64 	%fd485, %fd471, %fd479;
	sub.f64 	%fd486, %fd472, %fd479;
	add.f64 	%fd487, %fd479, %fd479;
	sub.f64 	%fd488, %fd474, %fd487;
	sub.f64 	%fd489, %fd475, %fd487;
	sub.f64 	%fd490, %fd476, %fd479;
	add.f64 	%fd491, %fd477, %fd479;
	add.f64 	%fd492, %fd478, %fd479;
	add.s64 	%rd114, %rd95, %rd93;
	ld.global.f64 	%fd493, [%rd114];
	add.f64 	%fd494, %fd480, %fd493;
	fma.rn.f64 	%fd495, %fd493, 0d4020000000000000, %fd481;
	add.f64 	%fd496, %fd482, %fd493;
	sub.f64 	%fd497, %fd483, %fd493;
	sub.f64 	%fd498, %fd484, %fd493;
	add.f64 	%fd499, %fd485, %fd493;
	add.f64 	%fd500, %fd486, %fd493;
	add.f64 	%fd501, %fd493, %fd493;
	sub.f64 	%fd502, %fd488, %fd501;
	sub.f64 	%fd503, %fd489, %fd501;
	sub.f64 	%fd504, %fd490, %fd493;
	sub.f64 	%fd505, %fd491, %fd493;
	sub.f64 	%fd506, %fd492, %fd493;
	mul.f64 	%fd507, %fd38, %fd5;
	mul.f64 	%fd508, %fd39, %fd5;
	mul.f64 	%fd509, %fd40, %fd5;
	mul.f64 	%fd510, %fd35, %fd5;
	mul.f64 	%fd511, %fd36, %fd5;
	mul.f64 	%fd512, %fd37, %fd5;
	cvta.to.global.u64 	%rd115, %rd209;
	add.s64 	%rd116, %rd115, %rd24;
	ld.global.f64 	%fd513, [%rd116];
	add.s64 	%rd117, %rd116, %rd30;
	ld.global.f64 	%fd514, [%rd117];
	add.s64 	%rd118, %rd117, %rd30;
	ld.global.f64 	%fd515, [%rd118];
	cvta.to.global.u64 	%rd119, %rd210;
	add.s64 	%rd120, %rd119, %rd24;
	ld.global.f64 	%fd516, [%rd120];
	add.s64 	%rd121, %rd120, %rd30;
	ld.global.f64 	%fd517, [%rd121];
	add.s64 	%rd122, %rd121, %rd30;
	ld.global.f64 	%fd518, [%rd122];
	mul.f64 	%fd519, %fd28, 0d3FE0000000000000;
	mul.f64 	%fd520, %fd3, %fd519;
	div.rn.f64 	%fd521, %fd520, %fd32;
	add.f64 	%fd522, %fd521, 0d3FF0000000000000;
	mul.f64 	%fd523, %fd522, 0d3FE0000000000000;
	setp.eq.f64 	%p3, %fd28, 0d3FF0000000000000;
	selp.f64 	%fd524, 0d3FE0000000000000, %fd523, %p3;
	mul.f64 	%fd525, %fd519, 0d0000000000000000;
	sqrt.rn.f64 	%fd526, %fd32;
	div.rn.f64 	%fd527, %fd525, %fd526;
	selp.f64 	%fd528, 0d0000000000000000, %fd527, %p3;
	div.rn.f64 	%fd529, %fd208, %fd261;
	fma.rn.f64 	%fd530, %fd1212, %fd28, %fd507;
	add.f64 	%fd531, %fd530, %fd513;
	fma.rn.f64 	%fd532, %fd531, 0d3FE0000000000000, %fd529;
	div.rn.f64 	%fd533, %fd264, %fd261;
	fma.rn.f64 	%fd534, %fd1213, %fd28, %fd508;
	add.f64 	%fd535, %fd534, %fd514;
	fma.rn.f64 	%fd536, %fd535, 0d3FE0000000000000, %fd533;
	div.rn.f64 	%fd537, %fd266, %fd261;
	fma.rn.f64 	%fd538, %fd1214, %fd28, %fd509;
	add.f64 	%fd539, %fd538, %fd515;
	fma.rn.f64 	%fd540, %fd539, 0d3FE0000000000000, %fd537;
	mul.f64 	%fd541, %fd536, %fd536;
	fma.rn.f64 	%fd542, %fd532, %fd532, %fd541;
	fma.rn.f64 	%fd543, %fd540, %fd540, %fd542;
	sqrt.rn.f64 	%fd544, %fd543;
	mul.f64 	%fd545, %fd528, %fd544;
	fma.rn.f64 	%fd546, %fd524, %fd524, %fd545;
	sqrt.rn.f64 	%fd547, %fd546;
	add.f64 	%fd548, %fd524, %fd547;
	div.rn.f64 	%fd549, %fd532, %fd548;
	div.rn.f64 	%fd550, %fd536, %fd548;
	div.rn.f64 	%fd551, %fd540, %fd548;
	mul.f64 	%fd552, %fd550, %fd550;
	fma.rn.f64 	%fd553, %fd549, %fd549, %fd552;
	fma.rn.f64 	%fd554, %fd551, %fd551, %fd553;
	sqrt.rn.f64 	%fd555, %fd554;
	neg.f64 	%fd556, %fd28;
	mul.f64 	%fd557, %fd3, %fd556;
	div.rn.f64 	%fd558, %fd557, %fd32;
	mul.f64 	%fd559, %fd558, %fd549;
	mul.f64 	%fd560, %fd28, 0d0000000000000000;
	div.rn.f64 	%fd561, %fd560, %fd526;
	mul.f64 	%fd562, %fd561, %fd555;
	mul.f64 	%fd563, %fd549, %fd562;
	sub.f64 	%fd564, %fd559, %fd563;
	fma.rn.f64 	%fd565, %fd1212, %fd28, %fd564;
	mul.f64 	%fd566, %fd558, %fd550;
	mul.f64 	%fd567, %fd550, %fd562;
	sub.f64 	%fd568, %fd566, %fd567;
	fma.rn.f64 	%fd569, %fd1213, %fd28, %fd568;
	mul.f64 	%fd570, %fd558, %fd551;
	mul.f64 	%fd571, %fd551, %fd562;
	sub.f64 	%fd572, %fd570, %fd571;
	fma.rn.f64 	%fd573, %fd1214, %fd28, %fd572;
	selp.f64 	%fd574, %fd1212, %fd565, %p3;
	selp.f64 	%fd575, %fd1213, %fd569, %p3;
	selp.f64 	%fd576, %fd1214, %fd573, %p3;
	fma.rn.f64 	%fd577, %fd40, %fd5, %fd576;
	add.f64 	%fd578, %fd515, %fd577;
	mul.f64 	%fd579, %fd26, %fd578;
	fma.rn.f64 	%fd580, %fd39, %fd5, %fd575;
	add.f64 	%fd581, %fd514, %fd580;
	mul.f64 	%fd582, %fd26, %fd581;
	fma.rn.f64 	%fd583, %fd38, %fd5, %fd574;
	add.f64 	%fd584, %fd513, %fd583;
	mul.f64 	%fd585, %fd26, %fd584;
	mul.f64 	%fd586, %fd4, %fd519;
	div.rn.f64 	%fd587, %fd586, %fd34;
	add.f64 	%fd588, %fd587, 0d3FF0000000000000;
	mul.f64 	%fd589, %fd588, 0d3FE0000000000000;
	selp.f64 	%fd590, 0d3FE0000000000000, %fd589, %p3;
	sqrt.rn.f64 	%fd591, %fd34;
	div.rn.f64 	%fd592, %fd525, %fd591;
	selp.f64 	%fd593, 0d0000000000000000, %fd592, %p3;
	div.rn.f64 	%fd594, %fd441, %fd494;
	fma.rn.f64 	%fd595, %fd1212, %fd28, %fd510;
	add.f64 	%fd596, %fd595, %fd516;
	fma.rn.f64 	%fd597, %fd596, 0d3FE0000000000000, %fd594;
	div.rn.f64 	%fd598, %fd497, %fd494;
	fma.rn.f64 	%fd599, %fd1213, %fd28, %fd511;
	add.f64 	%fd600, %fd599, %fd517;
	fma.rn.f64 	%fd601, %fd600, 0d3FE0000000000000, %fd598;
	div.rn.f64 	%fd602, %fd499, %fd494;
	fma.rn.f64 	%fd603, %fd1214, %fd28, %fd512;
	add.f64 	%fd604, %fd603, %fd518;
	fma.rn.f64 	%fd605, %fd604, 0d3FE0000000000000, %fd602;
	mul.f64 	%fd606, %fd601, %fd601;
	fma.rn.f64 	%fd607, %fd597, %fd597, %fd606;
	fma.rn.f64 	%fd608, %fd605, %fd605, %fd607;
	sqrt.rn.f64 	%fd609, %fd608;
	mul.f64 	%fd610, %fd593, %fd609;
	fma.rn.f64 	%fd611, %fd590, %fd590, %fd610;
	sqrt.rn.f64 	%fd612, %fd611;
	add.f64 	%fd613, %fd590, %fd612;
	div.rn.f64 	%fd614, %fd597, %fd613;
	div.rn.f64 	%fd615, %fd601, %fd613;
	div.rn.f64 	%fd616, %fd605, %fd613;
	mul.f64 	%fd617, %fd615, %fd615;
	fma.rn.f64 	%fd618, %fd614, %fd614, %fd617;
	fma.rn.f64 	%fd619, %fd616, %fd616, %fd618;
	sqrt.rn.f64 	%fd620, %fd619;
	mul.f64 	%fd621, %fd4, %fd556;
	div.rn.f64 	%fd622, %fd621, %fd34;
	mul.f64 	%fd623, %fd622, %fd614;
	div.rn.f64 	%fd624, %fd560, %fd591;
	mul.f64 	%fd625, %fd624, %fd620;
	mul.f64 	%fd626, %fd614, %fd625;
	sub.f64 	%fd627, %fd623, %fd626;
	fma.rn.f64 	%fd628, %fd1212, %fd28, %fd627;
	mul.f64 	%fd629, %fd622, %fd615;
	mul.f64 	%fd630, %fd615, %fd625;
	sub.f64 	%fd631, %fd629, %fd630;
	fma.rn.f64 	%fd632, %fd1213, %fd28, %fd631;
	mul.f64 	%fd633, %fd622, %fd616;
	mul.f64 	%fd634, %fd616, %fd625;
	sub.f64 	%fd635, %fd633, %fd634;
	fma.rn.f64 	%fd636, %fd1214, %fd28, %fd635;
	selp.f64 	%fd637, %fd1212, %fd628, %p3;
	selp.f64 	%fd638, %fd1213, %fd632, %p3;
	selp.f64 	%fd639, %fd1214, %fd636, %p3;
	fma.rn.f64 	%fd640, %fd37, %fd5, %fd639;
	add.f64 	%fd641, %fd518, %fd640;
	mul.f64 	%fd642, %fd27, %fd641;
	fma.rn.f64 	%fd643, %fd36, %fd5, %fd638;
	add.f64 	%fd644, %fd517, %fd643;
	mul.f64 	%fd645, %fd27, %fd644;
	fma.rn.f64 	%fd646, %fd35, %fd5, %fd637;
	add.f64 	%fd647, %fd516, %fd646;
	mul.f64 	%fd648, %fd27, %fd647;
	mul.f64 	%fd649, %fd27, %fd614;
	fma.rn.f64 	%fd650, %fd26, %fd549, %fd649;
	div.rn.f64 	%fd651, %fd650, %fd31;
	mul.f64 	%fd652, %fd27, %fd615;
	fma.rn.f64 	%fd653, %fd26, %fd550, %fd652;
	div.rn.f64 	%fd654, %fd653, %fd31;
	mul.f64 	%fd655, %fd27, %fd616;
	fma.rn.f64 	%fd656, %fd26, %fd551, %fd655;
	div.rn.f64 	%fd657, %fd656, %fd31;
	mul.f64 	%fd658, %fd261, 0d4033000000000000;
	mul.f64 	%fd659, %fd654, %fd654;
	fma.rn.f64 	%fd660, %fd651, %fd651, %fd659;
	mul.f64 	%fd661, %fd657, %fd657;
	add.f64 	%fd662, %fd661, %fd660;
	mul.f64 	%fd663, %fd658, %fd662;
	mul.f64 	%fd664, %fd261, 0d4026000000000000;
	sub.f64 	%fd665, %fd663, %fd664;
	sub.f64 	%fd666, %fd665, %fd262;
	fma.rn.f64 	%fd667, %fd6, %fd666, %fd262;
	mul.f64 	%fd668, %fd654, %fd582;
	fma.rn.f64 	%fd669, %fd651, %fd585, %fd668;
	mul.f64 	%fd670, %fd657, %fd579;
	add.f64 	%fd671, %fd670, %fd669;
	fma.rn.f64 	%fd672, %fd6, 0dBFE0000000000000, 0d3FF0000000000000;
	mul.f64 	%fd673, %fd672, 0d4043000000000000;
	fma.rn.f64 	%fd674, %fd673, %fd671, %fd667;
	mul.f64 	%fd675, %fd261, 0d4008000000000000;
	mul.f64 	%fd676, %fd261, 0d4016000000000000;
	mul.f64 	%fd677, %fd676, %fd662;
	sub.f64 	%fd678, %fd675, %fd677;
	sub.f64 	%fd679, %fd678, %fd263;
	fma.rn.f64 	%fd680, %fd6, %fd679, %fd263;
	neg.f64 	%fd681, %fd585;
	mul.f64 	%fd682, %fd651, %fd681;
	sub.f64 	%fd683, %fd682, %fd668;
	sub.f64 	%fd684, %fd683, %fd670;
	mul.f64 	%fd685, %fd672, 0d4026000000000000;
	fma.rn.f64 	%fd686, %fd685, %fd684, %fd680;
	add.f64 	%fd687, %fd208, %fd585;
	mul.f64 	%fd688, %fd651, 0dBFE5555555555555;
	mul.f64 	%fd689, %fd261, %fd688;
	sub.f64 	%fd690, %fd689, %fd209;
	fma.rn.f64 	%fd691, %fd7, %fd690, %fd209;
	mul.f64 	%fd692, %fd585, 0dBFE5555555555555;
	fma.rn.f64 	%fd693, %fd7, 0dBFE0000000000000, 0d3FF0000000000000;
	fma.rn.f64 	%fd694, %fd693, %fd692, %fd691;
	add.f64 	%fd695, %fd264, %fd582;
	mul.f64 	%fd696, %fd654, 0dBFE5555555555555;
	mul.f64 	%fd697, %fd261, %fd696;
	sub.f64 	%fd698, %fd697, %fd265;
	fma.rn.f64 	%fd699, %fd7, %fd698, %fd265;
	mul.f64 	%fd700, %fd582, 0dBFE5555555555555;
	fma.rn.f64 	%fd701, %fd693, %fd700, %fd699;
	add.f64 	%fd702, %fd266, %fd579;
	mul.f64 	%fd703, %fd657, 0dBFE5555555555555;
	mul.f64 	%fd704, %fd261, %fd703;
	sub.f64 	%fd705, %fd704, %fd267;
	fma.rn.f64 	%fd706, %fd7, %fd705, %fd267;
	mul.f64 	%fd707, %fd579, 0dBFE5555555555555;
	fma.rn.f64 	%fd708, %fd693, %fd707, %fd706;
	add.f64 	%fd709, %fd651, %fd651;
	mul.f64 	%fd710, %fd651, %fd709;
	sub.f64 	%fd711, %fd710, %fd659;
	sub.f64 	%fd712, %fd711, %fd661;
	mul.f64 	%fd713, %fd261, %fd712;
	sub.f64 	%fd714, %fd713, %fd269;
	fma.rn.f64 	%fd715, %fd6, %fd714, %fd269;
	mul.f64 	%fd716, %fd585, 0d4010000000000000;
	mul.f64 	%fd717, %fd651, %fd716;
	add.f64 	%fd718, %fd582, %fd582;
	mul.f64 	%fd719, %fd654, %fd718;
	sub.f64 	%fd720, %fd717, %fd719;
	add.f64 	%fd721, %fd579, %fd579;
	mul.f64 	%fd722, %fd657, %fd721;
	sub.f64 	%fd723, %fd720, %fd722;
	fma.rn.f64 	%fd724, %fd672, %fd723, %fd715;
	mul.f64 	%fd725, %fd713, 0dBFE0000000000000;
	sub.f64 	%fd726, %fd725, %fd270;
	fma.rn.f64 	%fd727, %fd6, %fd726, %fd270;
	add.f64 	%fd728, %fd585, %fd585;
	mul.f64 	%fd729, %fd651, %fd728;
	sub.f64 	%fd730, %fd668, %fd729;
	add.f64 	%fd731, %fd670, %fd730;
	fma.rn.f64 	%fd732, %fd672, %fd731, %fd727;
	sub.f64 	%fd733, %fd659, %fd661;
	mul.f64 	%fd734, %fd261, %fd733;
	sub.f64 	%fd735, %fd734, %fd214;
	fma.rn.f64 	%fd736, %fd6, %fd735, %fd214;
	sub.f64 	%fd737, %fd719, %fd722;
	fma.rn.f64 	%fd738, %fd672, %fd737, %fd736;
	mul.f64 	%fd739, %fd734, 0dBFE0000000000000;
	sub.f64 	%fd740, %fd739, %fd215;
	fma.rn.f64 	%fd741, %fd6, %fd740, %fd215;
	sub.f64 	%fd742, %fd670, %fd668;
	fma.rn.f64 	%fd743, %fd672, %fd742, %fd741;
	mul.f64 	%fd744, %fd651, %fd654;
	mul.f64 	%fd745, %fd261, %fd744;
	sub.f64 	%fd746, %fd745, %fd158;
	fma.rn.f64 	%fd747, %fd6, %fd746, %fd158;
	mul.f64 	%fd748, %fd654, %fd585;
	fma.rn.f64 	%fd749, %fd651, %fd582, %fd748;
	fma.rn.f64 	%fd750, %fd672, %fd749, %fd747;
	mul.f64 	%fd751, %fd654, %fd657;
	mul.f64 	%fd752, %fd261, %fd751;
	sub.f64 	%fd753, %fd752, %fd271;
	fma.rn.f64 	%fd754, %fd6, %fd753, %fd271;
	mul.f64 	%fd755, %fd657, %fd582;
	fma.rn.f64 	%fd756, %fd654, %fd579, %fd755;
	fma.rn.f64 	%fd757, %fd672, %fd756, %fd754;
	mul.f64 	%fd758, %fd651, %fd657;
	mul.f64 	%fd759, %fd261, %fd758;
	sub.f64 	%fd760, %fd759, %fd216;
	fma.rn.f64 	%fd761, %fd6, %fd760, %fd216;
	mul.f64 	%fd762, %fd657, %fd585;
	fma.rn.f64 	%fd763, %fd651, %fd579, %fd762;
	fma.rn.f64 	%fd764, %fd672, %fd763, %fd761;
	mul.f64 	%fd765, %fd7, %fd217;
	sub.f64 	%fd766, %fd217, %fd765;
	mul.f64 	%fd767, %fd7, %fd272;
	sub.f64 	%fd768, %fd272, %fd767;
	mul.f64 	%fd769, %fd7, %fd273;
	sub.f64 	%fd770, %fd273, %fd769;
	mul.f64 	%fd771, %fd261, 0d3FAAF286BCA1AF28;
	mul.f64 	%fd772, %fd674, 0d3F89AA066A819A9E;
	sub.f64 	%fd773, %fd771, %fd772;
	fma.rn.f64 	%fd774, %fd686, 0d3FA8618618618619, %fd773;
	st.global.f64 	[%rd38], %fd774;
	mul.f64 	%fd775, %fd674, 0d3F72D204B4812D20;
	sub.f64 	%fd776, %fd771, %fd775;
	mul.f64 	%fd777, %fd686, 0d3F9041041041040F;
	sub.f64 	%fd778, %fd776, %fd777;
	sub.f64 	%fd779, %fd687, %fd694;
	fma.rn.f64 	%fd780, %fd779, 0d3FB999999999999A, %fd778;
	sub.f64 	%fd781, %fd724, %fd732;
	fma.rn.f64 	%fd782, %fd781, 0d3FAC71C71C71C71C, %fd780;
	ld.global.u32 	%r39, [%rd44];
	mul.wide.s32 	%rd123, %r39, 8;
	add.s64 	%rd124, %rd37, %rd123;
	st.global.f64 	[%rd124], %fd782;
	sub.f64 	%fd783, %fd694, %fd687;
	fma.rn.f64 	%fd784, %fd783, 0d3FB999999999999A, %fd778;
	fma.rn.f64 	%fd785, %fd781, 0d3FAC71C71C71C71C, %fd784;
	ld.global.u32 	%r40, [%rd40];
	mul.wide.s32 	%rd125, %r40, 8;
	add.s64 	%rd126, %rd37, %rd125;
	st.global.f64 	[%rd126], %fd785;
	sub.f64 	%fd786, %fd695, %fd701;
	fma.rn.f64 	%fd787, %fd786, 0d3FB999999999999A, %fd778;
	sub.f64 	%fd788, %fd732, %fd724;
	fma.rn.f64 	%fd789, %fd788, 0d3F9C71C71C71C71D, %fd787;
	sub.f64 	%fd790, %fd738, %fd743;
	fma.rn.f64 	%fd791, %fd790, 0d3FB5555555555555, %fd789;
	ld.global.u32 	%r41, [%rd50];
	mul.wide.s32 	%rd127, %r41, 8;
	add.s64 	%rd128, %rd37, %rd127;
	st.global.f64 	[%rd128], %fd791;
	sub.f64 	%fd792, %fd701, %fd695;
	fma.rn.f64 	%fd793, %fd792, 0d3FB999999999999A, %fd778;
	fma.rn.f64 	%fd794, %fd788, 0d3F9C71C71C71C71D, %fd793;
	fma.rn.f64 	%fd795, %fd790, 0d3FB5555555555555, %fd794;
	ld.global.u32 	%r42, [%rd47];
	mul.wide.s32 	%rd129, %r42, 8;
	add.s64 	%rd130, %rd37, %rd129;
	st.global.f64 	[%rd130], %fd795;
	sub.f64 	%fd796, %fd702, %fd708;
	fma.rn.f64 	%fd797, %fd796, 0d3FB999999999999A, %fd778;
	fma.rn.f64 	%fd798, %fd788, 0d3F9C71C71C71C71D, %fd797;
	sub.f64 	%fd799, %fd743, %fd738;
	fma.rn.f64 	%fd800, %fd799, 0d3FB5555555555555, %fd798;
	ld.global.u32 	%r43, [%rd56];
	mul.wide.s32 	%rd131, %r43, 8;
	add.s64 	%rd132, %rd37, %rd131;
	st.global.f64 	[%rd132], %fd800;
	sub.f64 	%fd801, %fd708, %fd702;
	fma.rn.f64 	%fd802, %fd801, 0d3FB999999999999A, %fd778;
	fma.rn.f64 	%fd803, %fd788, 0d3F9C71C71C71C71D, %fd802;
	fma.rn.f64 	%fd804, %fd799, 0d3FB5555555555555, %fd803;
	ld.global.u32 	%r44, [%rd53];
	mul.wide.s32 	%rd133, %r44, 8;
	add.s64 	%rd134, %rd37, %rd133;
	st.global.f64 	[%rd134], %fd804;
	fma.rn.f64 	%fd805, %fd674, 0d3F6B6006D801B600, %fd771;
	fma.rn.f64 	%fd806, %fd686, 0d3F70410410410410, %fd805;
	add.f64 	%fd807, %fd687, %fd695;
	mul.f64 	%fd808, %fd807, 0d3FB999999999999A;
	add.f64 	%fd809, %fd808, %fd806;
	add.f64 	%fd810, %fd694, %fd701;
	mul.f64 	%fd811, %fd810, 0d3F9999999999999A;
	add.f64 	%fd812, %fd811, %fd809;
	mul.f64 	%fd813, %fd724, 0d3F9C71C71C71C71D;
	add.f64 	%fd814, %fd813, %fd812;
	mul.f64 	%fd815, %fd732, 0d3F8C71C71C71C71D;
	add.f64 	%fd816, %fd815, %fd814;
	mul.f64 	%fd817, %fd738, 0d3FB5555555555555;
	add.f64 	%fd818, %fd817, %fd816;
	mul.f64 	%fd819, %fd743, 0d3FA5555555555554;
	add.f64 	%fd820, %fd819, %fd818;
	mul.f64 	%fd821, %fd750, 0d3FD0000000000000;
	add.f64 	%fd822, %fd821, %fd820;
	sub.f64 	%fd823, %fd766, %fd768;
	fma.rn.f64 	%fd824, %fd823, 0d3FC0000000000000, %fd822;
	ld.global.u32 	%r45, [%rd62];
	mul.wide.s32 	%rd135, %r45, 8;
	add.s64 	%rd136, %rd37, %rd135;
	st.global.f64 	[%rd136], %fd824;
	sub.f64 	%fd825, %fd806, %fd808;
	sub.f64 	%fd826, %fd825, %fd811;
	add.f64 	%fd827, %fd813, %fd826;
	add.f64 	%fd828, %fd815, %fd827;
	add.f64 	%fd829, %fd817, %fd828;
	add.f64 	%fd830, %fd819, %fd829;
	add.f64 	%fd831, %fd821, %fd830;
	sub.f64 	%fd832, %fd768, %fd766;
	fma.rn.f64 	%fd833, %fd832, 0d3FC0000000000000, %fd831;
	ld.global.u32 	%r46, [%rd59];
	mul.wide.s32 	%rd137, %r46, 8;
	add.s64 	%rd138, %rd37, %rd137;
	st.global.f64 	[%rd138], %fd833;
	sub.f64 	%fd834, %fd687, %fd695;
	fma.rn.f64 	%fd835, %fd834, 0d3FB999999999999A, %fd806;
	sub.f64 	%fd836, %fd694, %fd701;
	fma.rn.f64 	%fd837, %fd836, 0d3F9999999999999A, %fd835;
	add.f64 	%fd838, %fd813, %fd837;
	add.f64 	%fd839, %fd815, %fd838;
	add.f64 	%fd840, %fd817, %fd839;
	add.f64 	%fd841, %fd819, %fd840;
	sub.f64 	%fd842, %fd841, %fd821;
	add.f64 	%fd843, %fd766, %fd768;
	mul.f64 	%fd844, %fd843, 0d3FC0000000000000;
	add.f64 	%fd845, %fd844, %fd842;
	ld.global.u32 	%r47, [%rd68];
	mul.wide.s32 	%rd139, %r47, 8;
	add.s64 	%rd140, %rd37, %rd139;
	st.global.f64 	[%rd140], %fd845;
	sub.f64 	%fd846, %fd695, %fd687;
	fma.rn.f64 	%fd847, %fd846, 0d3FB999999999999A, %fd806;
	sub.f64 	%fd848, %fd701, %fd694;
	fma.rn.f64 	%fd849, %fd848, 0d3F9999999999999A, %fd847;
	add.f64 	%fd850, %fd813, %fd849;
	add.f64 	%fd851, %fd815, %fd850;
	add.f64 	%fd852, %fd817, %fd851;
	add.f64 	%fd853, %fd819, %fd852;
	sub.f64 	%fd854, %fd853, %fd821;
	sub.f64 	%fd855, %fd854, %fd844;
	ld.global.u32 	%r48, [%rd65];
	mul.wide.s32 	%rd141, %r48, 8;
	add.s64 	%rd142, %rd37, %rd141;
	st.global.f64 	[%rd142], %fd855;
	add.f64 	%fd856, %fd687, %fd702;
	mul.f64 	%fd857, %fd856, 0d3FB999999999999A;
	add.f64 	%fd858, %fd857, %fd806;
	add.f64 	%fd859, %fd694, %fd708;
	mul.f64 	%fd860, %fd859, 0d3F9999999999999A;
	add.f64 	%fd861, %fd860, %fd858;
	add.f64 	%fd862, %fd813, %fd861;
	add.f64 	%fd863, %fd815, %fd862;
	sub.f64 	%fd864, %fd863, %fd817;
	sub.f64 	%fd865, %fd864, %fd819;
	mul.f64 	%fd866, %fd764, 0d3FD0000000000000;
	add.f64 	%fd867, %fd866, %fd865;
	sub.f64 	%fd868, %fd770, %fd766;
	fma.rn.f64 	%fd869, %fd868, 0d3FC0000000000000, %fd867;
	ld.global.u32 	%r49, [%rd74];
	mul.wide.s32 	%rd143, %r49, 8;
	add.s64 	%rd144, %rd37, %rd143;
	st.global.f64 	[%rd144], %fd869;
	sub.f64 	%fd870, %fd806, %fd857;
	sub.f64 	%fd871, %fd870, %fd860;
	add.f64 	%fd872, %fd813, %fd871;
	add.f64 	%fd873, %fd815, %fd872;
	sub.f64 	%fd874, %fd873, %fd817;
	sub.f64 	%fd875, %fd874, %fd819;
	add.f64 	%fd876, %fd866, %fd875;
	sub.f64 	%fd877, %fd766, %fd770;
	fma.rn.f64 	%fd878, %fd877, 0d3FC0000000000000, %fd876;
	ld.global.u32 	%r50, [%rd71];
	mul.wide.s32 	%rd145, %r50, 8;
	add.s64 	%rd146, %rd37, %rd145;
	st.global.f64 	[%rd146], %fd878;
	sub.f64 	%fd879, %fd687, %fd702;
	fma.rn.f64 	%fd880, %fd879, 0d3FB999999999999A, %fd806;
	sub.f64 	%fd881, %fd694, %fd708;
	fma.rn.f64 	%fd882, %fd881, 0d3F9999999999999A, %fd880;
	add.f64 	%fd883, %fd813, %fd882;
	add.f64 	%fd884, %fd815, %fd883;
	sub.f64 	%fd885, %fd884, %fd817;
	sub.f64 	%fd886, %fd885, %fd819;
	sub.f64 	%fd887, %fd886, %fd866;
	add.f64 	%fd888, %fd766, %fd770;
	mul.f64 	%fd889, %fd888, 0d3FC0000000000000;
	sub.f64 	%fd890, %fd887, %fd889;
	ld.global.u32 	%r51, [%rd80];
	mul.wide.s32 	%rd147, %r51, 8;
	add.s64 	%rd148, %rd37, %rd147;
	st.global.f64 	[%rd148], %fd890;
	sub.f64 	%fd891, %fd702, %fd687;
	fma.rn.f64 	%fd892, %fd891, 0d3FB999999999999A, %fd806;
	sub.f64 	%fd893, %fd708, %fd694;
	fma.rn.f64 	%fd894, %fd893, 0d3F9999999999999A, %fd892;
	add.f64 	%fd895, %fd813, %fd894;
	add.f64 	%fd896, %fd815, %fd895;
	sub.f64 	%fd897, %fd896, %fd817;
	sub.f64 	%fd898, %fd897, %fd819;
	sub.f64 	%fd899, %fd898, %fd866;
	add.f64 	%fd900, %fd889, %fd899;
	ld.global.u32 	%r52, [%rd77];
	mul.wide.s32 	%rd149, %r52, 8;
	add.s64 	%rd150, %rd37, %rd149;
	st.global.f64 	[%rd150], %fd900;
	add.f64 	%fd901, %fd695, %fd702;
	mul.f64 	%fd902, %fd901, 0d3FB999999999999A;
	add.f64 	%fd903, %fd902, %fd806;
	add.f64 	%fd904, %fd701, %fd708;
	mul.f64 	%fd905, %fd904, 0d3F9999999999999A;
	add.f64 	%fd906, %fd905, %fd903;
	mul.f64 	%fd907, %fd724, 0d3FAC71C71C71C71C;
	sub.f64 	%fd908, %fd906, %fd907;
	mul.f64 	%fd909, %fd732, 0d3F9C71C71C71C71D;
	sub.f64 	%fd910, %fd908, %fd909;
	mul.f64 	%fd911, %fd757, 0d3FD0000000000000;
	add.f64 	%fd912, %fd911, %fd910;
	sub.f64 	%fd913, %fd768, %fd770;
	fma.rn.f64 	%fd914, %fd913, 0d3FC0000000000000, %fd912;
	ld.global.u32 	%r53, [%rd86];
	mul.wide.s32 	%rd151, %r53, 8;
	add.s64 	%rd152, %rd37, %rd151;
	st.global.f64 	[%rd152], %fd914;
	sub.f64 	%fd915, %fd806, %fd902;
	sub.f64 	%fd916, %fd915, %fd905;
	sub.f64 	%fd917, %fd916, %fd907;
	sub.f64 	%fd918, %fd917, %fd909;
	add.f64 	%fd919, %fd911, %fd918;
	sub.f64 	%fd920, %fd770, %fd768;
	fma.rn.f64 	%fd921, %fd920, 0d3FC0000000000000, %fd919;
	ld.global.u32 	%r54, [%rd83];
	mul.wide.s32 	%rd153, %r54, 8;
	add.s64 	%rd154, %rd37, %rd153;
	st.global.f64 	[%rd154], %fd921;
	sub.f64 	%fd922, %fd695, %fd702;
	fma.rn.f64 	%fd923, %fd922, 0d3FB999999999999A, %fd806;
	sub.f64 	%fd924, %fd701, %fd708;
	fma.rn.f64 	%fd925, %fd924, 0d3F9999999999999A, %fd923;
	sub.f64 	%fd926, %fd925, %fd907;
	sub.f64 	%fd927, %fd926, %fd909;
	sub.f64 	%fd928, %fd927, %fd911;
	add.f64 	%fd929, %fd768, %fd770;
	mul.f64 	%fd930, %fd929, 0d3FC0000000000000;
	add.f64 	%fd931, %fd930, %fd928;
	ld.global.u32 	%r55, [%rd92];
	mul.wide.s32 	%rd155, %r55, 8;
	add.s64 	%rd156, %rd37, %rd155;
	st.global.f64 	[%rd156], %fd931;
	sub.f64 	%fd932, %fd702, %fd695;
	fma.rn.f64 	%fd933, %fd932, 0d3FB999999999999A, %fd806;
	sub.f64 	%fd934, %fd708, %fd701;
	fma.rn.f64 	%fd935, %fd934, 0d3F9999999999999A, %fd933;
	sub.f64 	%fd936, %fd935, %fd907;
	sub.f64 	%fd937, %fd936, %fd909;
	sub.f64 	%fd938, %fd937, %fd911;
	sub.f64 	%fd939, %fd938, %fd930;
	ld.global.u32 	%r56, [%rd89];
	mul.wide.s32 	%rd157, %r56, 8;
	add.s64 	%rd158, %rd37, %rd157;
	st.global.f64 	[%rd158], %fd939;
	mul.f64 	%fd940, %fd494, 0d4033000000000000;
	mul.f64 	%fd941, %fd940, %fd662;
	mul.f64 	%fd942, %fd494, 0d4026000000000000;
	sub.f64 	%fd943, %fd941, %fd942;
	sub.f64 	%fd944, %fd943, %fd495;
	fma.rn.f64 	%fd945, %fd8, %fd944, %fd495;
	mul.f64 	%fd946, %fd654, %fd645;
	fma.rn.f64 	%fd947, %fd651, %fd648, %fd946;
	mul.f64 	%fd948, %fd657, %fd642;
	add.f64 	%fd949, %fd948, %fd947;
	fma.rn.f64 	%fd950, %fd8, 0dBFE0000000000000, 0d3FF0000000000000;
	mul.f64 	%fd951, %fd950, 0d4043000000000000;
	fma.rn.f64 	%fd952, %fd951, %fd949, %fd945;
	mul.f64 	%fd953, %fd494, 0d4008000000000000;
	mul.f64 	%fd954, %fd494, 0d4016000000000000;
	mul.f64 	%fd955, %fd954, %fd662;
	sub.f64 	%fd956, %fd953, %fd955;
	sub.f64 	%fd957, %fd956, %fd496;
	fma.rn.f64 	%fd958, %fd8, %fd957, %fd496;
	neg.f64 	%fd959, %fd648;
	mul.f64 	%fd960, %fd651, %fd959;
	sub.f64 	%fd961, %fd960, %fd946;
	sub.f64 	%fd962, %fd961, %fd948;
	mul.f64 	%fd963, %fd950, 0d4026000000000000;
	fma.rn.f64 	%fd964, %fd963, %fd962, %fd958;
	add.f64 	%fd965, %fd441, %fd648;
	mul.f64 	%fd966, %fd494, %fd688;
	sub.f64 	%fd967, %fd966, %fd442;
	fma.rn.f64 	%fd968, %fd9, %fd967, %fd442;
	mul.f64 	%fd969, %fd648, 0dBFE5555555555555;
	fma.rn.f64 	%fd970, %fd9, 0dBFE0000000000000, 0d3FF0000000000000;
	fma.rn.f64 	%fd971, %fd970, %fd969, %fd968;
	add.f64 	%fd972, %fd497, %fd645;
	mul.f64 	%fd973, %fd494, %fd696;
	sub.f64 	%fd974, %fd973, %fd498;
	fma.rn.f64 	%fd975, %fd9, %fd974, %fd498;
	mul.f64 	%fd976, %fd645, 0dBFE5555555555555;
	fma.rn.f64 	%fd977, %fd970, %fd976, %fd975;
	add.f64 	%fd978, %fd499, %fd642;
	mul.f64 	%fd979, %fd494, %fd703;
	sub.f64 	%fd980, %fd979, %fd500;
	fma.rn.f64 	%fd981, %fd9, %fd980, %fd500;
	mul.f64 	%fd982, %fd642, 0dBFE5555555555555;
	fma.rn.f64 	%fd983, %fd970, %fd982, %fd981;
	mul.f64 	%fd984, %fd494, %fd712;
	sub.f64 	%fd985, %fd984, %fd502;
	fma.rn.f64 	%fd986, %fd8, %fd985, %fd502;
	mul.f64 	%fd987, %fd648, 0d4010000000000000;
	mul.f64 	%fd988, %fd651, %fd987;
	add.f64 	%fd989, %fd645, %fd645;
	mul.f64 	%fd990, %fd654, %fd989;
	sub.f64 	%fd991, %fd988, %fd990;
	add.f64 	%fd992, %fd642, %fd642;
	mul.f64 	%fd993, %fd657, %fd992;
	sub.f64 	%fd994, %fd991, %fd993;
	fma.rn.f64 	%fd995, %fd950, %fd994, %fd986;
	mul.f64 	%fd996, %fd984, 0dBFE0000000000000;
	sub.f64 	%fd997, %fd996, %fd503;
	fma.rn.f64 	%fd998, %fd8, %fd997, %fd503;
	add.f64 	%fd999, %fd648, %fd648;
	mul.f64 	%fd1000, %fd651, %fd999;
	sub.f64 	%fd1001, %fd946, %fd1000;
	add.f64 	%fd1002, %fd948, %fd1001;
	fma.rn.f64 	%fd1003, %fd950, %fd1002, %fd998;
	mul.f64 	%fd1004, %fd494, %fd733;
	sub.f64 	%fd1005, %fd1004, %fd447;
	fma.rn.f64 	%fd1006, %fd8, %fd1005, %fd447;
	sub.f64 	%fd1007, %fd990, %fd993;
	fma.rn.f64 	%fd1008, %fd950, %fd1007, %fd1006;
	mul.f64 	%fd1009, %fd1004, 0dBFE0000000000000;
	sub.f64 	%fd1010, %fd1009, %fd448;
	fma.rn.f64 	%fd1011, %fd8, %fd1010, %fd448;
	sub.f64 	%fd1012, %fd948, %fd946;
	fma.rn.f64 	%fd1013, %fd950, %fd1012, %fd1011;
	mul.f64 	%fd1014, %fd494, %fd744;
	sub.f64 	%fd1015, %fd1014, %fd391;
	fma.rn.f64 	%fd1016, %fd8, %fd1015, %fd391;
	mul.f64 	%fd1017, %fd654, %fd648;
	fma.rn.f64 	%fd1018, %fd651, %fd645, %fd1017;
	fma.rn.f64 	%fd1019, %fd950, %fd1018, %fd1016;
	mul.f64 	%fd1020, %fd494, %fd751;
	sub.f64 	%fd1021, %fd1020, %fd504;
	fma.rn.f64 	%fd1022, %fd8, %fd1021, %fd504;
	mul.f64 	%fd1023, %fd657, %fd645;
	fma.rn.f64 	%fd1024, %fd654, %fd642, %fd1023;
	fma.rn.f64 	%fd1025, %fd950, %fd1024, %fd1022;
	mul.f64 	%fd1026, %fd494, %fd758;
	sub.f64 	%fd1027, %fd1026, %fd449;
	fma.rn.f64 	%fd1028, %fd8, %fd1027, %fd449;
	mul.f64 	%fd1029, %fd657, %fd648;
	fma.rn.f64 	%fd1030, %fd651, %fd642, %fd1029;
	fma.rn.f64 	%fd1031, %fd950, %fd1030, %fd1028;
	mul.f64 	%fd1032, %fd9, %fd450;
	sub.f64 	%fd1033, %fd450, %fd1032;
	mul.f64 	%fd1034, %fd9, %fd505;
	sub.f64 	%fd1035, %fd505, %fd1034;
	mul.f64 	%fd1036, %fd9, %fd506;
	sub.f64 	%fd1037, %fd506, %fd1036;
	mul.f64 	%fd1038, %fd494, 0d3FAAF286BCA1AF28;
	mul.f64 	%fd1039, %fd952, 0d3F89AA066A819A9E;
	sub.f64 	%fd1040, %fd1038, %fd1039;
	fma.rn.f64 	%fd1041, %fd964, 0d3FA8618618618619, %fd1040;
	st.global.f64 	[%rd96], %fd1041;
	mul.f64 	%fd1042, %fd952, 0d3F72D204B4812D20;
	sub.f64 	%fd1043, %fd1038, %fd1042;
	mul.f64 	%fd1044, %fd964, 0d3F9041041041040F;
	sub.f64 	%fd1045, %fd1043, %fd1044;
	sub.f64 	%fd1046, %fd965, %fd971;
	fma.rn.f64 	%fd1047, %fd1046, 0d3FB999999999999A, %fd1045;
	sub.f64 	%fd1048, %fd995, %fd1003;
	fma.rn.f64 	%fd1049, %fd1048, 0d3FAC71C71C71C71C, %fd1047;
	ld.global.u32 	%r57, [%rd44];
	mul.wide.s32 	%rd159, %r57, 8;
	add.s64 	%rd160, %rd95, %rd159;
	st.global.f64 	[%rd160], %fd1049;
	sub.f64 	%fd1050, %fd971, %fd965;
	fma.rn.f64 	%fd1051, %fd1050, 0d3FB999999999999A, %fd1045;
	fma.rn.f64 	%fd1052, %fd1048, 0d3FAC71C71C71C71C, %fd1051;
	ld.global.u32 	%r58, [%rd40];
	mul.wide.s32 	%rd161, %r58, 8;
	add.s64 	%rd162, %rd95, %rd161;
	st.global.f64 	[%rd162], %fd1052;
	sub.f64 	%fd1053, %fd972, %fd977;
	fma.rn.f64 	%fd1054, %fd1053, 0d3FB999999999999A, %fd1045;
	sub.f64 	%fd1055, %fd1003, %fd995;
	fma.rn.f64 	%fd1056, %fd1055, 0d3F9C71C71C71C71D, %fd1054;
	sub.f64 	%fd1057, %fd1008, %fd1013;
	fma.rn.f64 	%fd1058, %fd1057, 0d3FB5555555555555, %fd1056;
	ld.global.u32 	%r59, [%rd50];
	mul.wide.s32 	%rd163, %r59, 8;
	add.s64 	%rd164, %rd95, %rd163;
	st.global.f64 	[%rd164], %fd1058;
	sub.f64 	%fd1059, %fd977, %fd972;
	fma.rn.f64 	%fd1060, %fd1059, 0d3FB999999999999A, %fd1045;
	fma.rn.f64 	%fd1061, %fd1055, 0d3F9C71C71C71C71D, %fd1060;
	fma.rn.f64 	%fd1062, %fd1057, 0d3FB5555555555555, %fd1061;
	ld.global.u32 	%r60, [%rd47];
	mul.wide.s32 	%rd165, %r60, 8;
	add.s64 	%rd166, %rd95, %rd165;
	st.global.f64 	[%rd166], %fd1062;
	sub.f64 	%fd1063, %fd978, %fd983;
	fma.rn.f64 	%fd1064, %fd1063, 0d3FB999999999999A, %fd1045;
	fma.rn.f64 	%fd1065, %fd1055, 0d3F9C71C71C71C71D, %fd1064;
	sub.f64 	%fd1066, %fd1013, %fd1008;
	fma.rn.f64 	%fd1067, %fd1066, 0d3FB5555555555555, %fd1065;
	ld.global.u32 	%r61, [%rd56];
	mul.wide.s32 	%rd167, %r61, 8;
	add.s64 	%rd168, %rd95, %rd167;
	st.global.f64 	[%rd168], %fd1067;
	sub.f64 	%fd1068, %fd983, %fd978;
	fma.rn.f64 	%fd1069, %fd1068, 0d3FB999999999999A, %fd1045;
	fma.rn.f64 	%fd1070, %fd1055, 0d3F9C71C71C71C71D, %fd1069;
	fma.rn.f64 	%fd1071, %fd1066, 0d3FB5555555555555, %fd1070;
	ld.global.u32 	%r62, [%rd53];
	mul.wide.s32 	%rd169, %r62, 8;
	add.s64 	%rd170, %rd95, %rd169;
	st.global.f64 	[%rd170], %fd1071;
	fma.rn.f64 	%fd1072, %fd952, 0d3F6B6006D801B600, %fd1038;
	fma.rn.f64 	%fd1073, %fd964, 0d3F70410410410410, %fd1072;
	add.f64 	%fd1074, %fd965, %fd972;
	mul.f64 	%fd1075, %fd1074, 0d3FB999999999999A;
	add.f64 	%fd1076, %fd1075, %fd1073;
	add.f64 	%fd1077, %fd971, %fd977;
	mul.f64 	%fd1078, %fd1077, 0d3F9999999999999A;
	add.f64 	%fd1079, %fd1078, %fd1076;
	mul.f64 	%fd1080, %fd995, 0d3F9C71C71C71C71D;
	add.f64 	%fd1081, %fd1080, %fd1079;
	mul.f64 	%fd1082, %fd1003, 0d3F8C71C71C71C71D;
	add.f64 	%fd1083, %fd1082, %fd1081;
	mul.f64 	%fd1084, %fd1008, 0d3FB5555555555555;
	add.f64 	%fd1085, %fd1084, %fd1083;
	mul.f64 	%fd1086, %fd1013, 0d3FA5555555555554;
	add.f64 	%fd1087, %fd1086, %fd1085;
	mul.f64 	%fd1088, %fd1019, 0d3FD0000000000000;
	add.f64 	%fd1089, %fd1088, %fd1087;
	sub.f64 	%fd1090, %fd1033, %fd1035;
	fma.rn.f64 	%fd1091, %fd1090, 0d3FC0000000000000, %fd1089;
	ld.global.u32 	%r63, [%rd62];
	mul.wide.s32 	%rd171, %r63, 8;
	add.s64 	%rd172, %rd95, %rd171;
	st.global.f64 	[%rd172], %fd1091;
	sub.f64 	%fd1092, %fd1073, %fd1075;
	sub.f64 	%fd1093, %fd1092, %fd1078;
	add.f64 	%fd1094, %fd1080, %fd1093;
	add.f64 	%fd1095, %fd1082, %fd1094;
	add.f64 	%fd1096, %fd1084, %fd1095;
	add.f64 	%fd1097, %fd1086, %fd1096;
	add.f64 	%fd1098, %fd1088, %fd1097;
	sub.f64 	%fd1099, %fd1035, %fd1033;
	fma.rn.f64 	%fd1100, %fd1099, 0d3FC0000000000000, %fd1098;
	ld.global.u32 	%r64, [%rd59];
	mul.wide.s32 	%rd173, %r64, 8;
	add.s64 	%rd174, %rd95, %rd173;
	st.global.f64 	[%rd174], %fd1100;
	sub.f64 	%fd1101, %fd965, %fd972;
	fma.rn.f64 	%fd1102, %fd1101, 0d3FB999999999999A, %fd1073;
	sub.f64 	%fd1103, %fd971, %fd977;
	fma.rn.f64 	%fd1104, %fd1103, 0d3F9999999999999A, %fd1102;
	add.f64 	%fd1105, %fd1080, %fd1104;
	add.f64 	%fd1106, %fd1082, %fd1105;
	add.f64 	%fd1107, %fd1084, %fd1106;
	add.f64 	%fd1108, %fd1086, %fd1107;
	sub.f64 	%fd1109, %fd1108, %fd1088;
	add.f64 	%fd1110, %fd1033, %fd1035;
	mul.f64 	%fd1111, %fd1110, 0d3FC0000000000000;
	add.f64 	%fd1112, %fd1111, %fd1109;
	ld.global.u32 	%r65, [%rd68];
	mul.wide.s32 	%rd175, %r65, 8;
	add.s64 	%rd176, %rd95, %rd175;
	st.global.f64 	[%rd176], %fd1112;
	sub.f64 	%fd1113, %fd972, %fd965;
	fma.rn.f64 	%fd1114, %fd1113, 0d3FB999999999999A, %fd1073;
	sub.f64 	%fd1115, %fd977, %fd971;
	fma.rn.f64 	%fd1116, %fd1115, 0d3F9999999999999A, %fd1114;
	add.f64 	%fd1117, %fd1080, %fd1116;
	add.f64 	%fd1118, %fd1082, %fd1117;
	add.f64 	%fd1119, %fd1084, %fd1118;
	add.f64 	%fd1120, %fd1086, %fd1119;
	sub.f64 	%fd1121, %fd1120, %fd1088;
	sub.f64 	%fd1122, %fd1121, %fd1111;
	ld.global.u32 	%r66, [%rd65];
	mul.wide.s32 	%rd177, %r66, 8;
	add.s64 	%rd178, %rd95, %rd177;
	st.global.f64 	[%rd178], %fd1122;
	add.f64 	%fd1123, %fd965, %fd978;
	mul.f64 	%fd1124, %fd1123, 0d3FB999999999999A;
	add.f64 	%fd1125, %fd1124, %fd1073;
	add.f64 	%fd1126, %fd971, %fd983;
	mul.f64 	%fd1127, %fd1126, 0d3F9999999999999A;
	add.f64 	%fd1128, %fd1127, %fd1125;
	add.f64 	%fd1129, %fd1080, %fd1128;
	add.f64 	%fd1130, %fd1082, %fd1129;
	sub.f64 	%fd1131, %fd1130, %fd1084;
	sub.f64 	%fd1132, %fd1131, %fd1086;
	mul.f64 	%fd1133, %fd1031, 0d3FD0000000000000;
	add.f64 	%fd1134, %fd1133, %fd1132;
	sub.f64 	%fd1135, %fd1037, %fd1033;
	fma.rn.f64 	%fd1136, %fd1135, 0d3FC0000000000000, %fd1134;
	ld.global.u32 	%r67, [%rd74];
	mul.wide.s32 	%rd179, %r67, 8;
	add.s64 	%rd180, %rd95, %rd179;
	st.global.f64 	[%rd180], %fd1136;
	sub.f64 	%fd1137, %fd1073, %fd1124;
	sub.f64 	%fd1138, %fd1137, %fd1127;
	add.f64 	%fd1139, %fd1080, %fd1138;
	add.f64 	%fd1140, %fd1082, %fd1139;
	sub.f64 	%fd1141, %fd1140, %fd1084;
	sub.f64 	%fd1142, %fd1141, %fd1086;
	add.f64 	%fd1143, %fd1133, %fd1142;
	sub.f64 	%fd1144, %fd1033, %fd1037;
	fma.rn.f64 	%fd1145, %fd1144, 0d3FC0000000000000, %fd1143;
	ld.global.u32 	%r68, [%rd71];
	mul.wide.s32 	%rd181, %r68, 8;
	add.s64 	%rd182, %rd95, %rd181;
	st.global.f64 	[%rd182], %fd1145;
	sub.f64 	%fd1146, %fd965, %fd978;
	fma.rn.f64 	%fd1147, %fd1146, 0d3FB999999999999A, %fd1073;
	sub.f64 	%fd1148, %fd971, %fd983;
	fma.rn.f64 	%fd1149, %fd1148, 0d3F9999999999999A, %fd1147;
	add.f64 	%fd1150, %fd1080, %fd1149;
	add.f64 	%fd1151, %fd1082, %fd1150;
	sub.f64 	%fd1152, %fd1151, %fd1084;
	sub.f64 	%fd1153, %fd1152, %fd1086;
	sub.f64 	%fd1154, %fd1153, %fd1133;
	add.f64 	%fd1155, %fd1033, %fd1037;
	mul.f64 	%fd1156, %fd1155, 0d3FC0000000000000;
	sub.f64 	%fd1157, %fd1154, %fd1156;
	ld.global.u32 	%r69, [%rd80];
	mul.wide.s32 	%rd183, %r69, 8;
	add.s64 	%rd184, %rd95, %rd183;
	st.global.f64 	[%rd184], %fd1157;
	sub.f64 	%fd1158, %fd978, %fd965;
	fma.rn.f64 	%fd1159, %fd1158, 0d3FB999999999999A, %fd1073;
	sub.f64 	%fd1160, %fd983, %fd971;
	fma.rn.f64 	%fd1161, %fd1160, 0d3F9999999999999A, %fd1159;
	add.f64 	%fd1162, %fd1080, %fd1161;
	add.f64 	%fd1163, %fd1082, %fd1162;
	sub.f64 	%fd1164, %fd1163, %fd1084;
	sub.f64 	%fd1165, %fd1164, %fd1086;
	sub.f64 	%fd1166, %fd1165, %fd1133;
	add.f64 	%fd1167, %fd1156, %fd1166;
	ld.global.u32 	%r70, [%rd77];
	mul.wide.s32 	%rd185, %r70, 8;
	add.s64 	%rd186, %rd95, %rd185;
	st.global.f64 	[%rd186], %fd1167;
	add.f64 	%fd1168, %fd972, %fd978;
	mul.f64 	%fd1169, %fd1168, 0d3FB999999999999A;
	add.f64 	%fd1170, %fd1169, %fd1073;
	add.f64 	%fd1171, %fd977, %fd983;
	mul.f64 	%fd1172, %fd1171, 0d3F9999999999999A;
	add.f64 	%fd1173, %fd1172, %fd1170;
	mul.f64 	%fd1174, %fd995, 0d3FAC71C71C71C71C;
	sub.f64 	%fd1175, %fd1173, %fd1174;
	mul.f64 	%fd1176, %fd1003, 0d3F9C71C71C71C71D;
	sub.f64 	%fd1177, %fd1175, %fd1176;
	mul.f64 	%fd1178, %fd1025, 0d3FD0000000000000;
	add.f64 	%fd1179, %fd1178, %fd1177;
	sub.f64 	%fd1180, %fd1035, %fd1037;
	fma.rn.f64 	%fd1181, %fd1180, 0d3FC0000000000000, %fd1179;
	ld.global.u32 	%r71, [%rd86];
	mul.wide.s32 	%rd187, %r71, 8;
	add.s64 	%rd188, %rd95, %rd187;
	st.global.f64 	[%rd188], %fd1181;
	sub.f64 	%fd1182, %fd1073, %fd1169;
	sub.f64 	%fd1183, %fd1182, %fd1172;
	sub.f64 	%fd1184, %fd1183, %fd1174;
	sub.f64 	%fd1185, %fd1184, %fd1176;
	add.f64 	%fd1186, %fd1178, %fd1185;
	sub.f64 	%fd1187, %fd1037, %fd1035;
	fma.rn.f64 	%fd1188, %fd1187, 0d3FC0000000000000, %fd1186;
	ld.global.u32 	%r72, [%rd83];
	mul.wide.s32 	%rd189, %r72, 8;
	add.s64 	%rd190, %rd95, %rd189;
	st.global.f64 	[%rd190], %fd1188;
	sub.f64 	%fd1189, %fd972, %fd978;
	fma.rn.f64 	%fd1190, %fd1189, 0d3FB999999999999A, %fd1073;
	sub.f64 	%fd1191, %fd977, %fd983;
	fma.rn.f64 	%fd1192, %fd1191, 0d3F9999999999999A, %fd1190;
	sub.f64 	%fd1193, %fd1192, %fd1174;
	sub.f64 	%fd1194, %fd1193, %fd1176;
	sub.f64 	%fd1195, %fd1194, %fd1178;
	add.f64 	%fd1196, %fd1035, %fd1037;
	mul.f64 	%fd1197, %fd1196, 0d3FC0000000000000;
	add.f64 	%fd1198, %fd1197, %fd1195;
	ld.global.u32 	%r73, [%rd92];
	mul.wide.s32 	%rd191, %r73, 8;
	add.s64 	%rd192, %rd95, %rd191;
	st.global.f64 	[%rd192], %fd1198;
	sub.f64 	%fd1199, %fd978, %fd972;
	fma.rn.f64 	%fd1200, %fd1199, 0d3FB999999999999A, %fd1073;
	sub.f64 	%fd1201, %fd983, %fd977;
	fma.rn.f64 	%fd1202, %fd1201, 0d3F9999999999999A, %fd1200;
	sub.f64 	%fd1203, %fd1202, %fd1174;
	sub.f64 	%fd1204, %fd1203, %fd1176;
	sub.f64 	%fd1205, %fd1204, %fd1178;
	sub.f64 	%fd1206, %fd1205, %fd1197;
	ld.global.u32 	%r74, [%rd89];
	mul.wide.s32 	%rd193, %r74, 8;
	add.s64 	%rd194, %rd95, %rd193;
	st.global.f64 	[%rd194], %fd1206;
	cvta.to.global.u64 	%rd195, %rd213;
	add.s64 	%rd196, %rd195, %rd24;
	st.global.f64 	[%rd196], %fd651;
	add.s64 	%rd197, %rd196, %rd30;
	st.global.f64 	[%rd197], %fd654;
	add.s64 	%rd198, %rd197, %rd30;
	st.global.f64 	[%rd198], %fd657;
	mul.f64 	%fd1207, %fd1211, %fd26;
	fma.rn.f64 	%fd1208, %fd1207, %fd27, %fd31;
	div.rn.f64 	%fd1209, %fd1208, 0d4008000000000000;
	cvta.to.global.u64 	%rd199, %rd214;
	add.s64 	%rd200, %rd199, %rd24;
	st.global.f64 	[%rd200], %fd1209;
$L__BB0_4:
	add.s32 	%r80, %r80, 1;
	mov.u32 	%r75, %ntid.x;
	add.s32 	%r79, %r79, %r75;
	setp.ne.s32 	%p4, %r80, 1;
	@%p4 bra 	$L__BB0_2;
$L__BB0_5:
	ret;

}
	// .globl	_Z39dvc_ScaLBL_D3Q19_AAeven_GreyscaleSC_MRTPiPdS0_S0_S0_S0_S0_S0_S0_S0_S0_S0_S0_ddddddddiii
.visible .entry _Z39dvc_ScaLBL_D3Q19_AAeven_GreyscaleSC_MRTPiPdS0_S0_S0_S0_S0_S0_S0_S0_S0_S0_S0_ddddddddiii(
	.param .u64 .ptr .align 1 _Z39dvc_ScaLBL_D3Q19_AAeven_GreyscaleSC_MRTPiPdS0_S0_S0_S0_S0_S0_S0_S0_S0_S0_S0_ddddddddiii_param_0,
	.param .u64 .ptr .align 1 _Z39dvc_ScaLBL_D3Q19_AAeven_GreyscaleSC_MRTPiPdS0_S0_S0_S0_S0_S0_S0_S0_S0_S0_S0_ddddddddiii_param_1,
	.param .u64 .ptr .align 1 _Z39dvc_ScaLBL_D3Q19_AAeven_GreyscaleSC_MRTPiPdS0_S0_S0_S0_S0_S0_S0_S0_S0_S0_S0_ddddddddiii_param_2,
	.param .u64 .ptr .align 1 _Z39dvc_ScaLBL_D3Q19_AAeven_GreyscaleSC_MRTPiPdS0_S0_S0_S0_S0_S0_S0_S0_S0_S0_S0_ddddddddiii_param_3,
	.param .u64 .ptr .align 1 _Z39dvc_ScaLBL_D3Q19_AAeven_GreyscaleSC_MRTPiPdS0_S0_S0_S0_S0_S0_S0_S0_S0_S0_S0_ddddddddiii_param_4,
	.param .u64 .ptr .align 1 _Z39dvc_ScaLBL_D3Q19_AAeven_GreyscaleSC_MRTPiPdS0_S0_S0_S0_S0_S0_S0_S0_S0_S0_S0_ddddddddiii_param_5,
	.param .u64 .ptr .align 1 _Z39dvc_ScaLBL_D3Q19_AAeven_GreyscaleSC_MRTPiPdS0_S0_S0_S0_S0_S0_S0_S0_S0_S0_S0_ddddddddiii_param_6,
	.param .u64 .ptr .align 1 _Z39dvc_ScaLBL_D3Q19_AAeven_GreyscaleSC_MRTPiPdS0_S0_S0_S0_S0_S0_S0_S0_S0_S0_S0_ddddddddiii_param_7,
	.param .u64 .ptr .align 1 _Z39dvc_ScaLBL_D3Q19_AAeven_GreyscaleSC_MRTPiPdS0_S0_S0_S0_S0_S0_S0_S0_S0_S0_S0_ddddddddiii_param_8,
	.param .u64 .ptr .align 1 _Z39dvc_ScaLBL_D3Q19_AAeven_GreyscaleSC_MRTPiPdS0_S0_S0_S0_S0_S0_S0_S0_S0_S0_S0_ddddddddiii_param_9,
	.param .u64 .ptr .align 1 _Z39dvc_ScaLBL_D3Q19_AAeven_GreyscaleSC_MRTPiPdS0_S0_S0_S0_S0_S0_S0_S0_S0_S0_S0_ddddddddiii_param_10,
	.param .u64 .ptr .align 1 _Z39dvc_ScaLBL_D3Q19_AAeven_GreyscaleSC_MRTPiPdS0_S0_S0_S0_S0_S0_S0_S0_S0_S0_S0_ddddddddiii_param_11,
	.param .u64 .ptr .align 1 _Z39dvc_ScaLBL_D3Q19_AAeven_GreyscaleSC_MRTPiPdS0_S0_S0_S0_S0_S0_S0_S0_S0_S0_S0_ddddddddiii_param_12,
	.param .f64 _Z39dvc_ScaLBL_D3Q19_AAeven_GreyscaleSC_MRTPiPdS0_S0_S0_S0_S0_S0_S0_S0_S0_S0_S0_ddddddddiii_param_13,
	.param .f64 _Z39dvc_ScaLBL_D3Q19_AAeven_GreyscaleSC_MRTPiPdS0_S0_S0_S0_S0_S0_S0_S0_S0_S0_S0_ddddddddiii_param_14,
	.param .f64 _Z39dvc_ScaLBL_D3Q19_AAeven_GreyscaleSC_MRTPiPdS0_S0_S0_S0_S0_S0_S0_S0_S0_S0_S0_ddddddddiii_param_15,
	.param .f64 _Z39dvc_ScaLBL_D3Q19_AAeven_GreyscaleSC_MRTPiPdS0_S0_S0_S0_S0_S0_S0_S0_S0_S0_S0_ddddddddiii_param_16,
	.param .f64 _Z39dvc_ScaLBL_D3Q19_AAeven_GreyscaleSC_MRTPiPdS0_S0_S0_S0_S0_S0_S0_S0_S0_S0_S0_ddddddddiii_param_17,
	.param .f64 _Z39dvc_ScaLBL_D3Q19_AAeven_GreyscaleSC_MRTPiPdS0_S0_S0_S0_S0_S0_S0_S0_S0_S0_S0_ddddddddiii_param_18,
	.param .f64 _Z39dvc_ScaLBL_D3Q19_AAeven_GreyscaleSC_MRTPiPdS0_S0_S0_S0_S0_S0_S0_S0_S0_S0_S0_ddddddddiii_param_19,
	.param .f64 _Z39dvc_ScaLBL_D3Q19_AAeven_GreyscaleSC_MRTPiPdS0_S0_S0_S0_S0_S0_S0_S0_S0_S0_S0_ddddddddiii_param_20,
	.param .u32 _Z39dvc_ScaLBL_D3Q19_AAeven_GreyscaleSC_MRTPiPdS0_S0_S0_S0_S0_S0_S0_S0_S0_S0_S0_ddddddddiii_param_21,
	.param .u32 _Z39dvc_ScaLBL_D3Q19_AAeven_GreyscaleSC_MRTPiPdS0_S0_S0_S0_S0_S0_S0_S0_S0_S0_S0_ddddddddiii_param_22,
	.param .u32 _Z39dvc_ScaLBL_D3Q19_AAeven_GreyscaleSC_MRTPiPdS0_S0_S0_S0_S0_S0_S0_S0_S0_S0_S0_ddddddddiii_param_23
)
{
	.reg .pred 	%p<5>;
	.reg .b32 	%r<64>;
	.reg .b64 	%rd<112>;
	.reg .b64 	%fd<1217>;

	ld.param.f64 	%fd13, [_Z39dvc_ScaLBL_D3Q19_AAeven_GreyscaleSC_MRTPiPdS0_S0_S0_S0_S0_S0_S0_S0_S0_S0_S0_ddddddddiii_param_13];
	ld.param.f64 	%fd14, [_Z39dvc_ScaLBL_D3Q19_AAeven_GreyscaleSC_MRTPiPdS0_S0_S0_S0_S0_S0_S0_S0_S0_S0_S0_ddddddddiii_param_14];
	ld.param.f64 	%fd19, [_Z39dvc_ScaLBL_D3Q19_AAeven_GreyscaleSC_MRTPiPdS0_S0_S0_S0_S0_S0_S0_S0_S0_S0_S0_ddddddddiii_param_15];
	ld.param.f64 	%fd20, [_Z39dvc_ScaLBL_D3Q19_AAeven_GreyscaleSC_MRTPiPdS0_S0_S0_S0_S0_S0_S0_S0_S0_S0_S0_ddddddddiii_param_16];
	ld.param.f64 	%fd15, [_Z39dvc_ScaLBL_D3Q19_AAeven_GreyscaleSC_MRTPiPdS0_S0_S0_S0_S0_S0_S0_S0_S0_S0_S0_ddddddddiii_param_17];
	ld.param.u32 	%r35, [_Z39dvc_ScaLBL_D3Q19_AAeven_GreyscaleSC_MRTPiPdS0_S0_S0_S0_S0_S0_S0_S0_S0_S0_S0_ddddddddiii_param_21];
	ld.param.u32 	%r37, [_Z39dvc_ScaLBL_D3Q19_AAeven_GreyscaleSC_MRTPiPdS0_S0_S0_S0_S0_S0_S0_S0_S0_S0_S0_ddddddddiii_param_23];
	add.f64 	%fd1, %fd19, 0dBFE0000000000000;
	add.f64 	%fd2, %fd20, 0dBFE0000000000000;
	setp.lt.s32 	%p1, %r37, -262143;
	@%p1 bra 	$L__BB1_5;
	div.rn.f64 	%fd3, %fd1, 0d4008000000000000;
	div.rn.f64 	%fd4, %fd2, 0d4008000000000000;
	shr.s32 	%r38, %r37, 31;
	shr.u32 	%r39, %r38, 14;
	add.s32 	%r40, %r37, %r39;
	shr.s32 	%r41, %r40, 18;
	neg.s32 	%r63, %r41;
	mov.u32 	%r42, %ctaid.x;
	mov.u32 	%r1, %ntid.x;
	mov.u32 	%r43, %tid.x;
	neg.f64 	%fd5, %fd15;
	rcp.rn.f64 	%fd6, %fd13;
	mov.f64 	%fd21, 0d4000000000000000;
	sub.f64 	%fd22, %fd21, %fd6;
	mul.f64 	%fd23, %fd22, 0d4020000000000000;
	mov.f64 	%fd24, 0d4020000000000000;
	sub.f64 	%fd25, %fd24, %fd6;
	div.rn.f64 	%fd7, %fd23, %fd25;
	mul.f64 	%fd26, %fd6, 0d3FE0000000000000;
	mov.f64 	%fd27, 0d3FF0000000000000;
	sub.f64 	%fd8, %fd27, %fd26;
	mul.f64 	%fd28, %fd7, 0d3FE0000000000000;
	sub.f64 	%fd9, %fd27, %fd28;
	rcp.rn.f64 	%fd10, %fd14;
	sub.f64 	%fd29, %fd21, %fd10;
	mul.f64 	%fd30, %fd29, 0d4020000000000000;
	sub.f64 	%fd31, %fd24, %fd10;
	div.rn.f64 	%fd11, %fd30, %fd31;
	mul.f64 	%fd32, %fd10, 0d3FE0000000000000;
	sub.f64 	%fd12, %fd27, %fd32;
	add.s32 	%r44, %r43, %r35;
	mul.lo.s32 	%r45, %r1, %r42;
	mad.lo.s32 	%r46, %r45, %r41, %r45;
	add.s32 	%r53, %r44, %r46;
	shl.b32 	%r47, %r37, 3;
	add.s32 	%r62, %r53, %r47;
	mad.lo.s32 	%r61, %r37, 12, %r53;
	shl.b32 	%r48, %r37, 4;
	add.s32 	%r60, %r53, %r48;
	shl.b32 	%r49, %r37, 2;
	add.s32 	%r59, %r53, %r49;
	mad.lo.s32 	%r58, %r37, 6, %r53;
	mad.lo.s32 	%r57, %r37, 10, %r53;
	mad.lo.s32 	%r56, %r37, 14, %r53;
	mad.lo.s32 	%r55, %r37, 18, %r53;
	shl.b32 	%r50, %r37, 1;
	add.s32 	%r54, %r53, %r50;
	mul.wide.s32 	%rd29, %r37, 8;
$L__BB1_2:
	ld.param.u32 	%r52, [_Z39dvc_ScaLBL_D3Q19_AAeven_GreyscaleSC_MRTPiPdS0_S0_S0_S0_S0_S0_S0_S0_S0_S0_S0_ddddddddiii_param_22];
	setp.ge.s32 	%p2, %r53, %r52;
	@%p2 bra 	$L__BB1_4;
	ld.param.f64 	%fd1216, [_Z39dvc_ScaLBL_D3Q19_AAeven_GreyscaleSC_MRTPiPdS0_S0_S0_S0_S0_S0_S0_S0_S0_S0_S0_ddddddddiii_param_20];
	ld.param.f64 	%fd1215, [_Z39dvc_ScaLBL_D3Q19_AAeven_GreyscaleSC_MRTPiPdS0_S0_S0_S0_S0_S0_S0_S0_S0_S0_S0_ddddddddiii_param_19];
	ld.param.f64 	%fd1214, [_Z39dvc_ScaLBL_D3Q19_AAeven_GreyscaleSC_MRTPiPdS0_S0_S0_S0_S0_S0_S0_S0_S0_S0_S0_ddddddddiii_param_18];
	ld.param.u64 	%rd111, [_Z39dvc_ScaLBL_D3Q19_AAeven_GreyscaleSC_MRTPiPdS0_S0_S0_S0_S0_S0_S0_S0_S0_S0_S0_ddddddddiii_param_12];
	ld.param.u64 	%rd110, [_Z39dvc_ScaLBL_D3Q19_AAeven_GreyscaleSC_MRTPiPdS0_S0_S0_S0_S0_S0_S0_S0_S0_S0_S0_ddddddddiii_param_11];
	ld.param.u64 	%rd109, [_Z39dvc_ScaLBL_D3Q19_AAeven_GreyscaleSC_MRTPiPdS0_S0_S0_S0_S0_S0_S0_S0_S0_S0_S0_ddddddddiii_param_10];
	ld.param.u64 	%rd108, [_Z39dvc_ScaLBL_D3Q19_AAeven_GreyscaleSC_MRTPiPdS0_S0_S0_S0_S0_S0_S0_S0_S0_S0_S0_ddddddddiii_param_9];
	ld.param.u64 	%rd107, [_Z39dvc_ScaLBL_D3Q19_AAeven_GreyscaleSC_MRTPiPdS0_S0_S0_S0_S0_S0_S0_S0_S0_S0_S0_ddddddddiii_param_8];
	ld.param.u64 	%rd106, [_Z39dvc_ScaLBL_D3Q19_AAeven_GreyscaleSC_MRTPiPdS0_S0_S0_S0_S0_S0_S0_S0_S0_S0_S0_ddddddddiii_param_7];
	ld.param.u64 	%rd105, [_Z39dvc_ScaLBL_D3Q19_AAeven_GreyscaleSC_MRTPiPdS0_S0_S0_S0_S0_S0_S0_S0_S0_S0_S0_ddddddddiii_param_6];
	ld.param.u64 	%rd104, [_Z39dvc_ScaLBL_D3Q19_AAeven_GreyscaleSC_MRTPiPdS0_S0_S0_S0_S0_S0_S0_S0_S0_S0_S0_ddddddddiii_param_5];
	ld.param.u64 	%rd103, [_Z39dvc_ScaLBL_D3Q19_AAeven_GreyscaleSC_MRTPiPdS0_S0_S0_S0_S0_S0_S0_S0_S0_S0_S0_ddddddddiii_param_4];
	ld.param.u64 	%rd102, [_Z39dvc_ScaLBL_D3Q19_AAeven_GreyscaleSC_MRTPiPdS0_S0_S0_S0_S0_S0_S0_S0_S0_S0_S0_ddddddddiii_param_3];
	ld.param.u64 	%rd101, [_Z39dvc_ScaLBL_D3Q19_AAeven_GreyscaleSC_MRTPiPdS0_S0_S0_S0_S0_S0_S0_S0_S0_S0_S0_ddddddddiii_param_2];
	ld.param.u64 	%rd100, [_Z39dvc_ScaLBL_D3Q19_AAeven_GreyscaleSC_MRTPiPdS0_S0_S0_S0_S0_S0_S0_S0_S0_S0_S0_ddddddddiii_param_1];
	ld.param.u64 	%rd99, [_Z39dvc_ScaLBL_D3Q19_AAeven_GreyscaleSC_MRTPiPdS0_S0_S0_S0_S0_S0_S0_S0_S0_S0_S0_ddddddddiii_param_0];
	cvta.to.global.u64 	%rd14, %rd99;
	mul.wide.s32 	%rd15, %r53, 4;
	add.s64 	%rd16, %rd14, %rd15;
	ld.global.u32 	%r51, [%rd16];
	cvta.to.global.u64 	%rd17, %rd102;
	mul.wide.s32 	%rd18, %r51, 8;
	add.s64 	%rd19, %rd17, %rd18;
	ld.global.f64 	%fd33, [%rd19];
	cvta.to.global.u64 	%rd20, %rd103;
	add.s64 	%rd21, %rd20, %rd18;
	ld.global.f64 	%fd34, [%rd21];
	cvta.to.global.u64 	%rd22, %rd108;
	mul.wide.s32 	%rd23, %r53, 8;
	add.s64 	%rd24, %rd22, %rd23;
	ld.global.f64 	%fd35, [%rd24];
	cvta.to.global.u64 	%rd25, %rd109;
	add.s64 	%rd26, %rd25, %rd23;
	ld.global.f64 	%fd36, [%rd26];
	mul.f64 	%fd37, %fd33, %fd36;
	add.f64 	%fd38, %fd33, %fd34;
	div.rn.f64 	%fd39, %fd37, %fd38;
	mul.f64 	%fd40, %fd34, %fd36;
	div.rn.f64 	%fd41, %fd40, %fd38;
	cvta.to.global.u64 	%rd27, %rd104;
	add.s64 	%rd28, %rd27, %rd23;
	ld.global.f64 	%fd42, [%rd28];
	add.s64 	%rd30, %rd28, %rd29;
	ld.global.f64 	%fd43, [%rd30];
	add.s64 	%rd31, %rd30, %rd29;
	ld.global.f64 	%fd44, [%rd31];
	cvta.to.global.u64 	%rd32, %rd105;
	add.s64 	%rd33, %rd32, %rd23;
	ld.global.f64 	%fd45, [%rd33];
	add.s64 	%rd34, %rd33, %rd29;
	ld.global.f64 	%fd46, [%rd34];
	add.s64 	%rd35, %rd34, %rd29;
	ld.global.f64 	%fd47, [%rd35];
	cvta.to.global.u64 	%rd36, %rd100;
	add.s64 	%rd37, %rd36, %rd23;
	ld.global.f64 	%fd48, [%rd37];
	mul.f64 	%fd49, %fd48, 0dC03E000000000000;
	mul.wide.s32 	%rd38, %r54, 8;
	add.s64 	%rd39, %rd36, %rd38;
	ld.global.f64 	%fd50, [%rd39];
	add.f64 	%fd51, %fd48, %fd50;
	mul.f64 	%fd52, %fd50, 0d4026000000000000;
	sub.f64 	%fd53, %fd49, %fd52;
	mul.f64 	%fd54, %fd50, 0dC010000000000000;
	fma.rn.f64 	%fd55, %fd48, 0d4028000000000000, %fd54;
	add.s64 	%rd40, %rd37, %rd29;
	ld.global.f64 	%fd56, [%rd40];
	add.f64 	%fd57, %fd51, %fd56;
	mul.f64 	%fd58, %fd56, 0d4026000000000000;
	sub.f64 	%fd59, %fd53, %fd58;
	mul.f64 	%fd60, %fd56, 0d4010000000000000;
	sub.f64 	%fd61, %fd55, %fd60;
	sub.f64 	%fd62, %fd50, %fd56;
	add.f64 	%fd63, %fd54, %fd60;
	add.f64 	%fd64, %fd56, %fd56;
	fma.rn.f64 	%fd65, %fd50, 0d4000000000000000, %fd64;
	sub.f64 	%fd66, %fd54, %fd60;
	mul.wide.s32 	%rd41, %r59, 8;
	add.s64 	%rd42, %rd36, %rd41;
	ld.global.f64 	%fd67, [%rd42];
	add.f64 	%fd68, %fd57, %fd67;
	mul.f64 	%fd69, %fd67, 0d4026000000000000;
	sub.f64 	%fd70, %fd59, %fd69;
	mul.f64 	%fd71, %fd67, 0d4010000000000000;
	sub.f64 	%fd72, %fd61, %fd71;
	sub.f64 	%fd73, %fd65, %fd67;
	fma.rn.f64 	%fd74, %fd67, 0d4000000000000000, %fd66;
	mul.f64 	%fd75, %fd67, 0dC000000000000000;
	add.s64 	%rd43, %rd39, %rd29;
	ld.global.f64 	%fd76, [%rd43];
	add.f64 	%fd77, %fd68, %fd76;
	mul.f64 	%fd78, %fd76, 0d4026000000000000;
	sub.f64 	%fd79, %fd70, %fd78;
	mul.f64 	%fd80, %fd76, 0d4010000000000000;
	sub.f64 	%fd81, %fd72, %fd80;
	sub.f64 	%fd82, %fd67, %fd76;
	sub.f64 	%fd83, %fd80, %fd71;
	sub.f64 	%fd84, %fd73, %fd76;
	add.f64 	%fd85, %fd76, %fd76;
	add.f64 	%fd86, %fd74, %fd85;
	add.f64 	%fd87, %fd67, %fd76;
	sub.f64 	%fd88, %fd75, %fd85;
	mul.wide.s32 	%rd44, %r58, 8;
	add.s64 	%rd45, %rd36, %rd44;
	ld.global.f64 	%fd89, [%rd45];
	add.f64 	%fd90, %fd77, %fd89;
	mul.f64 	%fd91, %fd89, 0d4026000000000000;
	sub.f64 	%fd92, %fd79, %fd91;
	mul.f64 	%fd93, %fd89, 0d4010000000000000;
	sub.f64 	%fd94, %fd81, %fd93;
	sub.f64 	%fd95, %fd84, %fd89;
	fma.rn.f64 	%fd96, %fd89, 0d4000000000000000, %fd86;
	sub.f64 	%fd97, %fd87, %fd89;
	fma.rn.f64 	%fd98, %fd89, 0d4000000000000000, %fd88;
	add.s64 	%rd46, %rd42, %rd29;
	ld.global.f64 	%fd99, [%rd46];
	add.f64 	%fd100, %fd90, %fd99;
	mul.f64 	%fd101, %fd99, 0d4026000000000000;
	sub.f64 	%fd102, %fd92, %fd101;
	mul.f64 	%fd103, %fd99, 0d4010000000000000;
	sub.f64 	%fd104, %fd94, %fd103;
	sub.f64 	%fd105, %fd89, %fd99;
	sub.f64 	%fd106, %fd103, %fd93;
	sub.f64 	%fd107, %fd95, %fd99;
	fma.rn.f64 	%fd108, %fd99, 0d4000000000000000, %fd96;
	sub.f64 	%fd109, %fd97, %fd99;
	fma.rn.f64 	%fd110, %fd99, 0d4000000000000000, %fd98;
	mul.wide.s32 	%rd47, %r62, 8;
	add.s64 	%rd48, %rd36, %rd47;
	ld.global.f64 	%fd111, [%rd48];
	add.f64 	%fd112, %fd100, %fd111;
	fma.rn.f64 	%fd113, %fd111, 0d4020000000000000, %fd102;
	add.f64 	%fd114, %fd111, %fd104;
	add.f64 	%fd115, %fd62, %fd111;
	add.f64 	%fd116, %fd63, %fd111;
	add.f64 	%fd117, %fd82, %fd111;
	add.f64 	%fd118, %fd83, %fd111;
	add.f64 	%fd119, %fd111, %fd107;
	add.f64 	%fd120, %fd111, %fd108;
	add.f64 	%fd121, %fd109, %fd111;
	add.f64 	%fd122, %fd111, %fd110;
	add.s64 	%rd49, %rd45, %rd29;
	ld.global.f64 	%fd123, [%rd49];
	add.f64 	%fd124, %fd112, %fd123;
	fma.rn.f64 	%fd125, %fd123, 0d4020000000000000, %fd113;
	add.f64 	%fd126, %fd123, %fd114;
	sub.f64 	%fd127, %fd115, %fd123;
	sub.f64 	%fd128, %fd116, %fd123;
	sub.f64 	%fd129, %fd117, %fd123;
	sub.f64 	%fd130, %fd118, %fd123;
	add.f64 	%fd131, %fd123, %fd119;
	add.f64 	%fd132, %fd123, %fd120;
	add.f64 	%fd133, %fd121, %fd123;
	add.f64 	%fd134, %fd123, %fd122;
	add.f64 	%fd135, %fd111, %fd123;
	sub.f64 	%fd136, %fd111, %fd123;
	sub.f64 	%fd137, %fd123, %fd111;
	mul.wide.s32 	%rd50, %r57, 8;
	add.s64 	%rd51, %rd36, %rd50;
	ld.global.f64 	%fd138, [%rd51];
	add.f64 	%fd139, %fd124, %fd138;
	fma.rn.f64 	%fd140, %fd138, 0d4020000000000000, %fd125;
	add.f64 	%fd141, %fd138, %fd126;
	add.f64 	%fd142, %fd127, %fd138;
	add.f64 	%fd143, %fd128, %fd138;
	sub.f64 	%fd144, %fd129, %fd138;
	sub.f64 	%fd145, %fd130, %fd138;
	add.f64 	%fd146, %fd138, %fd131;
	add.f64 	%fd147, %fd138, %fd132;
	add.f64 	%fd148, %fd133, %fd138;
	add.f64 	%fd149, %fd138, %fd134;
	sub.f64 	%fd150, %fd135, %fd138;
	add.f64 	%fd151, %fd136, %fd138;
	add.f64 	%fd152, %fd137, %fd138;
	add.s64 	%rd52, %rd48, %rd29;
	ld.global.f64 	%fd153, [%rd52];
	add.f64 	%fd154, %fd139, %fd153;
	fma.rn.f64 	%fd155, %fd153, 0d4020000000000000, %fd140;
	add.f64 	%fd156, %fd153, %fd141;
	sub.f64 	%fd157, %fd142, %fd153;
	sub.f64 	%fd158, %fd143, %fd153;
	add.f64 	%fd159, %fd144, %fd153;
	add.f64 	%fd160, %fd145, %fd153;
	add.f64 	%fd161, %fd153, %fd146;
	add.f64 	%fd162, %fd153, %fd147;
	add.f64 	%fd163, %fd148, %fd153;
	add.f64 	%fd164, %fd153, %fd149;
	sub.f64 	%fd165, %fd150, %fd153;
	sub.f64 	%fd166, %fd151, %fd153;
	sub.f64 	%fd167, %fd152, %fd153;
	mul.wide.s32 	%rd53, %r61, 8;
	add.s64 	%rd54, %rd36, %rd53;
	ld.global.f64 	%fd168, [%rd54];
	add.f64 	%fd169, %fd154, %fd168;
	fma.rn.f64 	%fd170, %fd168, 0d4020000000000000, %fd155;
	add.f64 	%fd171, %fd168, %fd156;
	add.f64 	%fd172, %fd157, %fd168;
	add.f64 	%fd173, %fd158, %fd168;
	add.f64 	%fd174, %fd105, %fd168;
	add.f64 	%fd175, %fd106, %fd168;
	add.f64 	%fd176, %fd168, %fd161;
	add.f64 	%fd177, %fd168, %fd162;
	sub.f64 	%fd178, %fd163, %fd168;
	sub.f64 	%fd179, %fd164, %fd168;
	sub.f64 	%fd180, %fd166, %fd168;
	add.s64 	%rd55, %rd51, %rd29;
	ld.global.f64 	%fd181, [%rd55];
	add.f64 	%fd182, %fd169, %fd181;
	fma.rn.f64 	%fd183, %fd181, 0d4020000000000000, %fd170;
	add.f64 	%fd184, %fd181, %fd171;
	sub.f64 	%fd185, %fd172, %fd181;
	sub.f64 	%fd186, %fd173, %fd181;
	sub.f64 	%fd187, %fd174, %fd181;
	sub.f64 	%fd188, %fd175, %fd181;
	add.f64 	%fd189, %fd181, %fd176;
	add.f64 	%fd190, %fd181, %fd177;
	sub.f64 	%fd191, %fd178, %fd181;
	sub.f64 	%fd192, %fd179, %fd181;
	add.f64 	%fd193, %fd168, %fd181;
	add.f64 	%fd194, %fd180, %fd181;
	sub.f64 	%fd195, %fd168, %fd181;
	mul.wide.s32 	%rd56, %r56, 8;
	add.s64 	%rd57, %rd36, %rd56;
	ld.global.f64 	%fd196, [%rd57];
	add.f64 	%fd197, %fd182, %fd196;
	fma.rn.f64 	%fd198, %fd196, 0d4020000000000000, %fd183;
	add.f64 	%fd199, %fd196, %fd184;
	add.f64 	%fd200, %fd185, %fd196;
	add.f64 	%fd201, %fd186, %fd196;
	sub.f64 	%fd202, %fd187, %fd196;
	sub.f64 	%fd203, %fd188, %fd196;
	add.f64 	%fd204, %fd196, %fd189;
	add.f64 	%fd205, %fd196, %fd190;
	sub.f64 	%fd206, %fd191, %fd196;
	sub.f64 	%fd207, %fd192, %fd196;
	sub.f64 	%fd208, %fd193, %fd196;
	sub.f64 	%fd209, %fd194, %fd196;
	sub.f64 	%fd210, %fd195, %fd196;
	add.s64 	%rd58, %rd54, %rd29;
	ld.global.f64 	%fd211, [%rd58];
	add.f64 	%fd212, %fd197, %fd211;
	fma.rn.f64 	%fd213, %fd211, 0d4020000000000000, %fd198;
	add.f64 	%fd214, %fd211, %fd199;
	sub.f64 	%fd215, %fd200, %fd211;
	sub.f64 	%fd216, %fd201, %fd211;
	add.f64 	%fd217, %fd202, %fd211;
	add.f64 	%fd218, %fd203, %fd211;
	add.f64 	%fd219, %fd211, %fd204;
	add.f64 	%fd220, %fd211, %fd205;
	sub.f64 	%fd221, %fd206, %fd211;
	sub.f64 	%fd222, %fd207, %fd211;
	sub.f64 	%fd223, %fd208, %fd211;
	add.f64 	%fd224, %fd209, %fd211;
	add.f64 	%fd225, %fd210, %fd211;
	mul.wide.s32 	%rd59, %r60, 8;
	add.s64 	%rd60, %rd36, %rd59;
	ld.global.f64 	%fd226, [%rd60];
	add.f64 	%fd227, %fd212, %fd226;
	fma.rn.f64 	%fd228, %fd226, 0d4020000000000000, %fd213;
	add.f64 	%fd229, %fd226, %fd214;
	add.f64 	%fd230, %fd159, %fd226;
	add.f64 	%fd231, %fd160, %fd226;
	add.f64 	%fd232, %fd217, %fd226;
	add.f64 	%fd233, %fd218, %fd226;
	add.f64 	%fd234, %fd226, %fd226;
	sub.f64 	%fd235, %fd219, %fd234;
	sub.f64 	%fd236, %fd220, %fd234;
	add.f64 	%fd237, %fd167, %fd226;
	sub.f64 	%fd238, %fd225, %fd226;
	add.s64 	%rd61, %rd57, %rd29;
	ld.global.f64 	%fd239, [%rd61];
	add.f64 	%fd240, %fd227, %fd239;
	fma.rn.f64 	%fd241, %fd239, 0d4020000000000000, %fd228;
	add.f64 	%fd242, %fd239, %fd229;
	sub.f64 	%fd243, %fd230, %fd239;
	sub.f64 	%fd244, %fd231, %fd239;
	sub.f64 	%fd245, %fd232, %fd239;
	sub.f64 	%fd246, %fd233, %fd239;
	add.f64 	%fd247, %fd239, %fd239;
	sub.f64 	%fd248, %fd235, %fd247;
	sub.f64 	%fd249, %fd236, %fd247;
	add.f64 	%fd250, %fd226, %fd239;
	sub.f64 	%fd251, %fd237, %fd239;
	add.f64 	%fd252, %fd238, %fd239;
	mul.wide.s32 	%rd62, %r55, 8;
	add.s64 	%rd63, %rd36, %rd62;
	ld.global.f64 	%fd253, [%rd63];
	add.f64 	%fd254, %fd240, %fd253;
	fma.rn.f64 	%fd255, %fd253, 0d4020000000000000, %fd241;
	add.f64 	%fd256, %fd253, %fd242;
	add.f64 	%fd257, %fd243, %fd253;
	add.f64 	%fd258, %fd244, %fd253;
	sub.f64 	%fd259, %fd245, %fd253;
	sub.f64 	%fd260, %fd246, %fd253;
	add.f64 	%fd261, %fd253, %fd253;
	sub.f64 	%fd262, %fd248, %fd261;
	sub.f64 	%fd263, %fd249, %fd261;
	sub.f64 	%fd264, %fd250, %fd253;
	add.f64 	%fd265, %fd251, %fd253;
	add.f64 	%fd266, %fd252, %fd253;
	add.s64 	%rd64, %rd60, %rd29;
	ld.global.f64 	%fd267, [%rd64];
	add.f64 	%fd268, %fd254, %fd267;
	fma.rn.f64 	%fd269, %fd267, 0d4020000000000000, %fd255;
	add.f64 	%fd270, %fd267, %fd256;
	sub.f64 	%fd271, %fd257, %fd267;
	sub.f64 	%fd272, %fd258, %fd267;
	add.f64 	%fd273, %fd259, %fd267;
	add.f64 	%fd274, %fd260, %fd267;
	add.f64 	%fd275, %fd267, %fd267;
	sub.f64 	%fd276, %fd262, %fd275;
	sub.f64 	%fd277, %fd263, %fd275;
	sub.f64 	%fd278, %fd264, %fd267;
	sub.f64 	%fd279, %fd265, %fd267;
	sub.f64 	%fd280, %fd266, %fd267;
	cvta.to.global.u64 	%rd65, %rd101;
	add.s64 	%rd66, %rd65, %rd23;
	ld.global.f64 	%fd281, [%rd66];
	mul.f64 	%fd282, %fd281, 0dC03E000000000000;
	add.s64 	%rd67, %rd65, %rd38;
	ld.global.f64 	%fd283, [%rd67];
	add.f64 	%fd284, %fd281, %fd283;
	mul.f64 	%fd285, %fd283, 0d4026000000000000;
	sub.f64 	%fd286, %fd282, %fd285;
	mul.f64 	%fd287, %fd283, 0dC010000000000000;
	fma.rn.f64 	%fd288, %fd281, 0d4028000000000000, %fd287;
	add.s64 	%rd68, %rd66, %rd29;
	ld.global.f64 	%fd289, [%rd68];
	add.f64 	%fd290, %fd284, %fd289;
	mul.f64 	%fd291, %fd289, 0d4026000000000000;
	sub.f64 	%fd292, %fd286, %fd291;
	mul.f64 	%fd293, %fd289, 0d4010000000000000;
	sub.f64 	%fd294, %fd288, %fd293;
	sub.f64 	%fd295, %fd283, %fd289;
	add.f64 	%fd296, %fd287, %fd293;
	add.f64 	%fd297, %fd289, %fd289;
	fma.rn.f64 	%fd298, %fd283, 0d4000000000000000, %fd297;
	sub.f64 	%fd299, %fd287, %fd293;
	add.s64 	%rd69, %rd65, %rd41;
	ld.global.f64 	%fd300, [%rd69];
	add.f64 	%fd301, %fd290, %fd300;
	mul.f64 	%fd302, %fd300, 0d4026000000000000;
	sub.f64 	%fd303, %fd292, %fd302;
	mul.f64 	%fd304, %fd300, 0d4010000000000000;
	sub.f64 	%fd305, %fd294, %fd304;
	sub.f64 	%fd306, %fd298, %fd300;
	fma.rn.f64 	%fd307, %fd300, 0d4000000000000000, %fd299;
	mul.f64 	%fd308, %fd300, 0dC000000000000000;
	add.s64 	%rd70, %rd67, %rd29;
	ld.global.f64 	%fd309, [%rd70];
	add.f64 	%fd310, %fd301, %fd309;
	mul.f64 	%fd311, %fd309, 0d4026000000000000;
	sub.f64 	%fd312, %fd303, %fd311;
	mul.f64 	%fd313, %fd309, 0d4010000000000000;
	sub.f64 	%fd314, %fd305, %fd313;
	sub.f64 	%fd315, %fd300, %fd309;
	sub.f64 	%fd316, %fd313, %fd304;
	sub.f64 	%fd317, %fd306, %fd309;
	add.f64 	%fd318, %fd309, %fd309;
	add.f64 	%fd319, %fd307, %fd318;
	add.f64 	%fd320, %fd300, %fd309;
	sub.f64 	%fd321, %fd308, %fd318;
	add.s64 	%rd71, %rd65, %rd44;
	ld.global.f64 	%fd322, [%rd71];
	add.f64 	%fd323, %fd310, %fd322;
	mul.f64 	%fd324, %fd322, 0d4026000000000000;
	sub.f64 	%fd325, %fd312, %fd324;
	mul.f64 	%fd326, %fd322, 0d4010000000000000;
	sub.f64 	%fd327, %fd314, %fd326;
	sub.f64 	%fd328, %fd317, %fd322;
	fma.rn.f64 	%fd329, %fd322, 0d4000000000000000, %fd319;
	sub.f64 	%fd330, %fd320, %fd322;
	fma.rn.f64 	%fd331, %fd322, 0d4000000000000000, %fd321;
	add.s64 	%rd72, %rd69, %rd29;
	ld.global.f64 	%fd332, [%rd72];
	add.f64 	%fd333, %fd323, %fd332;
	mul.f64 	%fd334, %fd332, 0d4026000000000000;
	sub.f64 	%fd335, %fd325, %fd334;
	mul.f64 	%fd336, %fd332, 0d4010000000000000;
	sub.f64 	%fd337, %fd327, %fd336;
	sub.f64 	%fd338, %fd322, %fd332;
	sub.f64 	%fd339, %fd336, %fd326;
	sub.f64 	%fd340, %fd328, %fd332;
	fma.rn.f64 	%fd341, %fd332, 0d4000000000000000, %fd329;
	sub.f64 	%fd342, %fd330, %fd332;
	fma.rn.f64 	%fd343, %fd332, 0d4000000000000000, %fd331;
	add.s64 	%rd73, %rd65, %rd47;
	ld.global.f64 	%fd344, [%rd73];
	add.f64 	%fd345, %fd333, %fd344;
	fma.rn.f64 	%fd346, %fd344, 0d4020000000000000, %fd335;
	add.f64 	%fd347, %fd344, %fd337;
	add.f64 	%fd348, %fd295, %fd344;
	add.f64 	%fd349, %fd296, %fd344;
	add.f64 	%fd350, %fd315, %fd344;
	add.f64 	%fd351, %fd316, %fd344;
	add.f64 	%fd352, %fd344, %fd340;
	add.f64 	%fd353, %fd344, %fd341;
	add.f64 	%fd354, %fd342, %fd344;
	add.f64 	%fd355, %fd344, %fd343;
	add.s64 	%rd74, %rd71, %rd29;
	ld.global.f64 	%fd356, [%rd74];
	add.f64 	%fd357, %fd345, %fd356;
	fma.rn.f64 	%fd358, %fd356, 0d4020000000000000, %fd346;
	add.f64 	%fd359, %fd356, %fd347;
	sub.f64 	%fd360, %fd348, %fd356;
	sub.f64 	%fd361, %fd349, %fd356;
	sub.f64 	%fd362, %fd350, %fd356;
	sub.f64 	%fd363, %fd351, %fd356;
	add.f64 	%fd364, %fd356, %fd352;
	add.f64 	%fd365, %fd356, %fd353;
	add.f64 	%fd366, %fd354, %fd356;
	add.f64 	%fd367, %fd356, %fd355;
	add.f64 	%fd368, %fd344, %fd356;
	sub.f64 	%fd369, %fd344, %fd356;
	sub.f64 	%fd370, %fd356, %fd344;
	add.s64 	%rd75, %rd65, %rd50;
	ld.global.f64 	%fd371, [%rd75];
	add.f64 	%fd372, %fd357, %fd371;
	fma.rn.f64 	%fd373, %fd371, 0d4020000000000000, %fd358;
	add.f64 	%fd374, %fd371, %fd359;
	add.f64 	%fd375, %fd360, %fd371;
	add.f64 	%fd376, %fd361, %fd371;
	sub.f64 	%fd377, %fd362, %fd371;
	sub.f64 	%fd378, %fd363, %fd371;
	add.f64 	%fd379, %fd371, %fd364;
	add.f64 	%fd380, %fd371, %fd365;
	add.f64 	%fd381, %fd366, %fd371;
	add.f64 	%fd382, %fd371, %fd367;
	sub.f64 	%fd383, %fd368, %fd371;
	add.f64 	%fd384, %fd369, %fd371;
	add.f64 	%fd385, %fd370, %fd371;
	add.s64 	%rd76, %rd73, %rd29;
	ld.global.f64 	%fd386, [%rd76];
	add.f64 	%fd387, %fd372, %fd386;
	fma.rn.f64 	%fd388, %fd386, 0d4020000000000000, %fd373;
	add.f64 	%fd389, %fd386, %fd374;
	sub.f64 	%fd390, %fd375, %fd386;
	sub.f64 	%fd391, %fd376, %fd386;
	add.f64 	%fd392, %fd377, %fd386;
	add.f64 	%fd393, %fd378, %fd386;
	add.f64 	%fd394, %fd386, %fd379;
	add.f64 	%fd395, %fd386, %fd380;
	add.f64 	%fd396, %fd381, %fd386;
	add.f64 	%fd397, %fd386, %fd382;
	sub.f64 	%fd398, %fd383, %fd386;
	sub.f64 	%fd399, %fd384, %fd386;
	sub.f64 	%fd400, %fd385, %fd386;
	add.s64 	%rd77, %rd65, %rd53;
	ld.global.f64 	%fd401, [%rd77];
	add.f64 	%fd402, %fd387, %fd401;
	fma.rn.f64 	%fd403, %fd401, 0d4020000000000000, %fd388;
	add.f64 	%fd404, %fd401, %fd389;
	add.f64 	%fd405, %fd390, %fd401;
	add.f64 	%fd406, %fd391, %fd401;
	add.f64 	%fd407, %fd338, %fd401;
	add.f64 	%fd408, %fd339, %fd401;
	add.f64 	%fd409, %fd401, %fd394;
	add.f64 	%fd410, %fd401, %fd395;
	sub.f64 	%fd411, %fd396, %fd401;
	sub.f64 	%fd412, %fd397, %fd401;
	sub.f64 	%fd413, %fd399, %fd401;
	add.s64 	%rd78, %rd75, %rd29;
	ld.global.f64 	%fd414, [%rd78];
	add.f64 	%fd415, %fd402, %fd414;
	fma.rn.f64 	%fd416, %fd414, 0d4020000000000000, %fd403;
	add.f64 	%fd417, %fd414, %fd404;
	sub.f64 	%fd418, %fd405, %fd414;
	sub.f64 	%fd419, %fd406, %fd414;
	sub.f64 	%fd420, %fd407, %fd414;
	sub.f64 	%fd421, %fd408, %fd414;
	add.f64 	%fd422, %fd414, %fd409;
	add.f64 	%fd423, %fd414, %fd410;
	sub.f64 	%fd424, %fd411, %fd414;
	sub.f64 	%fd425, %fd412, %fd414;
	add.f64 	%fd426, %fd401, %fd414;
	add.f64 	%fd427, %fd413, %fd414;
	sub.f64 	%fd428, %fd401, %fd414;
	add.s64 	%rd79, %rd65, %rd56;
	ld.global.f64 	%fd429, [%rd79];
	add.f64 	%fd430, %fd415, %fd429;
	fma.rn.f64 	%fd431, %fd429, 0d4020000000000000, %fd416;
	add.f64 	%fd432, %fd429, %fd417;
	add.f64 	%fd433, %fd418, %fd429;
	add.f64 	%fd434, %fd419, %fd429;
	sub.f64 	%fd435, %fd420, %fd429;
	sub.f64 	%fd436, %fd421, %fd429;
	add.f64 	%fd437, %fd429, %fd422;
	add.f64 	%fd438, %fd429, %fd423;
	sub.f64 	%fd439, %fd424, %fd429;
	sub.f64 	%fd440, %fd425, %fd429;
	sub.f64 	%fd441, %fd426, %fd429;
	sub.f64 	%fd442, %fd427, %fd429;
	sub.f64 	%fd443, %fd428, %fd429;
	add.s64 	%rd80, %rd77, %rd29;
	ld.global.f64 	%fd444, [%rd80];
	add.f64 	%fd445, %fd430, %fd444;
	fma.rn.f64 	%fd446, %fd444, 0d4020000000000000, %fd431;
	add.f64 	%fd447, %fd444, %fd432;
	sub.f64 	%fd448, %fd433, %fd444;
	sub.f64 	%fd449, %fd434, %fd444;
	add.f64 	%fd450, %fd435, %fd444;
	add.f64 	%fd451, %fd436, %fd444;
	add.f64 	%fd452, %fd444, %fd437;
	add.f64 	%fd453, %fd444, %fd438;
	sub.f64 	%fd454, %fd439, %fd444;
	sub.f64 	%fd455, %fd440, %fd444;
	sub.f64 	%fd456, %fd441, %fd444;
	add.f64 	%fd457, %fd442, %fd444;
	add.f64 	%fd458, %fd443, %fd444;
	add.s64 	%rd81, %rd65, %rd59;
	ld.global.f64 	%fd459, [%rd81];
	add.f64 	%fd460, %fd445, %fd459;
	fma.rn.f64 	%fd461, %fd459, 0d4020000000000000, %fd446;
	add.f64 	%fd462, %fd459, %fd447;
	add.f64 	%fd463, %fd392, %fd459;
	add.f64 	%fd464, %fd393, %fd459;
	add.f64 	%fd465, %fd450, %fd459;
	add.f64 	%fd466, %fd451, %fd459;
	add.f64 	%fd467, %fd459, %fd459;
	sub.f64 	%fd468, %fd452, %fd467;
	sub.f64 	%fd469, %fd453, %fd467;
	add.f64 	%fd470, %fd400, %fd459;
	sub.f64 	%fd471, %fd458, %fd459;
	add.s64 	%rd82, %rd79, %rd29;
	ld.global.f64 	%fd472, [%rd82];
	add.f64 	%fd473, %fd460, %fd472;
	fma.rn.f64 	%fd474, %fd472, 0d4020000000000000, %fd461;
	add.f64 	%fd475, %fd472, %fd462;
	sub.f64 	%fd476, %fd463, %fd472;
	sub.f64 	%fd477, %fd464, %fd472;
	sub.f64 	%fd478, %fd465, %fd472;
	sub.f64 	%fd479, %fd466, %fd472;
	add.f64 	%fd480, %fd472, %fd472;
	sub.f64 	%fd481, %fd468, %fd480;
	sub.f64 	%fd482, %fd469, %fd480;
	add.f64 	%fd483, %fd459, %fd472;
	sub.f64 	%fd484, %fd470, %fd472;
	add.f64 	%fd485, %fd471, %fd472;
	add.s64 	%rd83, %rd65, %rd62;
	ld.global.f64 	%fd486, [%rd83];
	add.f64 	%fd487, %fd473, %fd486;
	fma.rn.f64 	%fd488, %fd486, 0d4020000000000000, %fd474;
	add.f64 	%fd489, %fd486, %fd475;
	add.f64 	%fd490, %fd476, %fd486;
	add.f64 	%fd491, %fd477, %fd486;
	sub.f64 	%fd492, %fd478, %fd486;
	sub.f64 	%fd493, %fd479, %fd486;
	add.f64 	%fd494, %fd486, %fd486;
	sub.f64 	%fd495, %fd481, %fd494;
	sub.f64 	%fd496, %fd482, %fd494;
	sub.f64 	%fd497, %fd483, %fd486;
	add.f64 	%fd498, %fd484, %fd486;
	add.f64 	%fd499, %fd485, %fd486;
	add.s64 	%rd84, %rd81, %rd29;
	ld.global.f64 	%fd500, [%rd84];
	add.f64 	%fd501, %fd487, %fd500;
	fma.rn.f64 	%fd502, %fd500, 0d4020000000000000, %fd488;
	add.f64 	%fd503, %fd500, %fd489;
	sub.f64 	%fd504, %fd490, %fd500;
	sub.f64 	%fd505, %fd491, %fd500;
	add.f64 	%fd506, %fd492, %fd500;
	add.f64 	%fd507, %fd493, %fd500;
	add.f64 	%fd508, %fd500, %fd500;
	sub.f64 	%fd509, %fd495, %fd508;
	sub.f64 	%fd510, %fd496, %fd508;
	sub.f64 	%fd511, %fd497, %fd500;
	sub.f64 	%fd512, %fd498, %fd500;
	sub.f64 	%fd513, %fd499, %fd500;
	mul.f64 	%fd514, %fd45, %fd5;
	mul.f64 	%fd515, %fd46, %fd5;
	mul.f64 	%fd516, %fd47, %fd5;
	mul.f64 	%fd517, %fd42, %fd5;
	mul.f64 	%fd518, %fd43, %fd5;
	mul.f64 	%fd519, %fd44, %fd5;
	cvta.to.global.u64 	%rd85, %rd106;
	add.s64 	%rd86, %rd85, %rd23;
	ld.global.f64 	%fd520, [%rd86];
	add.s64 	%rd87, %rd86, %rd29;
	ld.global.f64 	%fd521, [%rd87];
	add.s64 	%rd88, %rd87, %rd29;
	ld.global.f64 	%fd522, [%rd88];
	cvta.to.global.u64 	%rd89, %rd107;
	add.s64 	%rd90, %rd89, %rd23;
	ld.global.f64 	%fd523, [%rd90];
	add.s64 	%rd91, %rd90, %rd29;
	ld.global.f64 	%fd524, [%rd91];
	add.s64 	%rd92, %rd91, %rd29;
	ld.global.f64 	%fd525, [%rd92];
	mul.f64 	%fd526, %fd35, 0d3FE0000000000000;
	mul.f64 	%fd527, %fd3, %fd526;
	div.rn.f64 	%fd528, %fd527, %fd39;
	add.f64 	%fd529, %fd528, 0d3FF0000000000000;
	mul.f64 	%fd530, %fd529, 0d3FE0000000000000;
	setp.eq.f64 	%p3, %fd35, 0d3FF0000000000000;
	selp.f64 	%fd531, 0d3FE0000000000000, %fd530, %p3;
	mul.f64 	%fd532, %fd526, 0d0000000000000000;
	sqrt.rn.f64 	%fd533, %fd39;
	div.rn.f64 	%fd534, %fd532, %fd533;
	selp.f64 	%fd535, 0d0000000000000000, %fd534, %p3;
	div.rn.f64 	%fd536, %fd215, %fd268;
	fma.rn.f64 	%fd537, %fd1214, %fd35, %fd514;
	add.f64 	%fd538, %fd537, %fd520;
	fma.rn.f64 	%fd539, %fd538, 0d3FE0000000000000, %fd536;
	div.rn.f64 	%fd540, %fd271, %fd268;
	fma.rn.f64 	%fd541, %fd1215, %fd35, %fd515;
	add.f64 	%fd542, %fd541, %fd521;
	fma.rn.f64 	%fd543, %fd542, 0d3FE0000000000000, %fd540;
	div.rn.f64 	%fd544, %fd273, %fd268;
	fma.rn.f64 	%fd545, %fd1216, %fd35, %fd516;
	add.f64 	%fd546, %fd545, %fd522;
	fma.rn.f64 	%fd547, %fd546, 0d3FE0000000000000, %fd544;
	mul.f64 	%fd548, %fd543, %fd543;
	fma.rn.f64 	%fd549, %fd539, %fd539, %fd548;
	fma.rn.f64 	%fd550, %fd547, %fd547, %fd549;
	sqrt.rn.f64 	%fd551, %fd550;
	mul.f64 	%fd552, %fd535, %fd551;
	fma.rn.f64 	%fd553, %fd531, %fd531, %fd552;
	sqrt.rn.f64 	%fd554, %fd553;
	add.f64 	%fd555, %fd531, %fd554;
	div.rn.f64 	%fd556, %fd539, %fd555;
	div.rn.f64 	%fd557, %fd543, %fd555;
	div.rn.f64 	%fd558, %fd547, %fd555;
	mul.f64 	%fd559, %fd557, %fd557;
	fma.rn.f64 	%fd560, %fd556, %fd556, %fd559;
	fma.rn.f64 	%fd561, %fd558, %fd558, %fd560;
	sqrt.rn.f64 	%fd562, %fd561;
	neg.f64 	%fd563, %fd35;
	mul.f64 	%fd564, %fd3, %fd563;
	div.rn.f64 	%fd565, %fd564, %fd39;
	mul.f64 	%fd566, %fd565, %fd556;
	mul.f64 	%fd567, %fd35, 0d0000000000000000;
	div.rn.f64 	%fd568, %fd567, %fd533;
	mul.f64 	%fd569, %fd568, %fd562;
	mul.f64 	%fd570, %fd556, %fd569;
	sub.f64 	%fd571, %fd566, %fd570;
	fma.rn.f64 	%fd572, %fd1214, %fd35, %fd571;
	mul.f64 	%fd573, %fd565, %fd557;
	mul.f64 	%fd574, %fd557, %fd569;
	sub.f64 	%fd575, %fd573, %fd574;
	fma.rn.f64 	%fd576, %fd1215, %fd35, %fd575;
	mul.f64 	%fd577, %fd565, %fd558;
	mul.f64 	%fd578, %fd558, %fd569;
	sub.f64 	%fd579, %fd577, %fd578;
	fma.rn.f64 	%fd580, %fd1216, %fd35, %fd579;
	selp.f64 	%fd581, %fd1214, %fd572, %p3;
	selp.f64 	%fd582, %fd1215, %fd576, %p3;
	selp.f64 	%fd583, %fd1216, %fd580, %p3;
	fma.rn.f64 	%fd584, %fd47, %fd5, %fd583;
	add.f64 	%fd585, %fd522, %fd584;
	mul.f64 	%fd586, %fd33, %fd585;
	fma.rn.f64 	%fd587, %fd46, %fd5, %fd582;
	add.f64 	%fd588, %fd521, %fd587;
	mul.f64 	%fd589, %fd33, %fd588;
	fma.rn.f64 	%fd590, %fd45, %fd5, %fd581;
	add.f64 	%fd591, %fd520, %fd590;
	mul.f64 	%fd592, %fd33, %fd591;
	mul.f64 	%fd593, %fd4, %fd526;
	div.rn.f64 	%fd594, %fd593, %fd41;
	add.f64 	%fd595, %fd594, 0d3FF0000000000000;
	mul.f64 	%fd596, %fd595, 0d3FE0000000000000;
	selp.f64 	%fd597, 0d3FE0000000000000, %fd596, %p3;
	sqrt.rn.f64 	%fd598, %fd41;
	div.rn.f64 	%fd599, %fd532, %fd598;
	selp.f64 	%fd600, 0d0000000000000000, %fd599, %p3;
	div.rn.f64 	%fd601, %fd448, %fd501;
	fma.rn.f64 	%fd602, %fd1214, %fd35, %fd517;
	add.f64 	%fd603, %fd602, %fd523;
	fma.rn.f64 	%fd604, %fd603, 0d3FE0000000000000, %fd601;
	div.rn.f64 	%fd605, %fd504, %fd501;
	fma.rn.f64 	%fd606, %fd1215, %fd35, %fd518;
	add.f64 	%fd607, %fd606, %fd524;
	fma.rn.f64 	%fd608, %fd607, 0d3FE0000000000000, %fd605;
	div.rn.f64 	%fd609, %fd506, %fd501;
	fma.rn.f64 	%fd610, %fd1216, %fd35, %fd519;
	add.f64 	%fd611, %fd610, %fd525;
	fma.rn.f64 	%fd612, %fd611, 0d3FE0000000000000, %fd609;
	mul.f64 	%fd613, %fd608, %fd608;
	fma.rn.f64 	%fd614, %fd604, %fd604, %fd613;
	fma.rn.f64 	%fd615, %fd612, %fd612, %fd614;
	sqrt.rn.f64 	%fd616, %fd615;
	mul.f64 	%fd617, %fd600, %fd616;
	fma.rn.f64 	%fd618, %fd597, %fd597, %fd617;
	sqrt.rn.f64 	%fd619, %fd618;
	add.f64 	%fd620, %fd597, %fd619;
	div.rn.f64 	%fd621, %fd604, %fd620;
	div.rn.f64 	%fd622, %fd608, %fd620;
	div.rn.f64 	%fd623, %fd612, %fd620;
	mul.f64 	%fd624, %fd622, %fd622;
	fma.rn.f64 	%fd625, %fd621, %fd621, %fd624;
	fma.rn.f64 	%fd626, %fd623, %fd623, %fd625;
	sqrt.rn.f64 	%fd627, %fd626;
	mul.f64 	%fd628, %fd4, %fd563;
	div.rn.f64 	%fd629, %fd628, %fd41;
	mul.f64 	%fd630, %fd629, %fd621;
	div.rn.f64 	%fd631, %fd567, %fd598;
	mul.f64 	%fd632, %fd631, %fd627;
	mul.f64 	%fd633, %fd621, %fd632;
	sub.f64 	%fd634, %fd630, %fd633;
	fma.rn.f64 	%fd635, %fd1214, %fd35, %fd634;
	mul.f64 	%fd636, %fd629, %fd622;
	mul.f64 	%fd637, %fd622, %fd632;
	sub.f64 	%fd638, %fd636, %fd637;
	fma.rn.f64 	%fd639, %fd1215, %fd35, %fd638;
	mul.f64 	%fd640, %fd629, %fd623;
	mul.f64 	%fd641, %fd623, %fd632;
	sub.f64 	%fd642, %fd640, %fd641;
	fma.rn.f64 	%fd643, %fd1216, %fd35, %fd642;
	selp.f64 	%fd644, %fd1214, %fd635, %p3;
	selp.f64 	%fd645, %fd1215, %fd639, %p3;
	selp.f64 	%fd646, %fd1216, %fd643, %p3;
	fma.rn.f64 	%fd647, %fd44, %fd5, %fd646;
	add.f64 	%fd648, %fd525, %fd647;
	mul.f64 	%fd649, %fd34, %fd648;
	fma.rn.f64 	%fd650, %fd43, %fd5, %fd645;
	add.f64 	%fd651, %fd524, %fd650;
	mul.f64 	%fd652, %fd34, %fd651;
	fma.rn.f64 	%fd653, %fd42, %fd5, %fd644;
	add.f64 	%fd654, %fd523, %fd653;
	mul.f64 	%fd655, %fd34, %fd654;
	mul.f64 	%fd656, %fd34, %fd621;
	fma.rn.f64 	%fd657, %fd33, %fd556, %fd656;
	div.rn.f64 	%fd658, %fd657, %fd38;
	mul.f64 	%fd659, %fd34, %fd622;
	fma.rn.f64 	%fd660, %fd33, %fd557, %fd659;
	div.rn.f64 	%fd661, %fd660, %fd38;
	mul.f64 	%fd662, %fd34, %fd623;
	fma.rn.f64 	%fd663, %fd33, %fd558, %fd662;
	div.rn.f64 	%fd664, %fd663, %fd38;
	mul.f64 	%fd665, %fd268, 0d4033000000000000;
	mul.f64 	%fd666, %fd661, %fd661;
	fma.rn.f64 	%fd667, %fd658, %fd658, %fd666;
	mul.f64 	%fd668, %fd664, %fd664;
	add.f64 	%fd669, %fd668, %fd667;
	mul.f64 	%fd670, %fd665, %fd669;
	mul.f64 	%fd671, %fd268, 0d4026000000000000;
	sub.f64 	%fd672, %fd670, %fd671;
	sub.f64 	%fd673, %fd672, %fd269;
	fma.rn.f64 	%fd674, %fd6, %fd673, %fd269;
	mul.f64 	%fd675, %fd661, %fd589;
	fma.rn.f64 	%fd676, %fd658, %fd592, %fd675;
	mul.f64 	%fd677, %fd664, %fd586;
	add.f64 	%fd678, %fd677, %fd676;
	mul.f64 	%fd679, %fd8, 0d4043000000000000;
	fma.rn.f64 	%fd680, %fd679, %fd678, %fd674;
	mul.f64 	%fd681, %fd268, 0d4008000000000000;
	mul.f64 	%fd682, %fd268, 0d4016000000000000;
	mul.f64 	%fd683, %fd682, %fd669;
	sub.f64 	%fd684, %fd681, %fd683;
	sub.f64 	%fd685, %fd684, %fd270;
	fma.rn.f64 	%fd686, %fd6, %fd685, %fd270;
	neg.f64 	%fd687, %fd592;
	mul.f64 	%fd688, %fd658, %fd687;
	sub.f64 	%fd689, %fd688, %fd675;
	sub.f64 	%fd690, %fd689, %fd677;
	mul.f64 	%fd691, %fd8, 0d4026000000000000;
	fma.rn.f64 	%fd692, %fd691, %fd690, %fd686;
	add.f64 	%fd693, %fd215, %fd592;
	mul.f64 	%fd694, %fd658, 0dBFE5555555555555;
	mul.f64 	%fd695, %fd268, %fd694;
	sub.f64 	%fd696, %fd695, %fd216;
	fma.rn.f64 	%fd697, %fd7, %fd696, %fd216;
	mul.f64 	%fd698, %fd592, 0dBFE5555555555555;
	fma.rn.f64 	%fd699, %fd9, %fd698, %fd697;
	add.f64 	%fd700, %fd271, %fd589;
	mul.f64 	%fd701, %fd661, 0dBFE5555555555555;
	mul.f64 	%fd702, %fd268, %fd701;
	sub.f64 	%fd703, %fd702, %fd272;
	fma.rn.f64 	%fd704, %fd7, %fd703, %fd272;
	mul.f64 	%fd705, %fd589, 0dBFE5555555555555;
	fma.rn.f64 	%fd706, %fd9, %fd705, %fd704;
	add.f64 	%fd707, %fd273, %fd586;
	mul.f64 	%fd708, %fd664, 0dBFE5555555555555;
	mul.f64 	%fd709, %fd268, %fd708;
	sub.f64 	%fd710, %fd709, %fd274;
	fma.rn.f64 	%fd711, %fd7, %fd710, %fd274;
	mul.f64 	%fd712, %fd586, 0dBFE5555555555555;
	fma.rn.f64 	%fd713, %fd9, %fd712, %fd711;
	add.f64 	%fd714, %fd658, %fd658;
	mul.f64 	%fd715, %fd658, %fd714;
	sub.f64 	%fd716, %fd715, %fd666;
	sub.f64 	%fd717, %fd716, %fd668;
	mul.f64 	%fd718, %fd268, %fd717;
	sub.f64 	%fd719, %fd718, %fd276;
	fma.rn.f64 	%fd720, %fd6, %fd719, %fd276;
	mul.f64 	%fd721, %fd592, 0d4010000000000000;
	mul.f64 	%fd722, %fd658, %fd721;
	add.f64 	%fd723, %fd589, %fd589;
	mul.f64 	%fd724, %fd661, %fd723;
	sub.f64 	%fd725, %fd722, %fd724;
	add.f64 	%fd726, %fd586, %fd586;
	mul.f64 	%fd727, %fd664, %fd726;
	sub.f64 	%fd728, %fd725, %fd727;
	fma.rn.f64 	%fd729, %fd8, %fd728, %fd720;
	mul.f64 	%fd730, %fd718, 0dBFE0000000000000;
	sub.f64 	%fd731, %fd730, %fd277;
	fma.rn.f64 	%fd732, %fd6, %fd731, %fd277;
	add.f64 	%fd733, %fd592, %fd592;
	mul.f64 	%fd734, %fd658, %fd733;
	sub.f64 	%fd735, %fd675, %fd734;
	add.f64 	%fd736, %fd677, %fd735;
	fma.rn.f64 	%fd737, %fd8, %fd736, %fd732;
	sub.f64 	%fd738, %fd666, %fd668;
	mul.f64 	%fd739, %fd268, %fd738;
	sub.f64 	%fd740, %fd739, %fd221;
	fma.rn.f64 	%fd741, %fd6, %fd740, %fd221;
	sub.f64 	%fd742, %fd724, %fd727;
	fma.rn.f64 	%fd743, %fd8, %fd742, %fd741;
	mul.f64 	%fd744, %fd739, 0dBFE0000000000000;
	sub.f64 	%fd745, %fd744, %fd222;
	fma.rn.f64 	%fd746, %fd6, %fd745, %fd222;
	sub.f64 	%fd747, %fd677, %fd675;
	fma.rn.f64 	%fd748, %fd8, %fd747, %fd746;
	mul.f64 	%fd749, %fd658, %fd661;
	mul.f64 	%fd750, %fd268, %fd749;
	sub.f64 	%fd751, %fd750, %fd165;
	fma.rn.f64 	%fd752, %fd6, %fd751, %fd165;
	mul.f64 	%fd753, %fd661, %fd592;
	fma.rn.f64 	%fd754, %fd658, %fd589, %fd753;
	fma.rn.f64 	%fd755, %fd8, %fd754, %fd752;
	mul.f64 	%fd756, %fd661, %fd664;
	mul.f64 	%fd757, %fd268, %fd756;
	sub.f64 	%fd758, %fd757, %fd278;
	fma.rn.f64 	%fd759, %fd6, %fd758, %fd278;
	mul.f64 	%fd760, %fd664, %fd589;
	fma.rn.f64 	%fd761, %fd661, %fd586, %fd760;
	fma.rn.f64 	%fd762, %fd8, %fd761, %fd759;
	mul.f64 	%fd763, %fd658, %fd664;
	mul.f64 	%fd764, %fd268, %fd763;
	sub.f64 	%fd765, %fd764, %fd223;
	fma.rn.f64 	%fd766, %fd6, %fd765, %fd223;
	mul.f64 	%fd767, %fd664, %fd592;
	fma.rn.f64 	%fd768, %fd658, %fd586, %fd767;
	fma.rn.f64 	%fd769, %fd8, %fd768, %fd766;
	mul.f64 	%fd770, %fd7, %fd224;
	sub.f64 	%fd771, %fd224, %fd770;
	mul.f64 	%fd772, %fd7, %fd279;
	sub.f64 	%fd773, %fd279, %fd772;
	mul.f64 	%fd774, %fd7, %fd280;
	sub.f64 	%fd775, %fd280, %fd774;
	mul.f64 	%fd776, %fd268, 0d3FAAF286BCA1AF28;
	mul.f64 	%fd777, %fd680, 0d3F89AA066A819A9E;
	sub.f64 	%fd778, %fd776, %fd777;
	fma.rn.f64 	%fd779, %fd692, 0d3FA8618618618619, %fd778;
	st.global.f64 	[%rd37], %fd779;
	mul.f64 	%fd780, %fd680, 0d3F72D204B4812D20;
	sub.f64 	%fd781, %fd776, %fd780;
	mul.f64 	%fd782, %fd692, 0d3F9041041041040F;
	sub.f64 	%fd783, %fd781, %fd782;
	sub.f64 	%fd784, %fd693, %fd699;
	fma.rn.f64 	%fd785, %fd784, 0d3FB999999999999A, %fd783;
	sub.f64 	%fd786, %fd729, %fd737;
	fma.rn.f64 	%fd787, %fd786, 0d3FAC71C71C71C71C, %fd785;
	st.global.f64 	[%rd40], %fd787;
	sub.f64 	%fd788, %fd699, %fd693;
	fma.rn.f64 	%fd789, %fd788, 0d3FB999999999999A, %fd783;
	fma.rn.f64 	%fd790, %fd786, 0d3FAC71C71C71C71C, %fd789;
	st.global.f64 	[%rd39], %fd790;
	sub.f64 	%fd791, %fd700, %fd706;
	fma.rn.f64 	%fd792, %fd791, 0d3FB999999999999A, %fd783;
	sub.f64 	%fd793, %fd737, %fd729;
	fma.rn.f64 	%fd794, %fd793, 0d3F9C71C71C71C71D, %fd792;
	sub.f64 	%fd795, %fd743, %fd748;
	fma.rn.f64 	%fd796, %fd795, 0d3FB5555555555555, %fd794;
	st.global.f64 	[%rd43], %fd796;
	sub.f64 	%fd797, %fd706, %fd700;
	fma.rn.f64 	%fd798, %fd797, 0d3FB999999999999A, %fd783;
	fma.rn.f64 	%fd799, %fd793, 0d3F9C71C71C71C71D, %fd798;
	fma.rn.f64 	%fd800, %fd795, 0d3FB5555555555555, %fd799;
	st.global.f64 	[%rd42], %fd800;
	sub.f64 	%fd801, %fd707, %fd713;
	fma.rn.f64 	%fd802, %fd801, 0d3FB999999999999A, %fd783;
	fma.rn.f64 	%fd803, %fd793, 0d3F9C71C71C71C71D, %fd802;
	sub.f64 	%fd804, %fd748, %fd743;
	fma.rn.f64 	%fd805, %fd804, 0d3FB5555555555555, %fd803;
	st.global.f64 	[%rd46], %fd805;
	sub.f64 	%fd806, %fd713, %fd707;
	fma.rn.f64 	%fd807, %fd806, 0d3FB999999999999A, %fd783;
	fma.rn.f64 	%fd808, %fd793, 0d3F9C71C71C71C71D, %fd807;
	fma.rn.f64 	%fd809, %fd804, 0d3FB5555555555555, %fd808;
	st.global.f64 	[%rd45], %fd809;
	fma.rn.f64 	%fd810, %fd680, 0d3F6B6006D801B600, %fd776;
	fma.rn.f64 	%fd811, %fd692, 0d3F70410410410410, %fd810;
	add.f64 	%fd812, %fd693, %fd700;
	mul.f64 	%fd813, %fd812, 0d3FB999999999999A;
	add.f64 	%fd814, %fd813, %fd811;
	add.f64 	%fd815, %fd699, %fd706;
	mul.f64 	%fd816, %fd815, 0d3F9999999999999A;
	add.f64 	%fd817, %fd816, %fd814;
	mul.f64 	%fd818, %fd729, 0d3F9C71C71C71C71D;
	add.f64 	%fd819, %fd818, %fd817;
	mul.f64 	%fd820, %fd737, 0d3F8C71C71C71C71D;
	add.f64 	%fd821, %fd820, %fd819;
	mul.f64 	%fd822, %fd743, 0d3FB5555555555555;
	add.f64 	%fd823, %fd822, %fd821;
	mul.f64 	%fd824, %fd748, 0d3FA5555555555554;
	add.f64 	%fd825, %fd824, %fd823;
	mul.f64 	%fd826, %fd755, 0d3FD0000000000000;
	add.f64 	%fd827, %fd826, %fd825;
	sub.f64 	%fd828, %fd771, %fd773;
	fma.rn.f64 	%fd829, %fd828, 0d3FC0000000000000, %fd827;
	st.global.f64 	[%rd49], %fd829;
	sub.f64 	%fd830, %fd811, %fd813;
	sub.f64 	%fd831, %fd830, %fd816;
	add.f64 	%fd832, %fd818, %fd831;
	add.f64 	%fd833, %fd820, %fd832;
	add.f64 	%fd834, %fd822, %fd833;
	add.f64 	%fd835, %fd824, %fd834;
	add.f64 	%fd836, %fd826, %fd835;
	sub.f64 	%fd837, %fd773, %fd771;
	fma.rn.f64 	%fd838, %fd837, 0d3FC0000000000000, %fd836;
	st.global.f64 	[%rd48], %fd838;
	sub.f64 	%fd839, %fd693, %fd700;
	fma.rn.f64 	%fd840, %fd839, 0d3FB999999999999A, %fd811;
	sub.f64 	%fd841, %fd699, %fd706;
	fma.rn.f64 	%fd842, %fd841, 0d3F9999999999999A, %fd840;
	add.f64 	%fd843, %fd818, %fd842;
	add.f64 	%fd844, %fd820, %fd843;
	add.f64 	%fd845, %fd822, %fd844;
	add.f64 	%fd846, %fd824, %fd845;
	sub.f64 	%fd847, %fd846, %fd826;
	add.f64 	%fd848, %fd771, %fd773;
	mul.f64 	%fd849, %fd848, 0d3FC0000000000000;
	add.f64 	%fd850, %fd849, %fd847;
	st.global.f64 	[%rd52], %fd850;
	sub.f64 	%fd851, %fd700, %fd693;
	fma.rn.f64 	%fd852, %fd851, 0d3FB999999999999A, %fd811;
	sub.f64 	%fd853, %fd706, %fd699;
	fma.rn.f64 	%fd854, %fd853, 0d3F9999999999999A, %fd852;
	add.f64 	%fd855, %fd818, %fd854;
	add.f64 	%fd856, %fd820, %fd855;
	add.f64 	%fd857, %fd822, %fd856;
	add.f64 	%fd858, %fd824, %fd857;
	sub.f64 	%fd859, %fd858, %fd826;
	sub.f64 	%fd860, %fd859, %fd849;
	st.global.f64 	[%rd51], %fd860;
	add.f64 	%fd861, %fd693, %fd707;
	mul.f64 	%fd862, %fd861, 0d3FB999999999999A;
	add.f64 	%fd863, %fd862, %fd811;
	add.f64 	%fd864, %fd699, %fd713;
	mul.f64 	%fd865, %fd864, 0d3F9999999999999A;
	add.f64 	%fd866, %fd865, %fd863;
	add.f64 	%fd867, %fd818, %fd866;
	add.f64 	%fd868, %fd820, %fd867;
	sub.f64 	%fd869, %fd868, %fd822;
	sub.f64 	%fd870, %fd869, %fd824;
	mul.f64 	%fd871, %fd769, 0d3FD0000000000000;
	add.f64 	%fd872, %fd871, %fd870;
	sub.f64 	%fd873, %fd775, %fd771;
	fma.rn.f64 	%fd874, %fd873, 0d3FC0000000000000, %fd872;
	st.global.f64 	[%rd55], %fd874;
	sub.f64 	%fd875, %fd811, %fd862;
	sub.f64 	%fd876, %fd875, %fd865;
	add.f64 	%fd877, %fd818, %fd876;
	add.f64 	%fd878, %fd820, %fd877;
	sub.f64 	%fd879, %fd878, %fd822;
	sub.f64 	%fd880, %fd879, %fd824;
	add.f64 	%fd881, %fd871, %fd880;
	sub.f64 	%fd882, %fd771, %fd775;
	fma.rn.f64 	%fd883, %fd882, 0d3FC0000000000000, %fd881;
	st.global.f64 	[%rd54], %fd883;
	sub.f64 	%fd884, %fd693, %fd707;
	fma.rn.f64 	%fd885, %fd884, 0d3FB999999999999A, %fd811;
	sub.f64 	%fd886, %fd699, %fd713;
	fma.rn.f64 	%fd887, %fd886, 0d3F9999999999999A, %fd885;
	add.f64 	%fd888, %fd818, %fd887;
	add.f64 	%fd889, %fd820, %fd888;
	sub.f64 	%fd890, %fd889, %fd822;
	sub.f64 	%fd891, %fd890, %fd824;
	sub.f64 	%fd892, %fd891, %fd871;
	add.f64 	%fd893, %fd771, %fd775;
	mul.f64 	%fd894, %fd893, 0d3FC0000000000000;
	sub.f64 	%fd895, %fd892, %fd894;
	st.global.f64 	[%rd58], %fd895;
	sub.f64 	%fd896, %fd707, %fd693;
	fma.rn.f64 	%fd897, %fd896, 0d3FB999999999999A, %fd811;
	sub.f64 	%fd898, %fd713, %fd699;
	fma.rn.f64 	%fd899, %fd898, 0d3F9999999999999A, %fd897;
	add.f64 	%fd900, %fd818, %fd899;
	add.f64 	%fd901, %fd820, %fd900;
	sub.f64 	%fd902, %fd901, %fd822;
	sub.f64 	%fd903, %fd902, %fd824;
	sub.f64 	%fd904, %fd903, %fd871;
	add.f64 	%fd905, %fd894, %fd904;
	st.global.f64 	[%rd57], %fd905;
	add.f64 	%fd906, %fd700, %fd707;
	mul.f64 	%fd907, %fd906, 0d3FB999999999999A;
	add.f64 	%fd908, %fd907, %fd811;
	add.f64 	%fd909, %fd706, %fd713;
	mul.f64 	%fd910, %fd909, 0d3F9999999999999A;
	add.f64 	%fd911, %fd910, %fd908;
	mul.f64 	%fd912, %fd729, 0d3FAC71C71C71C71C;
	sub.f64 	%fd913, %fd911, %fd912;
	mul.f64 	%fd914, %fd737, 0d3F9C71C71C71C71D;
	sub.f64 	%fd915, %fd913, %fd914;
	mul.f64 	%fd916, %fd762, 0d3FD0000000000000;
	add.f64 	%fd917, %fd916, %fd915;
	sub.f64 	%fd918, %fd773, %fd775;
	fma.rn.f64 	%fd919, %fd918, 0d3FC0000000000000, %fd917;
	st.global.f64 	[%rd61], %fd919;
	sub.f64 	%fd920, %fd811, %fd907;
	sub.f64 	%fd921, %fd920, %fd910;
	sub.f64 	%fd922, %fd921, %fd912;
	sub.f64 	%fd923, %fd922, %fd914;
	add.f64 	%fd924, %fd916, %fd923;
	sub.f64 	%fd925, %fd775, %fd773;
	fma.rn.f64 	%fd926, %fd925, 0d3FC0000000000000, %fd924;
	st.global.f64 	[%rd60], %fd926;
	sub.f64 	%fd927, %fd700, %fd707;
	fma.rn.f64 	%fd928, %fd927, 0d3FB999999999999A, %fd811;
	sub.f64 	%fd929, %fd706, %fd713;
	fma.rn.f64 	%fd930, %fd929, 0d3F9999999999999A, %fd928;
	sub.f64 	%fd931, %fd930, %fd912;
	sub.f64 	%fd932, %fd931, %fd914;
	sub.f64 	%fd933, %fd932, %fd916;
	add.f64 	%fd934, %fd773, %fd775;
	mul.f64 	%fd935, %fd934, 0d3FC0000000000000;
	add.f64 	%fd936, %fd935, %fd933;
	st.global.f64 	[%rd64], %fd936;
	sub.f64 	%fd937, %fd707, %fd700;
	fma.rn.f64 	%fd938, %fd937, 0d3FB999999999999A, %fd811;
	sub.f64 	%fd939, %fd713, %fd706;
	fma.rn.f64 	%fd940, %fd939, 0d3F9999999999999A, %fd938;
	sub.f64 	%fd941, %fd940, %fd912;
	sub.f64 	%fd942, %fd941, %fd914;
	sub.f64 	%fd943, %fd942, %fd916;
	sub.f64 	%fd944, %fd943, %fd935;
	st.global.f64 	[%rd63], %fd944;
	mul.f64 	%fd945, %fd501, 0d4033000000000000;
	mul.f64 	%fd946, %fd945, %fd669;
	mul.f64 	%fd947, %fd501, 0d4026000000000000;
	sub.f64 	%fd948, %fd946, %fd947;
	sub.f64 	%fd949, %fd948, %fd502;
	fma.rn.f64 	%fd950, %fd10, %fd949, %fd502;
	mul.f64 	%fd951, %fd661, %fd652;
	fma.rn.f64 	%fd952, %fd658, %fd655, %fd951;
	mul.f64 	%fd953, %fd664, %fd649;
	add.f64 	%fd954, %fd953, %fd952;
	mul.f64 	%fd955, %fd12, 0d4043000000000000;
	fma.rn.f64 	%fd956, %fd955, %fd954, %fd950;
	mul.f64 	%fd957, %fd501, 0d4008000000000000;
	mul.f64 	%fd958, %fd501, 0d4016000000000000;
	mul.f64 	%fd959, %fd958, %fd669;
	sub.f64 	%fd960, %fd957, %fd959;
	sub.f64 	%fd961, %fd960, %fd503;
	fma.rn.f64 	%fd962, %fd10, %fd961, %fd503;
	neg.f64 	%fd963, %fd655;
	mul.f64 	%fd964, %fd658, %fd963;
	sub.f64 	%fd965, %fd964, %fd951;
	sub.f64 	%fd966, %fd965, %fd953;
	mul.f64 	%fd967, %fd12, 0d4026000000000000;
	fma.rn.f64 	%fd968, %fd967, %fd966, %fd962;
	add.f64 	%fd969, %fd448, %fd655;
	mul.f64 	%fd970, %fd501, %fd694;
	sub.f64 	%fd971, %fd970, %fd449;
	fma.rn.f64 	%fd972, %fd11, %fd971, %fd449;
	mul.f64 	%fd973, %fd655, 0dBFE5555555555555;
	fma.rn.f64 	%fd974, %fd11, 0dBFE0000000000000, 0d3FF0000000000000;
	fma.rn.f64 	%fd975, %fd974, %fd973, %fd972;
	add.f64 	%fd976, %fd504, %fd652;
	mul.f64 	%fd977, %fd501, %fd701;
	sub.f64 	%fd978, %fd977, %fd505;
	fma.rn.f64 	%fd979, %fd11, %fd978, %fd505;
	mul.f64 	%fd980, %fd652, 0dBFE5555555555555;
	fma.rn.f64 	%fd981, %fd974, %fd980, %fd979;
	add.f64 	%fd982, %fd506, %fd649;
	mul.f64 	%fd983, %fd501, %fd708;
	sub.f64 	%fd984, %fd983, %fd507;
	fma.rn.f64 	%fd985, %fd11, %fd984, %fd507;
	mul.f64 	%fd986, %fd649, 0dBFE5555555555555;
	fma.rn.f64 	%fd987, %fd974, %fd986, %fd985;
	mul.f64 	%fd988, %fd501, %fd717;
	sub.f64 	%fd989, %fd988, %fd509;
	fma.rn.f64 	%fd990, %fd10, %fd989, %fd509;
	mul.f64 	%fd991, %fd655, 0d4010000000000000;
	mul.f64 	%fd992, %fd658, %fd991;
	add.f64 	%fd993, %fd652, %fd652;
	mul.f64 	%fd994, %fd661, %fd993;
	sub.f64 	%fd995, %fd992, %fd994;
	add.f64 	%fd996, %fd649, %fd649;
	mul.f64 	%fd997, %fd664, %fd996;
	sub.f64 	%fd998, %fd995, %fd997;
	fma.rn.f64 	%fd999, %fd12, %fd998, %fd990;
	mul.f64 	%fd1000, %fd988, 0dBFE0000000000000;
	sub.f64 	%fd1001, %fd1000, %fd510;
	fma.rn.f64 	%fd1002, %fd10, %fd1001, %fd510;
	add.f64 	%fd1003, %fd655, %fd655;
	mul.f64 	%fd1004, %fd658, %fd1003;
	sub.f64 	%fd1005, %fd951, %fd1004;
	add.f64 	%fd1006, %fd953, %fd1005;
	fma.rn.f64 	%fd1007, %fd12, %fd1006, %fd1002;
	mul.f64 	%fd1008, %fd501, %fd738;
	sub.f64 	%fd1009, %fd1008, %fd454;
	fma.rn.f64 	%fd1010, %fd10, %fd1009, %fd454;
	sub.f64 	%fd1011, %fd994, %fd997;
	fma.rn.f64 	%fd1012, %fd12, %fd1011, %fd1010;
	mul.f64 	%fd1013, %fd1008, 0dBFE0000000000000;
	sub.f64 	%fd1014, %fd1013, %fd455;
	fma.rn.f64 	%fd1015, %fd10, %fd1014, %fd455;
	sub.f64 	%fd1016, %fd953, %fd951;
	fma.rn.f64 	%fd1017, %fd12, %fd1016, %fd1015;
	mul.f64 	%fd1018, %fd501, %fd749;
	sub.f64 	%fd1019, %fd1018, %fd398;
	fma.rn.f64 	%fd1020, %fd10, %fd1019, %fd398;
	mul.f64 	%fd1021, %fd661, %fd655;
	fma.rn.f64 	%fd1022, %fd658, %fd652, %fd1021;
	fma.rn.f64 	%fd1023, %fd12, %fd1022, %fd1020;
	mul.f64 	%fd1024, %fd501, %fd756;
	sub.f64 	%fd1025, %fd1024, %fd511;
	fma.rn.f64 	%fd1026, %fd10, %fd1025, %fd511;
	mul.f64 	%fd1027, %fd664, %fd652;
	fma.rn.f64 	%fd1028, %fd661, %fd649, %fd1027;
	fma.rn.f64 	%fd1029, %fd12, %fd1028, %fd1026;
	mul.f64 	%fd1030, %fd501, %fd763;
	sub.f64 	%fd1031, %fd1030, %fd456;
	fma.rn.f64 	%fd1032, %fd10, %fd1031, %fd456;
	mul.f64 	%fd1033, %fd664, %fd655;
	fma.rn.f64 	%fd1034, %fd658, %fd649, %fd1033;
	fma.rn.f64 	%fd1035, %fd12, %fd1034, %fd1032;
	mul.f64 	%fd1036, %fd11, %fd457;
	sub.f64 	%fd1037, %fd457, %fd1036;
	mul.f64 	%fd1038, %fd11, %fd512;
	sub.f64 	%fd1039, %fd512, %fd1038;
	mul.f64 	%fd1040, %fd11, %fd513;
	sub.f64 	%fd1041, %fd513, %fd1040;
	mul.f64 	%fd1042, %fd501, 0d3FAAF286BCA1AF28;
	mul.f64 	%fd1043, %fd956, 0d3F89AA066A819A9E;
	sub.f64 	%fd1044, %fd1042, %fd1043;
	fma.rn.f64 	%fd1045, %fd968, 0d3FA8618618618619, %fd1044;
	st.global.f64 	[%rd66], %fd1045;
	mul.f64 	%fd1046, %fd956, 0d3F72D204B4812D20;
	sub.f64 	%fd1047, %fd1042, %fd1046;
	mul.f64 	%fd1048, %fd968, 0d3F9041041041040F;
	sub.f64 	%fd1049, %fd1047, %fd1048;
	sub.f64 	%fd1050, %fd969, %fd975;
	fma.rn.f64 	%fd1051, %fd1050, 0d3FB999999999999A, %fd1049;
	sub.f64 	%fd1052, %fd999, %fd1007;
	fma.rn.f64 	%fd1053, %fd1052, 0d3FAC71C71C71C71C, %fd1051;
	st.global.f64 	[%rd68], %fd1053;
	sub.f64 	%fd1054, %fd975, %fd969;
	fma.rn.f64 	%fd1055, %fd1054, 0d3FB999999999999A, %fd1049;
	fma.rn.f64 	%fd1056, %fd1052, 0d3FAC71C71C71C71C, %fd1055;
	st.global.f64 	[%rd67], %fd1056;
	sub.f64 	%fd1057, %fd976, %fd981;
	fma.rn.f64 	%fd1058, %fd1057, 0d3FB999999999999A, %fd1049;
	sub.f64 	%fd1059, %fd1007, %fd999;
	fma.rn.f64 	%fd1060, %fd1059, 0d3F9C71C71C71C71D, %fd1058;
	sub.f64 	%fd1061, %fd1012, %fd1017;
	fma.rn.f64 	%fd1062, %fd1061, 0d3FB5555555555555, %fd1060;
	st.global.f64 	[%rd70], %fd1062;
	sub.f64 	%fd1063, %fd981, %fd976;
	fma.rn.f64 	%fd1064, %fd1063, 0d3FB999999999999A, %fd1049;
	fma.rn.f64 	%fd1065, %fd1059, 0d3F9C71C71C71C71D, %fd1064;
	fma.rn.f64 	%fd1066, %fd1061, 0d3FB5555555555555, %fd1065;
	st.global.f64 	[%rd69], %fd1066;
	sub.f64 	%fd1067, %fd982, %fd987;
	fma.rn.f64 	%fd1068, %fd1067, 0d3FB999999999999A, %fd1049;
	fma.rn.f64 	%fd1069, %fd1059, 0d3F9C71C71C71C71D, %fd1068;
	sub.f64 	%fd1070, %fd1017, %fd1012;
	fma.rn.f64 	%fd1071, %fd1070, 0d3FB5555555555555, %fd1069;
	st.global.f64 	[%rd72], %fd1071;
	sub.f64 	%fd1072, %fd987, %fd982;
	fma.rn.f64 	%fd1073, %fd1072, 0d3FB999999999999A, %fd1049;
	fma.rn.f64 	%fd1074, %fd1059, 0d3F9C71C71C71C71D, %fd1073;
	fma.rn.f64 	%fd1075, %fd1070, 0d3FB5555555555555, %fd1074;
	st.global.f64 	[%rd71], %fd1075;
	fma.rn.f64 	%fd1076, %fd956, 0d3F6B6006D801B600, %fd1042;
	fma.rn.f64 	%fd1077, %fd968, 0d3F70410410410410, %fd1076;
	add.f64 	%fd1078, %fd969, %fd976;
	mul.f64 	%fd1079, %fd1078, 0d3FB999999999999A;
	add.f64 	%fd1080, %fd1079, %fd1077;
	add.f64 	%fd1081, %fd975, %fd981;
	mul.f64 	%fd1082, %fd1081, 0d3F9999999999999A;
	add.f64 	%fd1083, %fd1082, %fd1080;
	mul.f64 	%fd1084, %fd999, 0d3F9C71C71C71C71D;
	add.f64 	%fd1085, %fd1084, %fd1083;
	mul.f64 	%fd1086, %fd1007, 0d3F8C71C71C71C71D;
	add.f64 	%fd1087, %fd1086, %fd1085;
	mul.f64 	%fd1088, %fd1012, 0d3FB5555555555555;
	add.f64 	%fd1089, %fd1088, %fd1087;
	mul.f64 	%fd1090, %fd1017, 0d3FA5555555555554;
	add.f64 	%fd1091, %fd1090, %fd1089;
	mul.f64 	%fd1092, %fd1023, 0d3FD0000000000000;
	add.f64 	%fd1093, %fd1092, %fd1091;
	sub.f64 	%fd1094, %fd1037, %fd1039;
	fma.rn.f64 	%fd1095, %fd1094, 0d3FC0000000000000, %fd1093;
	st.global.f64 	[%rd74], %fd1095;
	sub.f64 	%fd1096, %fd1077, %fd1079;
	sub.f64 	%fd1097, %fd1096, %fd1082;
	add.f64 	%fd1098, %fd1084, %fd1097;
	add.f64 	%fd1099, %fd1086, %fd1098;
	add.f64 	%fd1100, %fd1088, %fd1099;
	add.f64 	%fd1101, %fd1090, %fd1100;
	add.f64 	%fd1102, %fd1092, %fd1101;
	sub.f64 	%fd1103, %fd1039, %fd1037;
	fma.rn.f64 	%fd1104, %fd1103, 0d3FC0000000000000, %fd1102;
	st.global.f64 	[%rd73], %fd1104;
	sub.f64 	%fd1105, %fd969, %fd976;
	fma.rn.f64 	%fd1106, %fd1105, 0d3FB999999999999A, %fd1077;
	sub.f64 	%fd1107, %fd975, %fd981;
	fma.rn.f64 	%fd1108, %fd1107, 0d3F9999999999999A, %fd1106;
	add.f64 	%fd1109, %fd1084, %fd1108;
	add.f64 	%fd1110, %fd1086, %fd1109;
	add.f64 	%fd1111, %fd1088, %fd1110;
	add.f64 	%fd1112, %fd1090, %fd1111;
	sub.f64 	%fd1113, %fd1112, %fd1092;
	add.f64 	%fd1114, %fd1037, %fd1039;
	mul.f64 	%fd1115, %fd1114, 0d3FC0000000000000;
	add.f64 	%fd1116, %fd1115, %fd1113;
	st.global.f64 	[%rd76], %fd1116;
	sub.f64 	%fd1117, %fd976, %fd969;
	fma.rn.f64 	%fd1118, %fd1117, 0d3FB999999999999A, %fd1077;
	sub.f64 	%fd1119, %fd981, %fd975;
	fma.rn.f64 	%fd1120, %fd1119, 0d3F9999999999999A, %fd1118;
	add.f64 	%fd1121, %fd1084, %fd1120;
	add.f64 	%fd1122, %fd1086, %fd1121;
	add.f64 	%fd1123, %fd1088, %fd1122;
	add.f64 	%fd1124, %fd1090, %fd1123;
	sub.f64 	%fd1125, %fd1124, %fd1092;
	sub.f64 	%fd1126, %fd1125, %fd1115;
	st.global.f64 	[%rd75], %fd1126;
	add.f64 	%fd1127, %fd969, %fd982;
	mul.f64 	%fd1128, %fd1127, 0d3FB999999999999A;
	add.f64 	%fd1129, %fd1128, %fd1077;
	add.f64 	%fd1130, %fd975, %fd987;
	mul.f64 	%fd1131, %fd1130, 0d3F9999999999999A;
	add.f64 	%fd1132, %fd1131, %fd1129;
	add.f64 	%fd1133, %fd1084, %fd1132;
	add.f64 	%fd1134, %fd1086, %fd1133;
	sub.f64 	%fd1135, %fd1134, %fd1088;
	sub.f64 	%fd1136, %fd1135, %fd1090;
	mul.f64 	%fd1137, %fd1035, 0d3FD0000000000000;
	add.f64 	%fd1138, %fd1137, %fd1136;
	sub.f64 	%fd1139, %fd1041, %fd1037;
	fma.rn.f64 	%fd1140, %fd1139, 0d3FC0000000000000, %fd1138;
	st.global.f64 	[%rd78], %fd1140;
	sub.f64 	%fd1141, %fd1077, %fd1128;
	sub.f64 	%fd1142, %fd1141, %fd1131;
	add.f64 	%fd1143, %fd1084, %fd1142;
	add.f64 	%fd1144, %fd1086, %fd1143;
	sub.f64 	%fd1145, %fd1144, %fd1088;
	sub.f64 	%fd1146, %fd1145, %fd1090;
	add.f64 	%fd1147, %fd1137, %fd1146;
	sub.f64 	%fd1148, %fd1037, %fd1041;
	fma.rn.f64 	%fd1149, %fd1148, 0d3FC0000000000000, %fd1147;
	st.global.f64 	[%rd77], %fd1149;
	sub.f64 	%fd1150, %fd969, %fd982;
	fma.rn.f64 	%fd1151, %fd1150, 0d3FB999999999999A, %fd1077;
	sub.f64 	%fd1152, %fd975, %fd987;
	fma.rn.f64 	%fd1153, %fd1152, 0d3F9999999999999A, %fd1151;
	add.f64 	%fd1154, %fd1084, %fd1153;
	add.f64 	%fd1155, %fd1086, %fd1154;
	sub.f64 	%fd1156, %fd1155, %fd1088;
	sub.f64 	%fd1157, %fd1156, %fd1090;
	sub.f64 	%fd1158, %fd1157, %fd1137;
	add.f64 	%fd1159, %fd1037, %fd1041;
	mul.f64 	%fd1160, %fd1159, 0d3FC0000000000000;
	sub.f64 	%fd1161, %fd1158, %fd1160;
	st.global.f64 	[%rd80], %fd1161;
	sub.f64 	%fd1162, %fd982, %fd969;
	fma.rn.f64 	%fd1163, %fd1162, 0d3FB999999999999A, %fd1077;
	sub.f64 	%fd1164, %fd987, %fd975;
	fma.rn.f64 	%fd1165, %fd1164, 0d3F9999999999999A, %fd1163;
	add.f64 	%fd1166, %fd1084, %fd1165;
	add.f64 	%fd1167, %fd1086, %fd1166;
	sub.f64 	%fd1168, %fd1167, %fd1088;
	sub.f64 	%fd1169, %fd1168, %fd1090;
	sub.f64 	%fd1170, %fd1169, %fd1137;
	add.f64 	%fd1171, %fd1160, %fd1170;
	st.global.f64 	[%rd79], %fd1171;
	add.f64 	%fd1172, %fd976, %fd982;
	mul.f64 	%fd1173, %fd1172, 0d3FB999999999999A;
	add.f64 	%fd1174, %fd1173, %fd1077;
	add.f64 	%fd1175, %fd981, %fd987;
	mul.f64 	%fd1176, %fd1175, 0d3F9999999999999A;
	add.f64 	%fd1177, %fd1176, %fd1174;
	mul.f64 	%fd1178, %fd999, 0d3FAC71C71C71C71C;
	sub.f64 	%fd1179, %fd1177, %fd1178;
	mul.f64 	%fd1180, %fd1007, 0d3F9C71C71C71C71D;
	sub.f64 	%fd1181, %fd1179, %fd1180;
	mul.f64 	%fd1182, %fd1029, 0d3FD0000000000000;
	add.f64 	%fd1183, %fd1182, %fd1181;
	sub.f64 	%fd1184, %fd1039, %fd1041;
	fma.rn.f64 	%fd1185, %fd1184, 0d3FC0000000000000, %fd1183;
	st.global.f64 	[%rd82], %fd1185;
	sub.f64 	%fd1186, %fd1077, %fd1173;
	sub.f64 	%fd1187, %fd1186, %fd1176;
	sub.f64 	%fd1188, %fd1187, %fd1178;
	sub.f64 	%fd1189, %fd1188, %fd1180;
	add.f64 	%fd1190, %fd1182, %fd1189;
	sub.f64 	%fd1191, %fd1041, %fd1039;
	fma.rn.f64 	%fd1192, %fd1191, 0d3FC0000000000000, %fd1190;
	st.global.f64 	[%rd81], %fd1192;
	sub.f64 	%fd1193, %fd976, %fd982;
	fma.rn.f64 	%fd1194, %fd1193, 0d3FB999999999999A, %fd1077;
	sub.f64 	%fd1195, %fd981, %fd987;
	fma.rn.f64 	%fd1196, %fd1195, 0d3F9999999999999A, %fd1194;
	sub.f64 	%fd1197, %fd1196, %fd1178;
	sub.f64 	%fd1198, %fd1197, %fd1180;
	sub.f64 	%fd1199, %fd1198, %fd1182;
	add.f64 	%fd1200, %fd1039, %fd1041;
	mul.f64 	%fd1201, %fd1200, 0d3FC0000000000000;
	add.f64 	%fd1202, %fd1201, %fd1199;
	st.global.f64 	[%rd84], %fd1202;
	sub.f64 	%fd1203, %fd982, %fd976;
	fma.rn.f64 	%fd1204, %fd1203, 0d3FB999999999999A, %fd1077;
	sub.f64 	%fd1205, %fd987, %fd981;
	fma.rn.f64 	%fd1206, %fd1205, 0d3F9999999999999A, %fd1204;
	sub.f64 	%fd1207, %fd1206, %fd1178;
	sub.f64 	%fd1208, %fd1207, %fd1180;
	sub.f64 	%fd1209, %fd1208, %fd1182;
	sub.f64 	%fd1210, %fd1209, %fd1201;
	st.global.f64 	[%rd83], %fd1210;
	cvta.to.global.u64 	%rd93, %rd110;
	add.s64 	%rd94, %rd93, %rd23;
	st.global.f64 	[%rd94], %fd658;
	add.s64 	%rd95, %rd94, %rd29;
	st.global.f64 	[%rd95], %fd661;
	add.s64 	%rd96, %rd95, %rd29;
	st.global.f64 	[%rd96], %fd664;
	mul.f64 	%fd1211, %fd15, %fd33;
	fma.rn.f64 	%fd1212, %fd1211, %fd34, %fd38;
	div.rn.f64 	%fd1213, %fd1212, 0d4008000000000000;
	cvta.to.global.u64 	%rd97, %rd111;
	add.s64 	%rd98, %rd97, %rd23;
	st.global.f64 	[%rd98], %fd1213;
$L__BB1_4:
	add.s32 	%r63, %r63, 1;
	add.s32 	%r62, %r62, %r1;
	add.s32 	%r61, %r61, %r1;
	add.s32 	%r60, %r60, %r1;
	add.s32 	%r59, %r59, %r1;
	add.s32 	%r58, %r58, %r1;
	add.s32 	%r57, %r57, %r1;
	add.s32 	%r56, %r56, %r1;
	add.s32 	%r55, %r55, %r1;
	add.s32 	%r54, %r54, %r1;
	add.s32 	%r53, %r53, %r1;
	setp.ne.s32 	%p4, %r63, 1;
	@%p4 bra 	$L__BB1_2;
$L__BB1_5:
	ret;

}
	// .globl	_Z38dvc_ScaLBL_D3Q19_AAodd_GreyscaleSC_BGKPiS_PdS0_S0_S0_S0_S0_S0_S0_S0_S0_S0_S0_ddddddddiii
.visible .entry _Z38dvc_ScaLBL_D3Q19_AAodd_GreyscaleSC_BGKPiS_PdS0_S0_S0_S0_S0_S0_S0_S0_S0_S0_S0_ddddddddiii(
	.param .u64 .ptr .align 1 _Z38dvc_ScaLBL_D3Q19_AAodd_GreyscaleSC_BGKPiS_PdS0_S0_S0_S0_S0_S0_S0_S0_S0_S0_S0_ddddddddiii_param_0,
	.param .u64 .ptr .align 1 _Z38dvc_ScaLBL_D3Q19_AAodd_GreyscaleSC_BGKPiS_PdS0_S0_S0_S0_S0_S0_S0_S0_S0_S0_S0_ddddddddiii_param_1,
	.param .u64 .ptr .align 1 _Z38dvc_ScaLBL_D3Q19_AAodd_GreyscaleSC_BGKPiS_PdS0_S0_S0_S0_S0_S0_S0_S0_S0_S0_S0_ddddddddiii_param_2,
	.param .u64 .ptr .align 1 _Z38dvc_ScaLBL_D3Q19_AAodd_GreyscaleSC_BGKPiS_PdS0_S0_S0_S0_S0_S0_S0_S0_S0_S0_S0_ddddddddiii_param_3,
	.param .u64 .ptr .align 1 _Z38dvc_ScaLBL_D3Q19_AAodd_GreyscaleSC_BGKPiS_PdS0_S0_S0_S0_S0_S0_S0_S0_S0_S0_S0_ddddddddiii_param_4,
	.param .u64 .ptr .align 1 _Z38dvc_ScaLBL_D3Q19_AAodd_GreyscaleSC_BGKPiS_PdS0_S0_S0_S0_S0_S0_S0_S0_S0_S0_S0_ddddddddiii_param_5,
	.param .u64 .ptr .align 1 _Z38dvc_ScaLBL_D3Q19_AAodd_GreyscaleSC_BGKPiS_PdS0_S0_S0_S0_S0_S0_S0_S0_S0_S0_S0_ddddddddiii_param_6,
	.param .u64 .ptr .align 1 _Z38dvc_ScaLBL_D3Q19_AAodd_GreyscaleSC_BGKPiS_PdS0_S0_S0_S0_S0_S0_S0_S0_S0_S0_S0_ddddddddiii_param_7,
	.param .u64 .ptr .align 1 _Z38dvc_ScaLBL_D3Q19_AAodd_GreyscaleSC_BGKPiS_PdS0_S0_S0_S0_S0_S0_S0_S0_S0_S0_S0_ddddddddiii_param_8,
	.param .u64 .ptr .align 1 _Z38dvc_ScaLBL_D3Q19_AAodd_GreyscaleSC_BGKPiS_PdS0_S0_S0_S0_S0_S0_S0_S0_S0_S0_S0_ddddddddiii_param_9,
	.param .u64 .ptr .align 1 _Z38dvc_ScaLBL_D3Q19_AAodd_GreyscaleSC_BGKPiS_PdS0_S0_S0_S0_S0_S0_S0_S0_S0_S0_S0_ddddddddiii_param_10,
	.param .u64 .ptr .align 1 _Z38dvc_ScaLBL_D3Q19_AAodd_GreyscaleSC_BGKPiS_PdS0_S0_S0_S0_S0_S0_S0_S0_S0_S0_S0_ddddddddiii_param_11,
	.param .u64 .ptr .align 1 _Z38dvc_ScaLBL_D3Q19_AAodd_GreyscaleSC_BGKPiS_PdS0_S0_S0_S0_S0_S0_S0_S0_S0_S0_S0_ddddddddiii_param_12,
	.param .u64 .ptr .align 1 _Z38dvc_ScaLBL_D3Q19_AAodd_GreyscaleSC_BGKPiS_PdS0_S0_S0_S0_S0_S0_S0_S0_S0_S0_S0_ddddddddiii_param_13,
	.param .f64 _Z38dvc_ScaLBL_D3Q19_AAodd_GreyscaleSC_BGKPiS_PdS0_S0_S0_S0_S0_S0_S0_S0_S0_S0_S0_ddddddddiii_param_14,
	.param .f64 _Z38dvc_ScaLBL_D3Q19_AAodd_GreyscaleSC_BGKPiS_PdS0_S0_S0_S0_S0_S0_S0_S0_S0_S0_S0_ddddddddiii_param_15,
	.param .f64 _Z38dvc_ScaLBL_D3Q19_AAodd_GreyscaleSC_BGKPiS_PdS0_S0_S0_S0_S0_S0_S0_S0_S0_S0_S0_ddddddddiii_param_16,
	.param .f64 _Z38dvc_ScaLBL_D3Q19_AAodd_GreyscaleSC_BGKPiS_PdS0_S0_S0_S0_S0_S0_S0_S0_S0_S0_S0_ddddddddiii_param_17,
	.param .f64 _Z38dvc_ScaLBL_D3Q19_AAodd_GreyscaleSC_BGKPiS_PdS0_S0_S0_S0_S0_S0_S0_S0_S0_S0_S0_ddddddddiii_param_18,
	.param .f64 _Z38dvc_ScaLBL_D3Q19_AAodd_GreyscaleSC_BGKPiS_PdS0_S0_S0_S0_S0_S0_S0_S0_S0_S0_S0_ddddddddiii_param_19,
	.param .f64 _Z38dvc_ScaLBL_D3Q19_AAodd_GreyscaleSC_BGKPiS_PdS0_S0_S0_S0_S0_S0_S0_S0_S0_S0_S0_ddddddddiii_param_20,
	.param .f64 _Z38dvc_ScaLBL_D3Q19_AAodd_GreyscaleSC_BGKPiS_PdS0_S0_S0_S0_S0_S0_S0_S0_S0_S0_S0_ddddddddiii_param_21,
	.param .u32 _Z38dvc_ScaLBL_D3Q19_AAodd_GreyscaleSC_BGKPiS_PdS0_S0_S0_S0_S0_S0_S0_S0_S0_S0_S0_ddddddddiii_param_22,
	.param .u32 _Z38dvc_ScaLBL_D3Q19_AAodd_GreyscaleSC_BGKPiS_PdS0_S0_S0_S0_S0_S0_S0_S0_S0_S0_S0_ddddddddiii_param_23,
	.param .u32 _Z38dvc_ScaLBL_D3Q19_AAodd_GreyscaleSC_BGKPiS_PdS0_S0_S0_S0_S0_S0_S0_S0_S0_S0_S0_ddddddddiii_param_24
)
{
	.reg .pred 	%p<5>;
	.reg .b32 	%r<42>;
	.reg .b64 	%rd<143>;
	.reg .b64 	%fd<705>;

	ld.param.f64 	%fd7, [_Z38dvc_ScaLBL_D3Q19_AAodd_GreyscaleSC_BGKPiS_PdS0_S0_S0_S0_S0_S0_S0_S0_S0_S0_S0_ddddddddiii_param_14];
	ld.param.f64 	%fd8, [_Z38dvc_ScaLBL_D3Q19_AAodd_GreyscaleSC_BGKPiS_PdS0_S0_S0_S0_S0_S0_S0_S0_S0_S0_S0_ddddddddiii_param_15];
	ld.param.f64 	%fd13, [_Z38dvc_ScaLBL_D3Q19_AAodd_GreyscaleSC_BGKPiS_PdS0_S0_S0_S0_S0_S0_S0_S0_S0_S0_S0_ddddddddiii_param_16];
	ld.param.f64 	%fd14, [_Z38dvc_ScaLBL_D3Q19_AAodd_GreyscaleSC_BGKPiS_PdS0_S0_S0_S0_S0_S0_S0_S0_S0_S0_S0_ddddddddiii_param_17];
	ld.param.u32 	%r8, [_Z38dvc_ScaLBL_D3Q19_AAodd_GreyscaleSC_BGKPiS_PdS0_S0_S0_S0_S0_S0_S0_S0_S0_S0_S0_ddddddddiii_param_22];
	ld.param.u32 	%r10, [_Z38dvc_ScaLBL_D3Q19_AAodd_GreyscaleSC_BGKPiS_PdS0_S0_S0_S0_S0_S0_S0_S0_S0_S0_S0_ddddddddiii_param_24];
	add.f64 	%fd1, %fd13, 0dBFE0000000000000;
	add.f64 	%fd2, %fd14, 0dBFE0000000000000;
	setp.lt.s32 	%p1, %r10, -262143;
	@%p1 bra 	$L__BB2_5;
	ld.param.f64 	%fd700, [_Z38dvc_ScaLBL_D3Q19_AAodd_GreyscaleSC_BGKPiS_PdS0_S0_S0_S0_S0_S0_S0_S0_S0_S0_S0_ddddddddiii_param_18];
	div.rn.f64 	%fd3, %fd1, 0d4008000000000000;
	div.rn.f64 	%fd4, %fd2, 0d4008000000000000;
	shr.s32 	%r11, %r10, 31;
	shr.u32 	%r12, %r11, 14;
	add.s32 	%r13, %r10, %r12;
	shr.s32 	%r14, %r13, 18;
	neg.s32 	%r41, %r14;
	mov.u32 	%r15, %ctaid.x;
	mov.u32 	%r1, %ntid.x;
	mov.u32 	%r16, %tid.x;
	sub.f64 	%fd5, %fd8, %fd7;
	neg.f64 	%fd6, %fd700;
	add.s32 	%r17, %r16, %r8;
	mul.lo.s32 	%r18, %r1, %r15;
	mad.lo.s32 	%r19, %r18, %r14, %r18;
	add.s32 	%r40, %r17, %r19;
	mul.wide.s32 	%rd30, %r10, 8;
	mul.wide.s32 	%rd46, %r10, 4;
$L__BB2_2:
	ld.param.u32 	%r39, [_Z38dvc_ScaLBL_D3Q19_AAodd_GreyscaleSC_BGKPiS_PdS0_S0_S0_S0_S0_S0_S0_S0_S0_S0_S0_ddddddddiii_param_23];
	setp.ge.s32 	%p2, %r40, %r39;
	@%p2 bra 	$L__BB2_4;
	ld.param.f64 	%fd704, [_Z38dvc_ScaLBL_D3Q19_AAodd_GreyscaleSC_BGKPiS_PdS0_S0_S0_S0_S0_S0_S0_S0_S0_S0_S0_ddddddddiii_param_21];
	ld.param.f64 	%fd703, [_Z38dvc_ScaLBL_D3Q19_AAodd_GreyscaleSC_BGKPiS_PdS0_S0_S0_S0_S0_S0_S0_S0_S0_S0_S0_ddddddddiii_param_20];
	ld.param.f64 	%fd702, [_Z38dvc_ScaLBL_D3Q19_AAodd_GreyscaleSC_BGKPiS_PdS0_S0_S0_S0_S0_S0_S0_S0_S0_S0_S0_ddddddddiii_param_19];
	ld.param.f64 	%fd701, [_Z38dvc_ScaLBL_D3Q19_AAodd_GreyscaleSC_BGKPiS_PdS0_S0_S0_S0_S0_S0_S0_S0_S0_S0_S0_ddddddddiii_param_18];
	ld.param.u64 	%rd142, [_Z38dvc_ScaLBL_D3Q19_AAodd_GreyscaleSC_BGKPiS_PdS0_S0_S0_S0_S0_S0_S0_S0_S0_S0_S0_ddddddddiii_param_13];
	ld.param.u64 	%rd141, [_Z38dvc_ScaLBL_D3Q19_AAodd_GreyscaleSC_BGKPiS_PdS0_S0_S0_S0_S0_S0_S0_S0_S0_S0_S0_ddddddddiii_param_12];
	ld.param.u64 	%rd140, [_Z38dvc_ScaLBL_D3Q19_AAodd_GreyscaleSC_BGKPiS_PdS0_S0_S0_S0_S0_S0_S0_S0_S0_S0_S0_ddddddddiii_param_11];
	ld.param.u64 	%rd139, [_Z38dvc_ScaLBL_D3Q19_AAodd_GreyscaleSC_BGKPiS_PdS0_S0_S0_S0_S0_S0_S0_S0_S0_S0_S0_ddddddddiii_param_10];
	ld.param.u64 	%rd138, [_Z38dvc_ScaLBL_D3Q19_AAodd_GreyscaleSC_BGKPiS_PdS0_S0_S0_S0_S0_S0_S0_S0_S0_S0_S0_ddddddddiii_param_9];
	ld.param.u64 	%rd137, [_Z38dvc_ScaLBL_D3Q19_AAodd_GreyscaleSC_BGKPiS_PdS0_S0_S0_S0_S0_S0_S0_S0_S0_S0_S0_ddddddddiii_param_8];
	ld.param.u64 	%rd136, [_Z38dvc_ScaLBL_D3Q19_AAodd_GreyscaleSC_BGKPiS_PdS0_S0_S0_S0_S0_S0_S0_S0_S0_S0_S0_ddddddddiii_param_7];
	ld.param.u64 	%rd135, [_Z38dvc_ScaLBL_D3Q19_AAodd_GreyscaleSC_BGKPiS_PdS0_S0_S0_S0_S0_S0_S0_S0_S0_S0_S0_ddddddddiii_param_6];
	ld.param.u64 	%rd134, [_Z38dvc_ScaLBL_D3Q19_AAodd_GreyscaleSC_BGKPiS_PdS0_S0_S0_S0_S0_S0_S0_S0_S0_S0_S0_ddddddddiii_param_5];
	ld.param.u64 	%rd133, [_Z38dvc_ScaLBL_D3Q19_AAodd_GreyscaleSC_BGKPiS_PdS0_S0_S0_S0_S0_S0_S0_S0_S0_S0_S0_ddddddddiii_param_4];
	ld.param.u64 	%rd132, [_Z38dvc_ScaLBL_D3Q19_AAodd_GreyscaleSC_BGKPiS_PdS0_S0_S0_S0_S0_S0_S0_S0_S0_S0_S0_ddddddddiii_param_3];
	ld.param.u64 	%rd131, [_Z38dvc_ScaLBL_D3Q19_AAodd_GreyscaleSC_BGKPiS_PdS0_S0_S0_S0_S0_S0_S0_S0_S0_S0_S0_ddddddddiii_param_2];
	ld.param.u64 	%rd130, [_Z38dvc_ScaLBL_D3Q19_AAodd_GreyscaleSC_BGKPiS_PdS0_S0_S0_S0_S0_S0_S0_S0_S0_S0_S0_ddddddddiii_param_1];
	ld.param.u64 	%rd129, [_Z38dvc_ScaLBL_D3Q19_AAodd_GreyscaleSC_BGKPiS_PdS0_S0_S0_S0_S0_S0_S0_S0_S0_S0_S0_ddddddddiii_param_0];
	cvta.to.global.u64 	%rd15, %rd130;
	mul.wide.s32 	%rd16, %r40, 4;
	add.s64 	%rd17, %rd15, %rd16;
	ld.global.u32 	%r20, [%rd17];
	cvta.to.global.u64 	%rd18, %rd133;
	mul.wide.s32 	%rd19, %r20, 8;
	add.s64 	%rd20, %rd18, %rd19;
	ld.global.f64 	%fd15, [%rd20];
	cvta.to.global.u64 	%rd21, %rd134;
	add.s64 	%rd22, %rd21, %rd19;
	ld.global.f64 	%fd16, [%rd22];
	cvta.to.global.u64 	%rd23, %rd139;
	mul.wide.s32 	%rd24, %r40, 8;
	add.s64 	%rd25, %rd23, %rd24;
	ld.global.f64 	%fd17, [%rd25];
	cvta.to.global.u64 	%rd26, %rd140;
	add.s64 	%rd27, %rd26, %rd24;
	ld.global.f64 	%fd18, [%rd27];
	mul.f64 	%fd19, %fd15, %fd18;
	add.f64 	%fd20, %fd15, %fd16;
	div.rn.f64 	%fd21, %fd19, %fd20;
	mul.f64 	%fd22, %fd16, %fd18;
	div.rn.f64 	%fd23, %fd22, %fd20;
	cvta.to.global.u64 	%rd28, %rd135;
	add.s64 	%rd29, %rd28, %rd24;
	ld.global.f64 	%fd24, [%rd29];
	add.s64 	%rd31, %rd29, %rd30;
	ld.global.f64 	%fd25, [%rd31];
	add.s64 	%rd32, %rd31, %rd30;
	ld.global.f64 	%fd26, [%rd32];
	cvta.to.global.u64 	%rd33, %rd136;
	add.s64 	%rd34, %rd33, %rd24;
	ld.global.f64 	%fd27, [%rd34];
	add.s64 	%rd35, %rd34, %rd30;
	ld.global.f64 	%fd28, [%rd35];
	add.s64 	%rd36, %rd35, %rd30;
	ld.global.f64 	%fd29, [%rd36];
	sub.f64 	%fd30, %fd15, %fd16;
	div.rn.f64 	%fd31, %fd30, %fd20;
	mov.f64 	%fd32, 0d3FF0000000000000;
	sub.f64 	%fd33, %fd32, %fd31;
	mul.f64 	%fd34, %fd33, 0d3FE0000000000000;
	fma.rn.f64 	%fd35, %fd5, %fd34, %fd7;
	rcp.rn.f64 	%fd36, %fd35;
	cvta.to.global.u64 	%rd37, %rd131;
	add.s64 	%rd38, %rd37, %rd24;
	ld.global.f64 	%fd37, [%rd38];
	cvta.to.global.u64 	%rd39, %rd132;
	add.s64 	%rd40, %rd39, %rd24;
	ld.global.f64 	%fd38, [%rd40];
	cvta.to.global.u64 	%rd41, %rd129;
	add.s64 	%rd42, %rd41, %rd16;
	ld.global.u32 	%r21, [%rd42];
	mul.wide.s32 	%rd43, %r21, 8;
	add.s64 	%rd44, %rd37, %rd43;
	ld.global.f64 	%fd39, [%rd44];
	add.s64 	%rd45, %rd39, %rd43;
	ld.global.f64 	%fd40, [%rd45];
	add.s64 	%rd47, %rd42, %rd46;
	ld.global.u32 	%r22, [%rd47];
	mul.wide.s32 	%rd48, %r22, 8;
	add.s64 	%rd49, %rd37, %rd48;
	ld.global.f64 	%fd41, [%rd49];
	add.s64 	%rd50, %rd39, %rd48;
	ld.global.f64 	%fd42, [%rd50];
	add.s64 	%rd51, %rd47, %rd46;
	ld.global.u32 	%r23, [%rd51];
	mul.wide.s32 	%rd52, %r23, 8;
	add.s64 	%rd53, %rd37, %rd52;
	ld.global.f64 	%fd43, [%rd53];
	add.s64 	%rd54, %rd39, %rd52;
	ld.global.f64 	%fd44, [%rd54];
	add.s64 	%rd55, %rd51, %rd46;
	ld.global.u32 	%r24, [%rd55];
	mul.wide.s32 	%rd56, %r24, 8;
	add.s64 	%rd57, %rd37, %rd56;
	ld.global.f64 	%fd45, [%rd57];
	add.s64 	%rd58, %rd39, %rd56;
	ld.global.f64 	%fd46, [%rd58];
	add.s64 	%rd59, %rd55, %rd46;
	ld.global.u32 	%r25, [%rd59];
	mul.wide.s32 	%rd60, %r25, 8;
	add.s64 	%rd61, %rd37, %rd60;
	ld.global.f64 	%fd47, [%rd61];
	add.s64 	%rd62, %rd39, %rd60;
	ld.global.f64 	%fd48, [%rd62];
	add.s64 	%rd63, %rd59, %rd46;
	ld.global.u32 	%r26, [%rd63];
	mul.wide.s32 	%rd64, %r26, 8;
	add.s64 	%rd65, %rd37, %rd64;
	ld.global.f64 	%fd49, [%rd65];
	add.s64 	%rd66, %rd39, %rd64;
	ld.global.f64 	%fd50, [%rd66];
	add.s64 	%rd67, %rd63, %rd46;
	ld.global.u32 	%r27, [%rd67];
	mul.wide.s32 	%rd68, %r27, 8;
	add.s64 	%rd69, %rd37, %rd68;
	ld.global.f64 	%fd51, [%rd69];
	add.s64 	%rd70, %rd39, %rd68;
	ld.global.f64 	%fd52, [%rd70];
	add.s64 	%rd71, %rd67, %rd46;
	ld.global.u32 	%r28, [%rd71];
	mul.wide.s32 	%rd72, %r28, 8;
	add.s64 	%rd73, %rd37, %rd72;
	ld.global.f64 	%fd53, [%rd73];
	add.s64 	%rd74, %rd39, %rd72;
	ld.global.f64 	%fd54, [%rd74];
	add.s64 	%rd75, %rd71, %rd46;
	ld.global.u32 	%r29, [%rd75];
	mul.wide.s32 	%rd76, %r29, 8;
	add.s64 	%rd77, %rd37, %rd76;
	ld.global.f64 	%fd55, [%rd77];
	add.s64 	%rd78, %rd39, %rd76;
	ld.global.f64 	%fd56, [%rd78];
	add.s64 	%rd79, %rd75, %rd46;
	ld.global.u32 	%r30, [%rd79];
	mul.wide.s32 	%rd80, %r30, 8;
	add.s64 	%rd81, %rd37, %rd80;
	ld.global.f64 	%fd57, [%rd81];
	add.s64 	%rd82, %rd39, %rd80;
	ld.global.f64 	%fd58, [%rd82];
	add.s64 	%rd83, %rd79, %rd46;
	ld.global.u32 	%r31, [%rd83];
	mul.wide.s32 	%rd84, %r31, 8;
	add.s64 	%rd85, %rd37, %rd84;
	ld.global.f64 	%fd59, [%rd85];
	add.s64 	%rd86, %rd39, %rd84;
	ld.global.f64 	%fd60, [%rd86];
	add.s64 	%rd87, %rd83, %rd46;
	ld.global.u32 	%r32, [%rd87];
	mul.wide.s32 	%rd88, %r32, 8;
	add.s64 	%rd89, %rd37, %rd88;
	ld.global.f64 	%fd61, [%rd89];
	add.s64 	%rd90, %rd39, %rd88;
	ld.global.f64 	%fd62, [%rd90];
	add.s64 	%rd91, %rd87, %rd46;
	ld.global.u32 	%r33, [%rd91];
	mul.wide.s32 	%rd92, %r33, 8;
	add.s64 	%rd93, %rd37, %rd92;
	ld.global.f64 	%fd63, [%rd93];
	add.s64 	%rd94, %rd39, %rd92;
	ld.global.f64 	%fd64, [%rd94];
	add.s64 	%rd95, %rd91, %rd46;
	ld.global.u32 	%r34, [%rd95];
	mul.wide.s32 	%rd96, %r34, 8;
	add.s64 	%rd97, %rd37, %rd96;
	ld.global.f64 	%fd65, [%rd97];
	add.s64 	%rd98, %rd39, %rd96;
	ld.global.f64 	%fd66, [%rd98];
	add.s64 	%rd99, %rd95, %rd46;
	ld.global.u32 	%r35, [%rd99];
	mul.wide.s32 	%rd100, %r35, 8;
	add.s64 	%rd101, %rd37, %rd100;
	ld.global.f64 	%fd67, [%rd101];
	add.s64 	%rd102, %rd39, %rd100;
	ld.global.f64 	%fd68, [%rd102];
	add.s64 	%rd103, %rd99, %rd46;
	ld.global.u32 	%r36, [%rd103];
	mul.wide.s32 	%rd104, %r36, 8;
	add.s64 	%rd105, %rd37, %rd104;
	ld.global.f64 	%fd69, [%rd105];
	add.s64 	%rd106, %rd39, %rd104;
	ld.global.f64 	%fd70, [%rd106];
	add.s64 	%rd107, %rd103, %rd46;
	ld.global.u32 	%r37, [%rd107];
	mul.wide.s32 	%rd108, %r37, 8;
	add.s64 	%rd109, %rd37, %rd108;
	ld.global.f64 	%fd71, [%rd109];
	add.s64 	%rd110, %rd39, %rd108;
	ld.global.f64 	%fd72, [%rd110];
	add.s64 	%rd111, %rd107, %rd46;
	ld.global.u32 	%r38, [%rd111];
	mul.wide.s32 	%rd112, %r38, 8;
	add.s64 	%rd113, %rd37, %rd112;
	ld.global.f64 	%fd73, [%rd113];
	add.s64 	%rd114, %rd39, %rd112;
	ld.global.f64 	%fd74, [%rd114];
	mul.f64 	%fd75, %fd27, %fd6;
	mul.f64 	%fd76, %fd28, %fd6;
	mul.f64 	%fd77, %fd29, %fd6;
	mul.f64 	%fd78, %fd24, %fd6;
	mul.f64 	%fd79, %fd25, %fd6;
	mul.f64 	%fd80, %fd26, %fd6;
	cvta.to.global.u64 	%rd115, %rd137;
	add.s64 	%rd116, %rd115, %rd24;
	ld.global.f64 	%fd81, [%rd116];
	add.s64 	%rd117, %rd116, %rd30;
	ld.global.f64 	%fd82, [%rd117];
	add.s64 	%rd118, %rd117, %rd30;
	ld.global.f64 	%fd83, [%rd118];
	cvta.to.global.u64 	%rd119, %rd138;
	add.s64 	%rd120, %rd119, %rd24;
	ld.global.f64 	%fd84, [%rd120];
	add.s64 	%rd121, %rd120, %rd30;
	ld.global.f64 	%fd85, [%rd121];
	add.s64 	%rd122, %rd121, %rd30;
	ld.global.f64 	%fd86, [%rd122];
	sub.f64 	%fd87, %fd39, %fd41;
	add.f64 	%fd88, %fd87, %fd51;
	sub.f64 	%fd89, %fd88, %fd53;
	add.f64 	%fd90, %fd89, %fd55;
	sub.f64 	%fd91, %fd90, %fd57;
	add.f64 	%fd92, %fd91, %fd59;
	sub.f64 	%fd93, %fd92, %fd61;
	add.f64 	%fd94, %fd93, %fd63;
	sub.f64 	%fd95, %fd94, %fd65;
	sub.f64 	%fd96, %fd43, %fd45;
	add.f64 	%fd97, %fd96, %fd51;
	sub.f64 	%fd98, %fd97, %fd53;
	sub.f64 	%fd99, %fd98, %fd55;
	add.f64 	%fd100, %fd99, %fd57;
	add.f64 	%fd101, %fd100, %fd67;
	sub.f64 	%fd102, %fd101, %fd69;
	add.f64 	%fd103, %fd102, %fd71;
	sub.f64 	%fd104, %fd103, %fd73;
	sub.f64 	%fd105, %fd47, %fd49;
	add.f64 	%fd106, %fd105, %fd59;
	sub.f64 	%fd107, %fd106, %fd61;
	sub.f64 	%fd108, %fd107, %fd63;
	add.f64 	%fd109, %fd108, %fd65;
	add.f64 	%fd110, %fd109, %fd67;
	sub.f64 	%fd111, %fd110, %fd69;
	sub.f64 	%fd112, %fd111, %fd71;
	add.f64 	%fd113, %fd112, %fd73;
	mul.f64 	%fd114, %fd17, 0d3FE0000000000000;
	mul.f64 	%fd115, %fd3, %fd114;
	div.rn.f64 	%fd116, %fd115, %fd21;
	add.f64 	%fd117, %fd116, 0d3FF0000000000000;
	mul.f64 	%fd118, %fd117, 0d3FE0000000000000;
	setp.eq.f64 	%p3, %fd17, 0d3FF0000000000000;
	selp.f64 	%fd119, 0d3FE0000000000000, %fd118, %p3;
	mul.f64 	%fd120, %fd114, 0d0000000000000000;
	sqrt.rn.f64 	%fd121, %fd21;
	div.rn.f64 	%fd122, %fd120, %fd121;
	selp.f64 	%fd123, 0d0000000000000000, %fd122, %p3;
	div.rn.f64 	%fd124, %fd95, %fd15;
	fma.rn.f64 	%fd125, %fd702, %fd17, %fd75;
	add.f64 	%fd126, %fd125, %fd81;
	fma.rn.f64 	%fd127, %fd126, 0d3FE0000000000000, %fd124;
	div.rn.f64 	%fd128, %fd104, %fd15;
	fma.rn.f64 	%fd129, %fd703, %fd17, %fd76;
	add.f64 	%fd130, %fd129, %fd82;
	fma.rn.f64 	%fd131, %fd130, 0d3FE0000000000000, %fd128;
	div.rn.f64 	%fd132, %fd113, %fd15;
	fma.rn.f64 	%fd133, %fd704, %fd17, %fd77;
	add.f64 	%fd134, %fd133, %fd83;
	fma.rn.f64 	%fd135, %fd134, 0d3FE0000000000000, %fd132;
	mul.f64 	%fd136, %fd131, %fd131;
	fma.rn.f64 	%fd137, %fd127, %fd127, %fd136;
	fma.rn.f64 	%fd138, %fd135, %fd135, %fd137;
	sqrt.rn.f64 	%fd139, %fd138;
	mul.f64 	%fd140, %fd123, %fd139;
	fma.rn.f64 	%fd141, %fd119, %fd119, %fd140;
	sqrt.rn.f64 	%fd142, %fd141;
	add.f64 	%fd143, %fd119, %fd142;
	div.rn.f64 	%fd144, %fd127, %fd143;
	div.rn.f64 	%fd145, %fd131, %fd143;
	div.rn.f64 	%fd146, %fd135, %fd143;
	mul.f64 	%fd147, %fd145, %fd145;
	fma.rn.f64 	%fd148, %fd144, %fd144, %fd147;
	fma.rn.f64 	%fd149, %fd146, %fd146, %fd148;
	sqrt.rn.f64 	%fd150, %fd149;
	neg.f64 	%fd151, %fd17;
	mul.f64 	%fd152, %fd3, %fd151;
	div.rn.f64 	%fd153, %fd152, %fd21;
	mul.f64 	%fd154, %fd153, %fd144;
	mul.f64 	%fd155, %fd17, 0d0000000000000000;
	div.rn.f64 	%fd156, %fd155, %fd121;
	mul.f64 	%fd157, %fd156, %fd150;
	mul.f64 	%fd158, %fd144, %fd157;
	sub.f64 	%fd159, %fd154, %fd158;
	fma.rn.f64 	%fd160, %fd702, %fd17, %fd159;
	mul.f64 	%fd161, %fd153, %fd145;
	mul.f64 	%fd162, %fd145, %fd157;
	sub.f64 	%fd163, %fd161, %fd162;
	fma.rn.f64 	%fd164, %fd703, %fd17, %fd163;
	mul.f64 	%fd165, %fd153, %fd146;
	mul.f64 	%fd166, %fd146, %fd157;
	sub.f64 	%fd167, %fd165, %fd166;
	fma.rn.f64 	%fd168, %fd704, %fd17, %fd167;
	selp.f64 	%fd169, %fd702, %fd160, %p3;
	selp.f64 	%fd170, %fd703, %fd164, %p3;
	selp.f64 	%fd171, %fd704, %fd168, %p3;
	fma.rn.f64 	%fd172, %fd29, %fd6, %fd171;
	add.f64 	%fd173, %fd83, %fd172;
	mul.f64 	%fd174, %fd15, %fd173;
	fma.rn.f64 	%fd175, %fd28, %fd6, %fd170;
	add.f64 	%fd176, %fd82, %fd175;
	mul.f64 	%fd177, %fd15, %fd176;
	fma.rn.f64 	%fd178, %fd27, %fd6, %fd169;
	add.f64 	%fd179, %fd81, %fd178;
	mul.f64 	%fd180, %fd15, %fd179;
	sub.f64 	%fd181, %fd40, %fd42;
	add.f64 	%fd182, %fd181, %fd52;
	sub.f64 	%fd183, %fd182, %fd54;
	add.f64 	%fd184, %fd183, %fd56;
	sub.f64 	%fd185, %fd184, %fd58;
	add.f64 	%fd186, %fd185, %fd60;
	sub.f64 	%fd187, %fd186, %fd62;
	add.f64 	%fd188, %fd187, %fd64;
	sub.f64 	%fd189, %fd188, %fd66;
	sub.f64 	%fd190, %fd44, %fd46;
	add.f64 	%fd191, %fd190, %fd52;
	sub.f64 	%fd192, %fd191, %fd54;
	sub.f64 	%fd193, %fd192, %fd56;
	add.f64 	%fd194, %fd193, %fd58;
	add.f64 	%fd195, %fd194, %fd68;
	sub.f64 	%fd196, %fd195, %fd70;
	add.f64 	%fd197, %fd196, %fd72;
	sub.f64 	%fd198, %fd197, %fd74;
	sub.f64 	%fd199, %fd48, %fd50;
	add.f64 	%fd200, %fd199, %fd60;
	sub.f64 	%fd201, %fd200, %fd62;
	sub.f64 	%fd202, %fd201, %fd64;
	add.f64 	%fd203, %fd202, %fd66;
	add.f64 	%fd204, %fd203, %fd68;
	sub.f64 	%fd205, %fd204, %fd70;
	sub.f64 	%fd206, %fd205, %fd72;
	add.f64 	%fd207, %fd206, %fd74;
	mul.f64 	%fd208, %fd4, %fd114;
	div.rn.f64 	%fd209, %fd208, %fd23;
	add.f64 	%fd210, %fd209, 0d3FF0000000000000;
	mul.f64 	%fd211, %fd210, 0d3FE0000000000000;
	selp.f64 	%fd212, 0d3FE0000000000000, %fd211, %p3;
	sqrt.rn.f64 	%fd213, %fd23;
	div.rn.f64 	%fd214, %fd120, %fd213;
	selp.f64 	%fd215, 0d0000000000000000, %fd214, %p3;
	div.rn.f64 	%fd216, %fd189, %fd16;
	fma.rn.f64 	%fd217, %fd702, %fd17, %fd78;
	add.f64 	%fd218, %fd217, %fd84;
	fma.rn.f64 	%fd219, %fd218, 0d3FE0000000000000, %fd216;
	div.rn.f64 	%fd220, %fd198, %fd16;
	fma.rn.f64 	%fd221, %fd703, %fd17, %fd79;
	add.f64 	%fd222, %fd221, %fd85;
	fma.rn.f64 	%fd223, %fd222, 0d3FE0000000000000, %fd220;
	div.rn.f64 	%fd224, %fd207, %fd16;
	fma.rn.f64 	%fd225, %fd704, %fd17, %fd80;
	add.f64 	%fd226, %fd225, %fd86;
	fma.rn.f64 	%fd227, %fd226, 0d3FE0000000000000, %fd224;
	mul.f64 	%fd228, %fd223, %fd223;
	fma.rn.f64 	%fd229, %fd219, %fd219, %fd228;
	fma.rn.f64 	%fd230, %fd227, %fd227, %fd229;
	sqrt.rn.f64 	%fd231, %fd230;
	mul.f64 	%fd232, %fd215, %fd231;
	fma.rn.f64 	%fd233, %fd212, %fd212, %fd232;
	sqrt.rn.f64 	%fd234, %fd233;
	add.f64 	%fd235, %fd212, %fd234;
	div.rn.f64 	%fd236, %fd219, %fd235;
	div.rn.f64 	%fd237, %fd223, %fd235;
	div.rn.f64 	%fd238, %fd227, %fd235;
	mul.f64 	%fd239, %fd237, %fd237;
	fma.rn.f64 	%fd240, %fd236, %fd236, %fd239;
	fma.rn.f64 	%fd241, %fd238, %fd238, %fd240;
	sqrt.rn.f64 	%fd242, %fd241;
	mul.f64 	%fd243, %fd4, %fd151;
	div.rn.f64 	%fd244, %fd243, %fd23;
	mul.f64 	%fd245, %fd244, %fd236;
	div.rn.f64 	%fd246, %fd155, %fd213;
	mul.f64 	%fd247, %fd246, %fd242;
	mul.f64 	%fd248, %fd236, %fd247;
	sub.f64 	%fd249, %fd245, %fd248;
	fma.rn.f64 	%fd250, %fd702, %fd17, %fd249;
	mul.f64 	%fd251, %fd244, %fd237;
	mul.f64 	%fd252, %fd237, %fd247;
	sub.f64 	%fd253, %fd251, %fd252;
	fma.rn.f64 	%fd254, %fd703, %fd17, %fd253;
	mul.f64 	%fd255, %fd244, %fd238;
	mul.f64 	%fd256, %fd238, %fd247;
	sub.f64 	%fd257, %fd255, %fd256;
	fma.rn.f64 	%fd258, %fd704, %fd17, %fd257;
	selp.f64 	%fd259, %fd702, %fd250, %p3;
	selp.f64 	%fd260, %fd703, %fd254, %p3;
	selp.f64 	%fd261, %fd704, %fd258, %p3;
	fma.rn.f64 	%fd262, %fd26, %fd6, %fd261;
	add.f64 	%fd263, %fd86, %fd262;
	mul.f64 	%fd264, %fd16, %fd263;
	fma.rn.f64 	%fd265, %fd25, %fd6, %fd260;
	add.f64 	%fd266, %fd85, %fd265;
	mul.f64 	%fd267, %fd16, %fd266;
	fma.rn.f64 	%fd268, %fd24, %fd6, %fd259;
	add.f64 	%fd269, %fd84, %fd268;
	mul.f64 	%fd270, %fd16, %fd269;
	mul.f64 	%fd271, %fd16, %fd236;
	fma.rn.f64 	%fd272, %fd15, %fd144, %fd271;
	div.rn.f64 	%fd273, %fd272, %fd20;
	mul.f64 	%fd274, %fd16, %fd237;
	fma.rn.f64 	%fd275, %fd15, %fd145, %fd274;
	div.rn.f64 	%fd276, %fd275, %fd20;
	mul.f64 	%fd277, %fd16, %fd238;
	fma.rn.f64 	%fd278, %fd15, %fd146, %fd277;
	div.rn.f64 	%fd279, %fd278, %fd20;
	sub.f64 	%fd280, %fd32, %fd36;
	mul.f64 	%fd281, %fd36, 0d3FD5555555555555;
	mul.f64 	%fd282, %fd15, %fd281;
	mul.f64 	%fd283, %fd276, %fd276;
	fma.rn.f64 	%fd284, %fd273, %fd273, %fd283;
	fma.rn.f64 	%fd285, %fd279, %fd279, %fd284;
	mul.f64 	%fd286, %fd285, 0d3FF8000000000000;
	div.rn.f64 	%fd287, %fd286, %fd17;
	sub.f64 	%fd288, %fd32, %fd287;
	mul.f64 	%fd289, %fd282, %fd288;
	fma.rn.f64 	%fd290, %fd280, %fd37, %fd289;
	mul.f64 	%fd291, %fd36, 0d3FE0000000000000;
	sub.f64 	%fd292, %fd32, %fd291;
	mul.f64 	%fd293, %fd292, 0d3FD5555555555555;
	mul.f64 	%fd294, %fd273, 0d4008000000000000;
	div.rn.f64 	%fd295, %fd294, %fd17;
	mov.f64 	%fd296, 0d0000000000000000;
	sub.f64 	%fd297, %fd296, %fd295;
	mul.f64 	%fd298, %fd297, %fd180;
	mul.f64 	%fd299, %fd276, 0d4008000000000000;
	div.rn.f64 	%fd300, %fd299, %fd17;
	sub.f64 	%fd301, %fd296, %fd300;
	mul.f64 	%fd302, %fd301, %fd177;
	add.f64 	%fd303, %fd298, %fd302;
	mul.f64 	%fd304, %fd279, 0d4008000000000000;
	div.rn.f64 	%fd305, %fd304, %fd17;
	sub.f64 	%fd306, %fd296, %fd305;
	mul.f64 	%fd307, %fd306, %fd174;
	add.f64 	%fd308, %fd307, %fd303;
	fma.rn.f64 	%fd309, %fd293, %fd308, %fd290;
	st.global.f64 	[%rd38], %fd309;
	mul.f64 	%fd310, %fd36, 0d3FAC71C71C71C71C;
	mul.f64 	%fd311, %fd15, %fd310;
	add.f64 	%fd312, %fd294, 0d3FF0000000000000;
	mul.f64 	%fd313, %fd273, 0d4012000000000000;
	mul.f64 	%fd314, %fd273, %fd313;
	div.rn.f64 	%fd315, %fd314, %fd17;
	add.f64 	%fd316, %fd312, %fd315;
	sub.f64 	%fd317, %fd316, %fd287;
	mul.f64 	%fd318, %fd311, %fd317;
	fma.rn.f64 	%fd319, %fd280, %fd39, %fd318;
	mul.f64 	%fd320, %fd292, 0d3FAC71C71C71C71C;
	mul.f64 	%fd321, %fd273, 0d4018000000000000;
	div.rn.f64 	%fd322, %fd321, %fd17;
	add.f64 	%fd323, %fd322, 0d4008000000000000;
	fma.rn.f64 	%fd324, %fd323, %fd180, %fd302;
	add.f64 	%fd325, %fd307, %fd324;
	fma.rn.f64 	%fd326, %fd320, %fd325, %fd319;
	st.global.f64 	[%rd49], %fd326;
	sub.f64 	%fd327, %fd32, %fd294;
	add.f64 	%fd328, %fd327, %fd315;
	sub.f64 	%fd329, %fd328, %fd287;
	mul.f64 	%fd330, %fd311, %fd329;
	fma.rn.f64 	%fd331, %fd280, %fd41, %fd330;
	add.f64 	%fd332, %fd322, 0dC008000000000000;
	fma.rn.f64 	%fd333, %fd332, %fd180, %fd302;
	add.f64 	%fd334, %fd307, %fd333;
	fma.rn.f64 	%fd335, %fd320, %fd334, %fd331;
	st.global.f64 	[%rd44], %fd335;
	add.f64 	%fd336, %fd299, 0d3FF0000000000000;
	mul.f64 	%fd337, %fd276, 0d4012000000000000;
	mul.f64 	%fd338, %fd276, %fd337;
	div.rn.f64 	%fd339, %fd338, %fd17;
	add.f64 	%fd340, %fd336, %fd339;
	sub.f64 	%fd341, %fd340, %fd287;
	mul.f64 	%fd342, %fd311, %fd341;
	fma.rn.f64 	%fd343, %fd280, %fd43, %fd342;
	mul.f64 	%fd344, %fd276, 0d4018000000000000;
	div.rn.f64 	%fd345, %fd344, %fd17;
	add.f64 	%fd346, %fd345, 0d4008000000000000;
	fma.rn.f64 	%fd347, %fd346, %fd177, %fd298;
	add.f64 	%fd348, %fd307, %fd347;
	fma.rn.f64 	%fd349, %fd320, %fd348, %fd343;
	st.global.f64 	[%rd57], %fd349;
	sub.f64 	%fd350, %fd32, %fd299;
	add.f64 	%fd351, %fd350, %fd339;
	sub.f64 	%fd352, %fd351, %fd287;
	mul.f64 	%fd353, %fd311, %fd352;
	fma.rn.f64 	%fd354, %fd280, %fd45, %fd353;
	add.f64 	%fd355, %fd345, 0dC008000000000000;
	fma.rn.f64 	%fd356, %fd355, %fd177, %fd298;
	add.f64 	%fd357, %fd307, %fd356;
	fma.rn.f64 	%fd358, %fd320, %fd357, %fd354;
	st.global.f64 	[%rd53], %fd358;
	add.f64 	%fd359, %fd304, 0d3FF0000000000000;
	mul.f64 	%fd360, %fd279, 0d4012000000000000;
	mul.f64 	%fd361, %fd279, %fd360;
	div.rn.f64 	%fd362, %fd361, %fd17;
	add.f64 	%fd363, %fd359, %fd362;
	sub.f64 	%fd364, %fd363, %fd287;
	mul.f64 	%fd365, %fd311, %fd364;
	fma.rn.f64 	%fd366, %fd280, %fd47, %fd365;
	mul.f64 	%fd367, %fd279, 0d4018000000000000;
	div.rn.f64 	%fd368, %fd367, %fd17;
	add.f64 	%fd369, %fd368, 0d4008000000000000;
	fma.rn.f64 	%fd370, %fd369, %fd174, %fd303;
	fma.rn.f64 	%fd371, %fd320, %fd370, %fd366;
	st.global.f64 	[%rd65], %fd371;
	sub.f64 	%fd372, %fd32, %fd304;
	add.f64 	%fd373, %fd372, %fd362;
	sub.f64 	%fd374, %fd373, %fd287;
	mul.f64 	%fd375, %fd311, %fd374;
	fma.rn.f64 	%fd376, %fd280, %fd49, %fd375;
	add.f64 	%fd377, %fd368, 0dC008000000000000;
	fma.rn.f64 	%fd378, %fd377, %fd174, %fd303;
	fma.rn.f64 	%fd379, %fd320, %fd378, %fd376;
	st.global.f64 	[%rd61], %fd379;
	mul.f64 	%fd380, %fd36, 0d3F9C71C71C71C71C;
	mul.f64 	%fd381, %fd15, %fd380;
	add.f64 	%fd382, %fd273, %fd276;
	fma.rn.f64 	%fd383, %fd382, 0d4008000000000000, 0d3FF0000000000000;
	mul.f64 	%fd384, %fd382, 0d4012000000000000;
	mul.f64 	%fd385, %fd382, %fd384;
	div.rn.f64 	%fd386, %fd385, %fd17;
	add.f64 	%fd387, %fd383, %fd386;
	sub.f64 	%fd388, %fd387, %fd287;
	mul.f64 	%fd389, %fd381, %fd388;
	fma.rn.f64 	%fd390, %fd280, %fd51, %fd389;
	mul.f64 	%fd391, %fd292, 0d3F9C71C71C71C71C;
	mov.f64 	%fd392, 0d4008000000000000;
	sub.f64 	%fd393, %fd392, %fd295;
	mul.f64 	%fd394, %fd382, 0d4022000000000000;
	div.rn.f64 	%fd395, %fd394, %fd17;
	add.f64 	%fd396, %fd393, %fd395;
	sub.f64 	%fd397, %fd392, %fd300;
	add.f64 	%fd398, %fd397, %fd395;
	mul.f64 	%fd399, %fd398, %fd177;
	fma.rn.f64 	%fd400, %fd396, %fd180, %fd399;
	add.f64 	%fd401, %fd307, %fd400;
	fma.rn.f64 	%fd402, %fd391, %fd401, %fd390;
	st.global.f64 	[%rd73], %fd402;
	neg.f64 	%fd403, %fd273;
	sub.f64 	%fd404, %fd403, %fd276;
	fma.rn.f64 	%fd405, %fd404, 0d4008000000000000, 0d3FF0000000000000;
	mul.f64 	%fd406, %fd404, 0d4012000000000000;
	mul.f64 	%fd407, %fd404, %fd406;
	div.rn.f64 	%fd408, %fd407, %fd17;
	add.f64 	%fd409, %fd405, %fd408;
	sub.f64 	%fd410, %fd409, %fd287;
	mul.f64 	%fd411, %fd381, %fd410;
	fma.rn.f64 	%fd412, %fd280, %fd53, %fd411;
	mov.f64 	%fd413, 0dC008000000000000;
	sub.f64 	%fd414, %fd413, %fd295;
	mul.f64 	%fd415, %fd404, 0d4022000000000000;
	div.rn.f64 	%fd416, %fd415, %fd17;
	sub.f64 	%fd417, %fd414, %fd416;
	sub.f64 	%fd418, %fd413, %fd416;
	sub.f64 	%fd419, %fd418, %fd300;
	mul.f64 	%fd420, %fd419, %fd177;
	fma.rn.f64 	%fd421, %fd417, %fd180, %fd420;
	add.f64 	%fd422, %fd307, %fd421;
	fma.rn.f64 	%fd423, %fd391, %fd422, %fd412;
	st.global.f64 	[%rd69], %fd423;
	sub.f64 	%fd424, %fd273, %fd276;
	fma.rn.f64 	%fd425, %fd424, 0d4008000000000000, 0d3FF0000000000000;
	mul.f64 	%fd426, %fd424, 0d4012000000000000;
	mul.f64 	%fd427, %fd424, %fd426;
	div.rn.f64 	%fd428, %fd427, %fd17;
	add.f64 	%fd429, %fd425, %fd428;
	sub.f64 	%fd430, %fd429, %fd287;
	mul.f64 	%fd431, %fd381, %fd430;
	fma.rn.f64 	%fd432, %fd280, %fd55, %fd431;
	mul.f64 	%fd433, %fd424, 0d4022000000000000;
	div.rn.f64 	%fd434, %fd433, %fd17;
	add.f64 	%fd435, %fd393, %fd434;
	sub.f64 	%fd436, %fd413, %fd434;
	sub.f64 	%fd437, %fd436, %fd300;
	mul.f64 	%fd438, %fd437, %fd177;
	fma.rn.f64 	%fd439, %fd435, %fd180, %fd438;
	add.f64 	%fd440, %fd307, %fd439;
	fma.rn.f64 	%fd441, %fd391, %fd440, %fd432;
	st.global.f64 	[%rd81], %fd441;
	sub.f64 	%fd442, %fd276, %fd273;
	fma.rn.f64 	%fd443, %fd442, 0d4008000000000000, 0d3FF0000000000000;
	mul.f64 	%fd444, %fd442, 0d4012000000000000;
	mul.f64 	%fd445, %fd442, %fd444;
	div.rn.f64 	%fd446, %fd445, %fd17;
	add.f64 	%fd447, %fd443, %fd446;
	sub.f64 	%fd448, %fd447, %fd287;
	mul.f64 	%fd449, %fd381, %fd448;
	fma.rn.f64 	%fd450, %fd280, %fd57, %fd449;
	mul.f64 	%fd451, %fd442, 0d4022000000000000;
	div.rn.f64 	%fd452, %fd451, %fd17;
	sub.f64 	%fd453, %fd414, %fd452;
	add.f64 	%fd454, %fd397, %fd452;
	mul.f64 	%fd455, %fd454, %fd177;
	fma.rn.f64 	%fd456, %fd453, %fd180, %fd455;
	add.f64 	%fd457, %fd307, %fd456;
	fma.rn.f64 	%fd458, %fd391, %fd457, %fd450;
	st.global.f64 	[%rd77], %fd458;
	add.f64 	%fd459, %fd273, %fd279;
	fma.rn.f64 	%fd460, %fd459, 0d4008000000000000, 0d3FF0000000000000;
	mul.f64 	%fd461, %fd459, 0d4012000000000000;
	mul.f64 	%fd462, %fd459, %fd461;
	div.rn.f64 	%fd463, %fd462, %fd17;
	add.f64 	%fd464, %fd460, %fd463;
	sub.f64 	%fd465, %fd464, %fd287;
	mul.f64 	%fd466, %fd381, %fd465;
	fma.rn.f64 	%fd467, %fd280, %fd59, %fd466;
	mul.f64 	%fd468, %fd459, 0d4022000000000000;
	div.rn.f64 	%fd469, %fd468, %fd17;
	add.f64 	%fd470, %fd393, %fd469;
	fma.rn.f64 	%fd471, %fd470, %fd180, %fd302;
	sub.f64 	%fd472, %fd392, %fd305;
	add.f64 	%fd473, %fd472, %fd469;
	fma.rn.f64 	%fd474, %fd473, %fd174, %fd471;
	fma.rn.f64 	%fd475, %fd391, %fd474, %fd467;
	st.global.f64 	[%rd89], %fd475;
	sub.f64 	%fd476, %fd403, %fd279;
	fma.rn.f64 	%fd477, %fd476, 0d4008000000000000, 0d3FF0000000000000;
	mul.f64 	%fd478, %fd476, 0d4012000000000000;
	mul.f64 	%fd479, %fd476, %fd478;
	div.rn.f64 	%fd480, %fd479, %fd17;
	add.f64 	%fd481, %fd477, %fd480;
	sub.f64 	%fd482, %fd481, %fd287;
	mul.f64 	%fd483, %fd381, %fd482;
	fma.rn.f64 	%fd484, %fd280, %fd61, %fd483;
	mul.f64 	%fd485, %fd476, 0d4022000000000000;
	div.rn.f64 	%fd486, %fd485, %fd17;
	sub.f64 	%fd487, %fd414, %fd486;
	fma.rn.f64 	%fd488, %fd487, %fd180, %fd302;
	sub.f64 	%fd489, %fd413, %fd486;
	sub.f64 	%fd490, %fd489, %fd305;
	fma.rn.f64 	%fd491, %fd490, %fd174, %fd488;
	fma.rn.f64 	%fd492, %fd391, %fd491, %fd484;
	st.global.f64 	[%rd85], %fd492;
	sub.f64 	%fd493, %fd273, %fd279;
	fma.rn.f64 	%fd494, %fd493, 0d4008000000000000, 0d3FF0000000000000;
	mul.f64 	%fd495, %fd493, 0d4012000000000000;
	mul.f64 	%fd496, %fd493, %fd495;
	div.rn.f64 	%fd497, %fd496, %fd17;
	add.f64 	%fd498, %fd494, %fd497;
	sub.f64 	%fd499, %fd498, %fd287;
	mul.f64 	%fd500, %fd381, %fd499;
	fma.rn.f64 	%fd501, %fd280, %fd63, %fd500;
	mul.f64 	%fd502, %fd493, 0d4022000000000000;
	div.rn.f64 	%fd503, %fd502, %fd17;
	add.f64 	%fd504, %fd393, %fd503;
	fma.rn.f64 	%fd505, %fd504, %fd180, %fd302;
	sub.f64 	%fd506, %fd413, %fd503;
	sub.f64 	%fd507, %fd506, %fd305;
	fma.rn.f64 	%fd508, %fd507, %fd174, %fd505;
	fma.rn.f64 	%fd509, %fd391, %fd508, %fd501;
	st.global.f64 	[%rd97], %fd509;
	sub.f64 	%fd510, %fd279, %fd273;
	fma.rn.f64 	%fd511, %fd510, 0d4008000000000000, 0d3FF0000000000000;
	mul.f64 	%fd512, %fd510, 0d4012000000000000;
	mul.f64 	%fd513, %fd510, %fd512;
	div.rn.f64 	%fd514, %fd513, %fd17;
	add.f64 	%fd515, %fd511, %fd514;
	sub.f64 	%fd516, %fd515, %fd287;
	mul.f64 	%fd517, %fd381, %fd516;
	fma.rn.f64 	%fd518, %fd280, %fd65, %fd517;
	mul.f64 	%fd519, %fd510, 0d4022000000000000;
	div.rn.f64 	%fd520, %fd519, %fd17;
	sub.f64 	%fd521, %fd414, %fd520;
	fma.rn.f64 	%fd522, %fd521, %fd180, %fd302;
	add.f64 	%fd523, %fd472, %fd520;
	fma.rn.f64 	%fd524, %fd523, %fd174, %fd522;
	fma.rn.f64 	%fd525, %fd391, %fd524, %fd518;
	st.global.f64 	[%rd93], %fd525;
	add.f64 	%fd526, %fd276, %fd279;
	fma.rn.f64 	%fd527, %fd526, 0d4008000000000000, 0d3FF0000000000000;
	mul.f64 	%fd528, %fd526, 0d4012000000000000;
	mul.f64 	%fd529, %fd526, %fd528;
	div.rn.f64 	%fd530, %fd529, %fd17;
	add.f64 	%fd531, %fd527, %fd530;
	sub.f64 	%fd532, %fd531, %fd287;
	mul.f64 	%fd533, %fd381, %fd532;
	fma.rn.f64 	%fd534, %fd280, %fd67, %fd533;
	mul.f64 	%fd535, %fd526, 0d4022000000000000;
	div.rn.f64 	%fd536, %fd535, %fd17;
	add.f64 	%fd537, %fd397, %fd536;
	fma.rn.f64 	%fd538, %fd537, %fd177, %fd298;
	add.f64 	%fd539, %fd472, %fd536;
	fma.rn.f64 	%fd540, %fd539, %fd174, %fd538;
	fma.rn.f64 	%fd541, %fd391, %fd540, %fd534;
	st.global.f64 	[%rd105], %fd541;
	neg.f64 	%fd542, %fd276;
	sub.f64 	%fd543, %fd542, %fd279;
	fma.rn.f64 	%fd544, %fd543, 0d4008000000000000, 0d3FF0000000000000;
	mul.f64 	%fd545, %fd543, 0d4012000000000000;
	mul.f64 	%fd546, %fd543, %fd545;
	div.rn.f64 	%fd547, %fd546, %fd17;
	add.f64 	%fd548, %fd544, %fd547;
	sub.f64 	%fd549, %fd548, %fd287;
	mul.f64 	%fd550, %fd381, %fd549;
	fma.rn.f64 	%fd551, %fd280, %fd69, %fd550;
	sub.f64 	%fd552, %fd413, %fd300;
	mul.f64 	%fd553, %fd543, 0d4022000000000000;
	div.rn.f64 	%fd554, %fd553, %fd17;
	sub.f64 	%fd555, %fd552, %fd554;
	fma.rn.f64 	%fd556, %fd555, %fd177, %fd298;
	sub.f64 	%fd557, %fd413, %fd554;
	sub.f64 	%fd558, %fd557, %fd305;
	fma.rn.f64 	%fd559, %fd558, %fd174, %fd556;
	fma.rn.f64 	%fd560, %fd391, %fd559, %fd551;
	st.global.f64 	[%rd101], %fd560;
	sub.f64 	%fd561, %fd276, %fd279;
	fma.rn.f64 	%fd562, %fd561, 0d4008000000000000, 0d3FF0000000000000;
	mul.f64 	%fd563, %fd561, 0d4012000000000000;
	mul.f64 	%fd564, %fd561, %fd563;
	div.rn.f64 	%fd565, %fd564, %fd17;
	add.f64 	%fd566, %fd562, %fd565;
	sub.f64 	%fd567, %fd566, %fd287;
	mul.f64 	%fd568, %fd381, %fd567;
	fma.rn.f64 	%fd569, %fd280, %fd71, %fd568;
	mul.f64 	%fd570, %fd561, 0d4022000000000000;
	div.rn.f64 	%fd571, %fd570, %fd17;
	add.f64 	%fd572, %fd397, %fd571;
	fma.rn.f64 	%fd573, %fd572, %fd177, %fd298;
	sub.f64 	%fd574, %fd413, %fd571;
	sub.f64 	%fd575, %fd574, %fd305;
	fma.rn.f64 	%fd576, %fd575, %fd174, %fd573;
	fma.rn.f64 	%fd577, %fd391, %fd576, %fd569;
	st.global.f64 	[%rd113], %fd577;
	sub.f64 	%fd578, %fd279, %fd276;
	fma.rn.f64 	%fd579, %fd578, 0d4008000000000000, 0d3FF0000000000000;
	mul.f64 	%fd580, %fd578, 0d4012000000000000;
	mul.f64 	%fd581, %fd578, %fd580;
	div.rn.f64 	%fd582, %fd581, %fd17;
	add.f64 	%fd583, %fd579, %fd582;
	sub.f64 	%fd584, %fd583, %fd287;
	mul.f64 	%fd585, %fd381, %fd584;
	fma.rn.f64 	%fd586, %fd280, %fd73, %fd585;
	mul.f64 	%fd587, %fd578, 0d4022000000000000;
	div.rn.f64 	%fd588, %fd587, %fd17;
	sub.f64 	%fd589, %fd552, %fd588;
	fma.rn.f64 	%fd590, %fd589, %fd177, %fd298;
	add.f64 	%fd591, %fd472, %fd588;
	fma.rn.f64 	%fd592, %fd591, %fd174, %fd590;
	fma.rn.f64 	%fd593, %fd391, %fd592, %fd586;
	st.global.f64 	[%rd109], %fd593;
	mul.f64 	%fd594, %fd16, %fd281;
	mul.f64 	%fd595, %fd594, %fd288;
	fma.rn.f64 	%fd596, %fd280, %fd38, %fd595;
	mul.f64 	%fd597, %fd297, %fd270;
	mul.f64 	%fd598, %fd301, %fd267;
	add.f64 	%fd599, %fd597, %fd598;
	mul.f64 	%fd600, %fd306, %fd264;
	add.f64 	%fd601, %fd600, %fd599;
	fma.rn.f64 	%fd602, %fd293, %fd601, %fd596;
	st.global.f64 	[%rd40], %fd602;
	mul.f64 	%fd603, %fd16, %fd310;
	mul.f64 	%fd604, %fd603, %fd317;
	fma.rn.f64 	%fd605, %fd280, %fd40, %fd604;
	fma.rn.f64 	%fd606, %fd323, %fd270, %fd598;
	add.f64 	%fd607, %fd600, %fd606;
	fma.rn.f64 	%fd608, %fd320, %fd607, %fd605;
	st.global.f64 	[%rd50], %fd608;
	mul.f64 	%fd609, %fd603, %fd329;
	fma.rn.f64 	%fd610, %fd280, %fd42, %fd609;
	fma.rn.f64 	%fd611, %fd332, %fd270, %fd598;
	add.f64 	%fd612, %fd600, %fd611;
	fma.rn.f64 	%fd613, %fd320, %fd612, %fd610;
	st.global.f64 	[%rd45], %fd613;
	mul.f64 	%fd614, %fd603, %fd341;
	fma.rn.f64 	%fd615, %fd280, %fd44, %fd614;
	fma.rn.f64 	%fd616, %fd346, %fd267, %fd597;
	add.f64 	%fd617, %fd600, %fd616;
	fma.rn.f64 	%fd618, %fd320, %fd617, %fd615;
	st.global.f64 	[%rd58], %fd618;
	mul.f64 	%fd619, %fd603, %fd352;
	fma.rn.f64 	%fd620, %fd280, %fd46, %fd619;
	fma.rn.f64 	%fd621, %fd355, %fd267, %fd597;
	add.f64 	%fd622, %fd600, %fd621;
	fma.rn.f64 	%fd623, %fd320, %fd622, %fd620;
	st.global.f64 	[%rd54], %fd623;
	mul.f64 	%fd624, %fd603, %fd364;
	fma.rn.f64 	%fd625, %fd280, %fd48, %fd624;
	fma.rn.f64 	%fd626, %fd369, %fd264, %fd599;
	fma.rn.f64 	%fd627, %fd320, %fd626, %fd625;
	st.global.f64 	[%rd66], %fd627;
	mul.f64 	%fd628, %fd603, %fd374;
	fma.rn.f64 	%fd629, %fd280, %fd50, %fd628;
	fma.rn.f64 	%fd630, %fd377, %fd264, %fd599;
	fma.rn.f64 	%fd631, %fd320, %fd630, %fd629;
	st.global.f64 	[%rd62], %fd631;
	mul.f64 	%fd632, %fd16, %fd380;
	mul.f64 	%fd633, %fd632, %fd388;
	fma.rn.f64 	%fd634, %fd280, %fd52, %fd633;
	mul.f64 	%fd635, %fd398, %fd267;
	fma.rn.f64 	%fd636, %fd396, %fd270, %fd635;
	add.f64 	%fd637, %fd600, %fd636;
	fma.rn.f64 	%fd638, %fd391, %fd637, %fd634;
	st.global.f64 	[%rd74], %fd638;
	mul.f64 	%fd639, %fd632, %fd410;
	fma.rn.f64 	%fd640, %fd280, %fd54, %fd639;
	mul.f64 	%fd641, %fd419, %fd267;
	fma.rn.f64 	%fd642, %fd417, %fd270, %fd641;
	add.f64 	%fd643, %fd600, %fd642;
	fma.rn.f64 	%fd644, %fd391, %fd643, %fd640;
	st.global.f64 	[%rd70], %fd644;
	mul.f64 	%fd645, %fd632, %fd430;
	fma.rn.f64 	%fd646, %fd280, %fd56, %fd645;
	mul.f64 	%fd647, %fd437, %fd267;
	fma.rn.f64 	%fd648, %fd435, %fd270, %fd647;
	add.f64 	%fd649, %fd600, %fd648;
	fma.rn.f64 	%fd650, %fd391, %fd649, %fd646;
	st.global.f64 	[%rd82], %fd650;
	mul.f64 	%fd651, %fd632, %fd448;
	fma.rn.f64 	%fd652, %fd280, %fd58, %fd651;
	mul.f64 	%fd653, %fd454, %fd267;
	fma.rn.f64 	%fd654, %fd453, %fd270, %fd653;
	add.f64 	%fd655, %fd600, %fd654;
	fma.rn.f64 	%fd656, %fd391, %fd655, %fd652;
	st.global.f64 	[%rd78], %fd656;
	mul.f64 	%fd657, %fd632, %fd465;
	fma.rn.f64 	%fd658, %fd280, %fd60, %fd657;
	fma.rn.f64 	%fd659, %fd470, %fd270, %fd598;
	fma.rn.f64 	%fd660, %fd473, %fd264, %fd659;
	fma.rn.f64 	%fd661, %fd391, %fd660, %fd658;
	st.global.f64 	[%rd90], %fd661;
	mul.f64 	%fd662, %fd632, %fd482;
	fma.rn.f64 	%fd663, %fd280, %fd62, %fd662;
	fma.rn.f64 	%fd664, %fd487, %fd270, %fd598;
	fma.rn.f64 	%fd665, %fd490, %fd264, %fd664;
	fma.rn.f64 	%fd666, %fd391, %fd665, %fd663;
	st.global.f64 	[%rd86], %fd666;
	mul.f64 	%fd667, %fd632, %fd499;
	fma.rn.f64 	%fd668, %fd280, %fd64, %fd667;
	fma.rn.f64 	%fd669, %fd504, %fd270, %fd598;
	fma.rn.f64 	%fd670, %fd507, %fd264, %fd669;
	fma.rn.f64 	%fd671, %fd391, %fd670, %fd668;
	st.global.f64 	[%rd98], %fd671;
	mul.f64 	%fd672, %fd632, %fd516;
	fma.rn.f64 	%fd673, %fd280, %fd66, %fd672;
	fma.rn.f64 	%fd674, %fd521, %fd270, %fd598;
	fma.rn.f64 	%fd675, %fd523, %fd264, %fd674;
	fma.rn.f64 	%fd676, %fd391, %fd675, %fd673;
	st.global.f64 	[%rd94], %fd676;
	mul.f64 	%fd677, %fd632, %fd532;
	fma.rn.f64 	%fd678, %fd280, %fd68, %fd677;
	fma.rn.f64 	%fd679, %fd537, %fd267, %fd597;
	fma.rn.f64 	%fd680, %fd539, %fd264, %fd679;
	fma.rn.f64 	%fd681, %fd391, %fd680, %fd678;
	st.global.f64 	[%rd106], %fd681;
	mul.f64 	%fd682, %fd632, %fd549;
	fma.rn.f64 	%fd683, %fd280, %fd70, %fd682;
	fma.rn.f64 	%fd684, %fd555, %fd267, %fd597;
	fma.rn.f64 	%fd685, %fd558, %fd264, %fd684;
	fma.rn.f64 	%fd686, %fd391, %fd685, %fd683;
	st.global.f64 	[%rd102], %fd686;
	mul.f64 	%fd687, %fd632, %fd567;
	fma.rn.f64 	%fd688, %fd280, %fd72, %fd687;
	fma.rn.f64 	%fd689, %fd572, %fd267, %fd597;
	fma.rn.f64 	%fd690, %fd575, %fd264, %fd689;
	fma.rn.f64 	%fd691, %fd391, %fd690, %fd688;
	st.global.f64 	[%rd114], %fd691;
	mul.f64 	%fd692, %fd632, %fd584;
	fma.rn.f64 	%fd693, %fd280, %fd74, %fd692;
	fma.rn.f64 	%fd694, %fd589, %fd267, %fd597;
	fma.rn.f64 	%fd695, %fd591, %fd264, %fd694;
	fma.rn.f64 	%fd696, %fd391, %fd695, %fd693;
	st.global.f64 	[%rd110], %fd696;
	cvta.to.global.u64 	%rd123, %rd141;
	add.s64 	%rd124, %rd123, %rd24;
	st.global.f64 	[%rd124], %fd273;
	add.s64 	%rd125, %rd124, %rd30;
	st.global.f64 	[%rd125], %fd276;
	add.s64 	%rd126, %rd125, %rd30;
	st.global.f64 	[%rd126], %fd279;
	mul.f64 	%fd697, %fd701, %fd15;
	fma.rn.f64 	%fd698, %fd697, %fd16, %fd20;
	div.rn.f64 	%fd699, %fd698, 0d4008000000000000;
	cvta.to.global.u64 	%rd127, %rd142;
	add.s64 	%rd128, %rd127, %rd24;
	st.global.f64 	[%rd128], %fd699;
$L__BB2_4:
	add.s32 	%r41, %r41, 1;
	add.s32 	%r40, %r40, %r1;
	setp.ne.s32 	%p4, %r41, 1;
	@%p4 bra 	$L__BB2_2;
$L__BB2_5:
	ret;

}
	// .globl	_Z39dvc_ScaLBL_D3Q19_AAeven_GreyscaleSC_BGKPiPdS0_S0_S0_S0_S0_S0_S0_S0_S0_S0_S0_ddddddddiii
.visible .entry _Z39dvc_ScaLBL_D3Q19_AAeven_GreyscaleSC_BGKPiPdS0_S0_S0_S0_S0_S0_S0_S0_S0_S0_S0_ddddddddiii(
	.param .u64 .ptr .align 1 _Z39dvc_ScaLBL_D3Q19_AAeven_GreyscaleSC_BGKPiPdS0_S0_S0_S0_S0_S0_S0_S0_S0_S0_S0_ddddddddiii_param_0,
	.param .u64 .ptr .align 1 _Z39dvc_ScaLBL_D3Q19_AAeven_GreyscaleSC_BGKPiPdS0_S0_S0_S0_S0_S0_S0_S0_S0_S0_S0_ddddddddiii_param_1,
	.param .u64 .ptr .align 1 _Z39dvc_ScaLBL_D3Q19_AAeven_GreyscaleSC_BGKPiPdS0_S0_S0_S0_S0_S0_S0_S0_S0_S0_S0_ddddddddiii_param_2,
	.param .u64 .ptr .align 1 _Z39dvc_ScaLBL_D3Q19_AAeven_GreyscaleSC_BGKPiPdS0_S0_S0_S0_S0_S0_S0_S0_S0_S0_S0_ddddddddiii_param_3,
	.param .u64 .ptr .align 1 _Z39dvc_ScaLBL_D3Q19_AAeven_GreyscaleSC_BGKPiPdS0_S0_S0_S0_S0_S0_S0_S0_S0_S0_S0_ddddddddiii_param_4,
	.param .u64 .ptr .align 1 _Z39dvc_ScaLBL_D3Q19_AAeven_GreyscaleSC_BGKPiPdS0_S0_S0_S0_S0_S0_S0_S0_S0_S0_S0_ddddddddiii_param_5,
	.param .u64 .ptr .align 1 _Z39dvc_ScaLBL_D3Q19_AAeven_GreyscaleSC_BGKPiPdS0_S0_S0_S0_S0_S0_S0_S0_S0_S0_S0_ddddddddiii_param_6,
	.param .u64 .ptr .align 1 _Z39dvc_ScaLBL_D3Q19_AAeven_GreyscaleSC_BGKPiPdS0_S0_S0_S0_S0_S0_S0_S0_S0_S0_S0_ddddddddiii_param_7,
	.param .u64 .ptr .align 1 _Z39dvc_ScaLBL_D3Q19_AAeven_GreyscaleSC_BGKPiPdS0_S0_S0_S0_S0_S0_S0_S0_S0_S0_S0_ddddddddiii_param_8,
	.param .u64 .ptr .align 1 _Z39dvc_ScaLBL_D3Q19_AAeven_GreyscaleSC_BGKPiPdS0_S0_S0_S0_S0_S0_S0_S0_S0_S0_S0_ddddddddiii_param_9,
	.param .u64 .ptr .align 1 _Z39dvc_ScaLBL_D3Q19_AAeven_GreyscaleSC_BGKPiPdS0_S0_S0_S0_S0_S0_S0_S0_S0_S0_S0_ddddddddiii_param_10,
	.param .u64 .ptr .align 1 _Z39dvc_ScaLBL_D3Q19_AAeven_GreyscaleSC_BGKPiPdS0_S0_S0_S0_S0_S0_S0_S0_S0_S0_S0_ddddddddiii_param_11,
	.param .u64 .ptr .align 1 _Z39dvc_ScaLBL_D3Q19_AAeven_GreyscaleSC_BGKPiPdS0_S0_S0_S0_S0_S0_S0_S0_S0_S0_S0_ddddddddiii_param_12,
	.param .f64 _Z39dvc_ScaLBL_D3Q19_AAeven_GreyscaleSC_BGKPiPdS0_S0_S0_S0_S0_S0_S0_S0_S0_S0_S0_ddddddddiii_param_13,
	.param .f64 _Z39dvc_ScaLBL_D3Q19_AAeven_GreyscaleSC_BGKPiPdS0_S0_S0_S0_S0_S0_S0_S0_S0_S0_S0_ddddddddiii_param_14,
	.param .f64 _Z39dvc_ScaLBL_D3Q19_AAeven_GreyscaleSC_BGKPiPdS0_S0_S0_S0_S0_S0_S0_S0_S0_S0_S0_ddddddddiii_param_15,
	.param .f64 _Z39dvc_ScaLBL_D3Q19_AAeven_GreyscaleSC_BGKPiPdS0_S0_S0_S0_S0_S0_S0_S0_S0_S0_S0_ddddddddiii_param_16,
	.param .f64 _Z39dvc_ScaLBL_D3Q19_AAeven_GreyscaleSC_BGKPiPdS0_S0_S0_S0_S0_S0_S0_S0_S0_S0_S0_ddddddddiii_param_17,
	.param .f64 _Z39dvc_ScaLBL_D3Q19_AAeven_GreyscaleSC_BGKPiPdS0_S0_S0_S0_S0_S0_S0_S0_S0_S0_S0_ddddddddiii_param_18,
	.param .f64 _Z39dvc_ScaLBL_D3Q19_AAeven_GreyscaleSC_BGKPiPdS0_S0_S0_S0_S0_S0_S0_S0_S0_S0_S0_ddddddddiii_param_19,
	.param .f64 _Z39dvc_ScaLBL_D3Q19_AAeven_GreyscaleSC_BGKPiPdS0_S0_S0_S0_S0_S0_S0_S0_S0_S0_S0_ddddddddiii_param_20,
	.param .u32 _Z39dvc_ScaLBL_D3Q19_AAeven_GreyscaleSC_BGKPiPdS0_S0_S0_S0_S0_S0_S0_S0_S0_S0_S0_ddddddddiii_param_21,
	.param .u32 _Z39dvc_ScaLBL_D3Q19_AAeven_GreyscaleSC_BGKPiPdS0_S0_S0_S0_S0_S0_S0_S0_S0_S0_S0_ddddddddiii_param_22,
	.param .u32 _Z39dvc_ScaLBL_D3Q19_AAeven_GreyscaleSC_BGKPiPdS0_S0_S0_S0_S0_S0_S0_S0_S0_S0_S0_ddddddddiii_param_23
)
{
	.reg .pred 	%p<5>;
	.reg .b32 	%r<67>;
	.reg .b64 	%rd<112>;
	.reg .b64 	%fd<707>;

	ld.param.f64 	%fd12, [_Z39dvc_ScaLBL_D3Q19_AAeven_GreyscaleSC_BGKPiPdS0_S0_S0_S0_S0_S0_S0_S0_S0_S0_S0_ddddddddiii_param_15];
	ld.param.f64 	%fd13, [_Z39dvc_ScaLBL_D3Q19_AAeven_GreyscaleSC_BGKPiPdS0_S0_S0_S0_S0_S0_S0_S0_S0_S0_S0_ddddddddiii_param_16];
	ld.param.u32 	%r34, [_Z39dvc_ScaLBL_D3Q19_AAeven_GreyscaleSC_BGKPiPdS0_S0_S0_S0_S0_S0_S0_S0_S0_S0_S0_ddddddddiii_param_21];
	ld.param.u32 	%r36, [_Z39dvc_ScaLBL_D3Q19_AAeven_GreyscaleSC_BGKPiPdS0_S0_S0_S0_S0_S0_S0_S0_S0_S0_S0_ddddddddiii_param_23];
	add.f64 	%fd1, %fd12, 0dBFE0000000000000;
	add.f64 	%fd2, %fd13, 0dBFE0000000000000;
	setp.lt.s32 	%p1, %r36, -262143;
	@%p1 bra 	$L__BB3_5;
	ld.param.u32 	%r54, [_Z39dvc_ScaLBL_D3Q19_AAeven_GreyscaleSC_BGKPiPdS0_S0_S0_S0_S0_S0_S0_S0_S0_S0_S0_ddddddddiii_param_23];
	ld.param.f64 	%fd702, [_Z39dvc_ScaLBL_D3Q19_AAeven_GreyscaleSC_BGKPiPdS0_S0_S0_S0_S0_S0_S0_S0_S0_S0_S0_ddddddddiii_param_17];
	div.rn.f64 	%fd3, %fd1, 0d4008000000000000;
	div.rn.f64 	%fd4, %fd2, 0d4008000000000000;
	shr.s32 	%r37, %r54, 31;
	shr.u32 	%r38, %r37, 14;
	add.s32 	%r39, %r54, %r38;
	shr.s32 	%r40, %r39, 18;
	neg.s32 	%r66, %r40;
	mov.u32 	%r41, %ctaid.x;
	mov.u32 	%r42, %ntid.x;
	mov.u32 	%r43, %tid.x;
	neg.f64 	%fd5, %fd702;
	add.s32 	%r44, %r43, %r34;
	mul.lo.s32 	%r45, %r42, %r41;
	mad.lo.s32 	%r46, %r45, %r40, %r45;
	add.s32 	%r56, %r44, %r46;
	shl.b32 	%r47, %r54, 3;
	add.s32 	%r65, %r56, %r47;
	mad.lo.s32 	%r64, %r54, 12, %r56;
	shl.b32 	%r48, %r54, 4;
	add.s32 	%r63, %r56, %r48;
	shl.b32 	%r49, %r54, 2;
	add.s32 	%r62, %r56, %r49;
	mad.lo.s32 	%r61, %r54, 6, %r56;
	mad.lo.s32 	%r60, %r54, 10, %r56;
	mad.lo.s32 	%r59, %r54, 14, %r56;
	mad.lo.s32 	%r58, %r54, 18, %r56;
	shl.b32 	%r50, %r54, 1;
	add.s32 	%r57, %r56, %r50;
$L__BB3_2:
	ld.param.u32 	%r53, [_Z39dvc_ScaLBL_D3Q19_AAeven_GreyscaleSC_BGKPiPdS0_S0_S0_S0_S0_S0_S0_S0_S0_S0_S0_ddddddddiii_param_22];
	setp.ge.s32 	%p2, %r56, %r53;
	@%p2 bra 	$L__BB3_4;
	ld.param.u32 	%r55, [_Z39dvc_ScaLBL_D3Q19_AAeven_GreyscaleSC_BGKPiPdS0_S0_S0_S0_S0_S0_S0_S0_S0_S0_S0_ddddddddiii_param_23];
	ld.param.f64 	%fd706, [_Z39dvc_ScaLBL_D3Q19_AAeven_GreyscaleSC_BGKPiPdS0_S0_S0_S0_S0_S0_S0_S0_S0_S0_S0_ddddddddiii_param_20];
	ld.param.f64 	%fd705, [_Z39dvc_ScaLBL_D3Q19_AAeven_GreyscaleSC_BGKPiPdS0_S0_S0_S0_S0_S0_S0_S0_S0_S0_S0_ddddddddiii_param_19];
	ld.param.f64 	%fd704, [_Z39dvc_ScaLBL_D3Q19_AAeven_GreyscaleSC_BGKPiPdS0_S0_S0_S0_S0_S0_S0_S0_S0_S0_S0_ddddddddiii_param_18];
	ld.param.f64 	%fd703, [_Z39dvc_ScaLBL_D3Q19_AAeven_GreyscaleSC_BGKPiPdS0_S0_S0_S0_S0_S0_S0_S0_S0_S0_S0_ddddddddiii_param_17];
	ld.param.f64 	%fd701, [_Z39dvc_ScaLBL_D3Q19_AAeven_GreyscaleSC_BGKPiPdS0_S0_S0_S0_S0_S0_S0_S0_S0_S0_S0_ddddddddiii_param_14];
	ld.param.f64 	%fd700, [_Z39dvc_ScaLBL_D3Q19_AAeven_GreyscaleSC_BGKPiPdS0_S0_S0_S0_S0_S0_S0_S0_S0_S0_S0_ddddddddiii_param_13];
	ld.param.u64 	%rd111, [_Z39dvc_ScaLBL_D3Q19_AAeven_GreyscaleSC_BGKPiPdS0_S0_S0_S0_S0_S0_S0_S0_S0_S0_S0_ddddddddiii_param_12];
	ld.param.u64 	%rd110, [_Z39dvc_ScaLBL_D3Q19_AAeven_GreyscaleSC_BGKPiPdS0_S0_S0_S0_S0_S0_S0_S0_S0_S0_S0_ddddddddiii_param_11];
	ld.param.u64 	%rd109, [_Z39dvc_ScaLBL_D3Q19_AAeven_GreyscaleSC_BGKPiPdS0_S0_S0_S0_S0_S0_S0_S0_S0_S0_S0_ddddddddiii_param_10];
	ld.param.u64 	%rd108, [_Z39dvc_ScaLBL_D3Q19_AAeven_GreyscaleSC_BGKPiPdS0_S0_S0_S0_S0_S0_S0_S0_S0_S0_S0_ddddddddiii_param_9];
	ld.param.u64 	%rd107, [_Z39dvc_ScaLBL_D3Q19_AAeven_GreyscaleSC_BGKPiPdS0_S0_S0_S0_S0_S0_S0_S0_S0_S0_S0_ddddddddiii_param_8];
	ld.param.u64 	%rd106, [_Z39dvc_ScaLBL_D3Q19_AAeven_GreyscaleSC_BGKPiPdS0_S0_S0_S0_S0_S0_S0_S0_S0_S0_S0_ddddddddiii_param_7];
	ld.param.u64 	%rd105, [_Z39dvc_ScaLBL_D3Q19_AAeven_GreyscaleSC_BGKPiPdS0_S0_S0_S0_S0_S0_S0_S0_S0_S0_S0_ddddddddiii_param_6];
	ld.param.u64 	%rd104, [_Z39dvc_ScaLBL_D3Q19_AAeven_GreyscaleSC_BGKPiPdS0_S0_S0_S0_S0_S0_S0_S0_S0_S0_S0_ddddddddiii_param_5];
	ld.param.u64 	%rd103, [_Z39dvc_ScaLBL_D3Q19_AAeven_GreyscaleSC_BGKPiPdS0_S0_S0_S0_S0_S0_S0_S0_S0_S0_S0_ddddddddiii_param_4];
	ld.param.u64 	%rd102, [_Z39dvc_ScaLBL_D3Q19_AAeven_GreyscaleSC_BGKPiPdS0_S0_S0_S0_S0_S0_S0_S0_S0_S0_S0_ddddddddiii_param_3];
	ld.param.u64 	%rd101, [_Z39dvc_ScaLBL_D3Q19_AAeven_GreyscaleSC_BGKPiPdS0_S0_S0_S0_S0_S0_S0_S0_S0_S0_S0_ddddddddiii_param_2];
	ld.param.u64 	%rd100, [_Z39dvc_ScaLBL_D3Q19_AAeven_GreyscaleSC_BGKPiPdS0_S0_S0_S0_S0_S0_S0_S0_S0_S0_S0_ddddddddiii_param_1];
	ld.param.u64 	%rd99, [_Z39dvc_ScaLBL_D3Q19_AAeven_GreyscaleSC_BGKPiPdS0_S0_S0_S0_S0_S0_S0_S0_S0_S0_S0_ddddddddiii_param_0];
	cvta.to.global.u64 	%rd14, %rd99;
	mul.wide.s32 	%rd15, %r56, 4;
	add.s64 	%rd16, %rd14, %rd15;
	ld.global.u32 	%r51, [%rd16];
	cvta.to.global.u64 	%rd17, %rd102;
	mul.wide.s32 	%rd18, %r51, 8;
	add.s64 	%rd19, %rd17, %rd18;
	ld.global.f64 	%fd14, [%rd19];
	cvta.to.global.u64 	%rd20, %rd103;
	add.s64 	%rd21, %rd20, %rd18;
	ld.global.f64 	%fd15, [%rd21];
	cvta.to.global.u64 	%rd22, %rd108;
	mul.wide.s32 	%rd23, %r56, 8;
	add.s64 	%rd24, %rd22, %rd23;
	ld.global.f64 	%fd16, [%rd24];
	cvta.to.global.u64 	%rd25, %rd109;
	add.s64 	%rd26, %rd25, %rd23;
	ld.global.f64 	%fd17, [%rd26];
	mul.f64 	%fd18, %fd14, %fd17;
	add.f64 	%fd19, %fd14, %fd15;
	div.rn.f64 	%fd20, %fd18, %fd19;
	mul.f64 	%fd21, %fd15, %fd17;
	div.rn.f64 	%fd22, %fd21, %fd19;
	cvta.to.global.u64 	%rd27, %rd104;
	add.s64 	%rd28, %rd27, %rd23;
	ld.global.f64 	%fd23, [%rd28];
	mul.wide.s32 	%rd29, %r55, 8;
	add.s64 	%rd30, %rd28, %rd29;
	ld.global.f64 	%fd24, [%rd30];
	add.s64 	%rd31, %rd30, %rd29;
	ld.global.f64 	%fd25, [%rd31];
	cvta.to.global.u64 	%rd32, %rd105;
	add.s64 	%rd33, %rd32, %rd23;
	ld.global.f64 	%fd26, [%rd33];
	add.s64 	%rd34, %rd33, %rd29;
	ld.global.f64 	%fd27, [%rd34];
	add.s64 	%rd35, %rd34, %rd29;
	ld.global.f64 	%fd28, [%rd35];
	sub.f64 	%fd29, %fd14, %fd15;
	div.rn.f64 	%fd30, %fd29, %fd19;
	mov.f64 	%fd31, 0d3FF0000000000000;
	sub.f64 	%fd32, %fd31, %fd30;
	mul.f64 	%fd33, %fd32, 0d3FE0000000000000;
	sub.f64 	%fd34, %fd701, %fd700;
	fma.rn.f64 	%fd35, %fd34, %fd33, %fd700;
	rcp.rn.f64 	%fd36, %fd35;
	cvta.to.global.u64 	%rd36, %rd100;
	add.s64 	%rd37, %rd36, %rd23;
	ld.global.f64 	%fd37, [%rd37];
	mul.wide.s32 	%rd38, %r57, 8;
	add.s64 	%rd39, %rd36, %rd38;
	ld.global.f64 	%fd38, [%rd39];
	add.s64 	%rd40, %rd37, %rd29;
	ld.global.f64 	%fd39, [%rd40];
	mul.wide.s32 	%rd41, %r62, 8;
	add.s64 	%rd42, %rd36, %rd41;
	ld.global.f64 	%fd40, [%rd42];
	add.s64 	%rd43, %rd39, %rd29;
	ld.global.f64 	%fd41, [%rd43];
	mul.wide.s32 	%rd44, %r61, 8;
	add.s64 	%rd45, %rd36, %rd44;
	ld.global.f64 	%fd42, [%rd45];
	add.s64 	%rd46, %rd42, %rd29;
	ld.global.f64 	%fd43, [%rd46];
	mul.wide.s32 	%rd47, %r65, 8;
	add.s64 	%rd48, %rd36, %rd47;
	ld.global.f64 	%fd44, [%rd48];
	add.s64 	%rd49, %rd45, %rd29;
	ld.global.f64 	%fd45, [%rd49];
	mul.wide.s32 	%rd50, %r60, 8;
	add.s64 	%rd51, %rd36, %rd50;
	ld.global.f64 	%fd46, [%rd51];
	add.s64 	%rd52, %rd48, %rd29;
	ld.global.f64 	%fd47, [%rd52];
	mul.wide.s32 	%rd53, %r64, 8;
	add.s64 	%rd54, %rd36, %rd53;
	ld.global.f64 	%fd48, [%rd54];
	add.s64 	%rd55, %rd51, %rd29;
	ld.global.f64 	%fd49, [%rd55];
	mul.wide.s32 	%rd56, %r59, 8;
	add.s64 	%rd57, %rd36, %rd56;
	ld.global.f64 	%fd50, [%rd57];
	add.s64 	%rd58, %rd54, %rd29;
	ld.global.f64 	%fd51, [%rd58];
	mul.wide.s32 	%rd59, %r63, 8;
	add.s64 	%rd60, %rd36, %rd59;
	ld.global.f64 	%fd52, [%rd60];
	add.s64 	%rd61, %rd57, %rd29;
	ld.global.f64 	%fd53, [%rd61];
	mul.wide.s32 	%rd62, %r58, 8;
	add.s64 	%rd63, %rd36, %rd62;
	ld.global.f64 	%fd54, [%rd63];
	add.s64 	%rd64, %rd60, %rd29;
	ld.global.f64 	%fd55, [%rd64];
	cvta.to.global.u64 	%rd65, %rd101;
	add.s64 	%rd66, %rd65, %rd23;
	ld.global.f64 	%fd56, [%rd66];
	add.s64 	%rd67, %rd65, %rd38;
	ld.global.f64 	%fd57, [%rd67];
	add.s64 	%rd68, %rd66, %rd29;
	ld.global.f64 	%fd58, [%rd68];
	add.s64 	%rd69, %rd65, %rd41;
	ld.global.f64 	%fd59, [%rd69];
	add.s64 	%rd70, %rd67, %rd29;
	ld.global.f64 	%fd60, [%rd70];
	add.s64 	%rd71, %rd65, %rd44;
	ld.global.f64 	%fd61, [%rd71];
	add.s64 	%rd72, %rd69, %rd29;
	ld.global.f64 	%fd62, [%rd72];
	add.s64 	%rd73, %rd65, %rd47;
	ld.global.f64 	%fd63, [%rd73];
	add.s64 	%rd74, %rd71, %rd29;
	ld.global.f64 	%fd64, [%rd74];
	add.s64 	%rd75, %rd65, %rd50;
	ld.global.f64 	%fd65, [%rd75];
	add.s64 	%rd76, %rd73, %rd29;
	ld.global.f64 	%fd66, [%rd76];
	add.s64 	%rd77, %rd65, %rd53;
	ld.global.f64 	%fd67, [%rd77];
	add.s64 	%rd78, %rd75, %rd29;
	ld.global.f64 	%fd68, [%rd78];
	add.s64 	%rd79, %rd65, %rd56;
	ld.global.f64 	%fd69, [%rd79];
	add.s64 	%rd80, %rd77, %rd29;
	ld.global.f64 	%fd70, [%rd80];
	add.s64 	%rd81, %rd65, %rd59;
	ld.global.f64 	%fd71, [%rd81];
	add.s64 	%rd82, %rd79, %rd29;
	ld.global.f64 	%fd72, [%rd82];
	add.s64 	%rd83, %rd65, %rd62;
	ld.global.f64 	%fd73, [%rd83];
	add.s64 	%rd84, %rd81, %rd29;
	ld.global.f64 	%fd74, [%rd84];
	mul.f64 	%fd75, %fd26, %fd5;
	mul.f64 	%fd76, %fd27, %fd5;
	mul.f64 	%fd77, %fd28, %fd5;
	mul.f64 	%fd78, %fd23, %fd5;
	mul.f64 	%fd79, %fd24, %fd5;
	mul.f64 	%fd80, %fd25, %fd5;
	cvta.to.global.u64 	%rd85, %rd106;
	add.s64 	%rd86, %rd85, %rd23;
	ld.global.f64 	%fd81, [%rd86];
	add.s64 	%rd87, %rd86, %rd29;
	ld.global.f64 	%fd82, [%rd87];
	add.s64 	%rd88, %rd87, %rd29;
	ld.global.f64 	%fd83, [%rd88];
	cvta.to.global.u64 	%rd89, %rd107;
	add.s64 	%rd90, %rd89, %rd23;
	ld.global.f64 	%fd84, [%rd90];
	add.s64 	%rd91, %rd90, %rd29;
	ld.global.f64 	%fd85, [%rd91];
	add.s64 	%rd92, %rd91, %rd29;
	ld.global.f64 	%fd86, [%rd92];
	sub.f64 	%fd87, %fd38, %fd39;
	add.f64 	%fd88, %fd87, %fd44;
	sub.f64 	%fd89, %fd88, %fd45;
	add.f64 	%fd90, %fd89, %fd46;
	sub.f64 	%fd91, %fd90, %fd47;
	add.f64 	%fd92, %fd91, %fd48;
	sub.f64 	%fd93, %fd92, %fd49;
	add.f64 	%fd94, %fd93, %fd50;
	sub.f64 	%fd95, %fd94, %fd51;
	sub.f64 	%fd96, %fd40, %fd41;
	add.f64 	%fd97, %fd96, %fd44;
	sub.f64 	%fd98, %fd97, %fd45;
	sub.f64 	%fd99, %fd98, %fd46;
	add.f64 	%fd100, %fd99, %fd47;
	add.f64 	%fd101, %fd100, %fd52;
	sub.f64 	%fd102, %fd101, %fd53;
	add.f64 	%fd103, %fd102, %fd54;
	sub.f64 	%fd104, %fd103, %fd55;
	sub.f64 	%fd105, %fd42, %fd43;
	add.f64 	%fd106, %fd105, %fd48;
	sub.f64 	%fd107, %fd106, %fd49;
	sub.f64 	%fd108, %fd107, %fd50;
	add.f64 	%fd109, %fd108, %fd51;
	add.f64 	%fd110, %fd109, %fd52;
	sub.f64 	%fd111, %fd110, %fd53;
	sub.f64 	%fd112, %fd111, %fd54;
	add.f64 	%fd113, %fd112, %fd55;
	mul.f64 	%fd114, %fd16, 0d3FE0000000000000;
	mul.f64 	%fd115, %fd3, %fd114;
	div.rn.f64 	%fd116, %fd115, %fd20;
	add.f64 	%fd117, %fd116, 0d3FF0000000000000;
	mul.f64 	%fd118, %fd117, 0d3FE0000000000000;
	setp.eq.f64 	%p3, %fd16, 0d3FF0000000000000;
	selp.f64 	%fd119, 0d3FE0000000000000, %fd118, %p3;
	mul.f64 	%fd120, %fd114, 0d0000000000000000;
	sqrt.rn.f64 	%fd121, %fd20;
	div.rn.f64 	%fd122, %fd120, %fd121;
	selp.f64 	%fd123, 0d0000000000000000, %fd122, %p3;
	div.rn.f64 	%fd124, %fd95, %fd14;
	fma.rn.f64 	%fd125, %fd704, %fd16, %fd75;
	add.f64 	%fd126, %fd125, %fd81;
	fma.rn.f64 	%fd127, %fd126, 0d3FE0000000000000, %fd124;
	div.rn.f64 	%fd128, %fd104, %fd14;
	fma.rn.f64 	%fd129, %fd705, %fd16, %fd76;
	add.f64 	%fd130, %fd129, %fd82;
	fma.rn.f64 	%fd131, %fd130, 0d3FE0000000000000, %fd128;
	div.rn.f64 	%fd132, %fd113, %fd14;
	fma.rn.f64 	%fd133, %fd706, %fd16, %fd77;
	add.f64 	%fd134, %fd133, %fd83;
	fma.rn.f64 	%fd135, %fd134, 0d3FE0000000000000, %fd132;
	mul.f64 	%fd136, %fd131, %fd131;
	fma.rn.f64 	%fd137, %fd127, %fd127, %fd136;
	fma.rn.f64 	%fd138, %fd135, %fd135, %fd137;
	sqrt.rn.f64 	%fd139, %fd138;
	mul.f64 	%fd140, %fd123, %fd139;
	fma.rn.f64 	%fd141, %fd119, %fd119, %fd140;
	sqrt.rn.f64 	%fd142, %fd141;
	add.f64 	%fd143, %fd119, %fd142;
	div.rn.f64 	%fd144, %fd127, %fd143;
	div.rn.f64 	%fd145, %fd131, %fd143;
	div.rn.f64 	%fd146, %fd135, %fd143;
	mul.f64 	%fd147, %fd145, %fd145;
	fma.rn.f64 	%fd148, %fd144, %fd144, %fd147;
	fma.rn.f64 	%fd149, %fd146, %fd146, %fd148;
	sqrt.rn.f64 	%fd150, %fd149;
	neg.f64 	%fd151, %fd16;
	mul.f64 	%fd152, %fd3, %fd151;
	div.rn.f64 	%fd153, %fd152, %fd20;
	mul.f64 	%fd154, %fd153, %fd144;
	mul.f64 	%fd155, %fd16, 0d0000000000000000;
	div.rn.f64 	%fd156, %fd155, %fd121;
	mul.f64 	%fd157, %fd156, %fd150;
	mul.f64 	%fd158, %fd144, %fd157;
	sub.f64 	%fd159, %fd154, %fd158;
	fma.rn.f64 	%fd160, %fd704, %fd16, %fd159;
	mul.f64 	%fd161, %fd153, %fd145;
	mul.f64 	%fd162, %fd145, %fd157;
	sub.f64 	%fd163, %fd161, %fd162;
	fma.rn.f64 	%fd164, %fd705, %fd16, %fd163;
	mul.f64 	%fd165, %fd153, %fd146;
	mul.f64 	%fd166, %fd146, %fd157;
	sub.f64 	%fd167, %fd165, %fd166;
	fma.rn.f64 	%fd168, %fd706, %fd16, %fd167;
	selp.f64 	%fd169, %fd704, %fd160, %p3;
	selp.f64 	%fd170, %fd705, %fd164, %p3;
	selp.f64 	%fd171, %fd706, %fd168, %p3;
	fma.rn.f64 	%fd172, %fd28, %fd5, %fd171;
	add.f64 	%fd173, %fd83, %fd172;
	mul.f64 	%fd174, %fd14, %fd173;
	fma.rn.f64 	%fd175, %fd27, %fd5, %fd170;
	add.f64 	%fd176, %fd82, %fd175;
	mul.f64 	%fd177, %fd14, %fd176;
	fma.rn.f64 	%fd178, %fd26, %fd5, %fd169;
	add.f64 	%fd179, %fd81, %fd178;
	mul.f64 	%fd180, %fd14, %fd179;
	sub.f64 	%fd181, %fd57, %fd58;
	add.f64 	%fd182, %fd181, %fd63;
	sub.f64 	%fd183, %fd182, %fd64;
	add.f64 	%fd184, %fd183, %fd65;
	sub.f64 	%fd185, %fd184, %fd66;
	add.f64 	%fd186, %fd185, %fd67;
	sub.f64 	%fd187, %fd186, %fd68;
	add.f64 	%fd188, %fd187, %fd69;
	sub.f64 	%fd189, %fd188, %fd70;
	sub.f64 	%fd190, %fd59, %fd60;
	add.f64 	%fd191, %fd190, %fd63;
	sub.f64 	%fd192, %fd191, %fd64;
	sub.f64 	%fd193, %fd192, %fd65;
	add.f64 	%fd194, %fd193, %fd66;
	add.f64 	%fd195, %fd194, %fd71;
	sub.f64 	%fd196, %fd195, %fd72;
	add.f64 	%fd197, %fd196, %fd73;
	sub.f64 	%fd198, %fd197, %fd74;
	sub.f64 	%fd199, %fd61, %fd62;
	add.f64 	%fd200, %fd199, %fd67;
	sub.f64 	%fd201, %fd200, %fd68;
	sub.f64 	%fd202, %fd201, %fd69;
	add.f64 	%fd203, %fd202, %fd70;
	add.f64 	%fd204, %fd203, %fd71;
	sub.f64 	%fd205, %fd204, %fd72;
	sub.f64 	%fd206, %fd205, %fd73;
	add.f64 	%fd207, %fd206, %fd74;
	mul.f64 	%fd208, %fd4, %fd114;
	div.rn.f64 	%fd209, %fd208, %fd22;
	add.f64 	%fd210, %fd209, 0d3FF0000000000000;
	mul.f64 	%fd211, %fd210, 0d3FE0000000000000;
	selp.f64 	%fd212, 0d3FE0000000000000, %fd211, %p3;
	sqrt.rn.f64 	%fd213, %fd22;
	div.rn.f64 	%fd214, %fd120, %fd213;
	selp.f64 	%fd215, 0d0000000000000000, %fd214, %p3;
	div.rn.f64 	%fd216, %fd189, %fd15;
	fma.rn.f64 	%fd217, %fd704, %fd16, %fd78;
	add.f64 	%fd218, %fd217, %fd84;
	fma.rn.f64 	%fd219, %fd218, 0d3FE0000000000000, %fd216;
	div.rn.f64 	%fd220, %fd198, %fd15;
	fma.rn.f64 	%fd221, %fd705, %fd16, %fd79;
	add.f64 	%fd222, %fd221, %fd85;
	fma.rn.f64 	%fd223, %fd222, 0d3FE0000000000000, %fd220;
	div.rn.f64 	%fd224, %fd207, %fd15;
	fma.rn.f64 	%fd225, %fd706, %fd16, %fd80;
	add.f64 	%fd226, %fd225, %fd86;
	fma.rn.f64 	%fd227, %fd226, 0d3FE0000000000000, %fd224;
	mul.f64 	%fd228, %fd223, %fd223;
	fma.rn.f64 	%fd229, %fd219, %fd219, %fd228;
	fma.rn.f64 	%fd230, %fd227, %fd227, %fd229;
	sqrt.rn.f64 	%fd231, %fd230;
	mul.f64 	%fd232, %fd215, %fd231;
	fma.rn.f64 	%fd233, %fd212, %fd212, %fd232;
	sqrt.rn.f64 	%fd234, %fd233;
	add.f64 	%fd235, %fd212, %fd234;
	div.rn.f64 	%fd236, %fd219, %fd235;
	div.rn.f64 	%fd237, %fd223, %fd235;
	div.rn.f64 	%fd238, %fd227, %fd235;
	mul.f64 	%fd239, %fd237, %fd237;
	fma.rn.f64 	%fd240, %fd236, %fd236, %fd239;
	fma.rn.f64 	%fd241, %fd238, %fd238, %fd240;
	sqrt.rn.f64 	%fd242, %fd241;
	mul.f64 	%fd243, %fd4, %fd151;
	div.rn.f64 	%fd244, %fd243, %fd22;
	mul.f64 	%fd245, %fd244, %fd236;
	div.rn.f64 	%fd246, %fd155, %fd213;
	mul.f64 	%fd247, %fd246, %fd242;
	mul.f64 	%fd248, %fd236, %fd247;
	sub.f64 	%fd249, %fd245, %fd248;
	fma.rn.f64 	%fd250, %fd704, %fd16, %fd249;
	mul.f64 	%fd251, %fd244, %fd237;
	mul.f64 	%fd252, %fd237, %fd247;
	sub.f64 	%fd253, %fd251, %fd252;
	fma.rn.f64 	%fd254, %fd705, %fd16, %fd253;
	mul.f64 	%fd255, %fd244, %fd238;
	mul.f64 	%fd256, %fd238, %fd247;
	sub.f64 	%fd257, %fd255, %fd256;
	fma.rn.f64 	%fd258, %fd706, %fd16, %fd257;
	selp.f64 	%fd259, %fd704, %fd250, %p3;
	selp.f64 	%fd260, %fd705, %fd254, %p3;
	selp.f64 	%fd261, %fd706, %fd258, %p3;
	fma.rn.f64 	%fd262, %fd25, %fd5, %fd261;
	add.f64 	%fd263, %fd86, %fd262;
	mul.f64 	%fd264, %fd15, %fd263;
	fma.rn.f64 	%fd265, %fd24, %fd5, %fd260;
	add.f64 	%fd266, %fd85, %fd265;
	mul.f64 	%fd267, %fd15, %fd266;
	fma.rn.f64 	%fd268, %fd23, %fd5, %fd259;
	add.f64 	%fd269, %fd84, %fd268;
	mul.f64 	%fd270, %fd15, %fd269;
	mul.f64 	%fd271, %fd15, %fd236;
	fma.rn.f64 	%fd272, %fd14, %fd144, %fd271;
	div.rn.f64 	%fd273, %fd272, %fd19;
	mul.f64 	%fd274, %fd15, %fd237;
	fma.rn.f64 	%fd275, %fd14, %fd145, %fd274;
	div.rn.f64 	%fd276, %fd275, %fd19;
	mul.f64 	%fd277, %fd15, %fd238;
	fma.rn.f64 	%fd278, %fd14, %fd146, %fd277;
	div.rn.f64 	%fd279, %fd278, %fd19;
	sub.f64 	%fd280, %fd31, %fd36;
	mul.f64 	%fd281, %fd36, 0d3FD5555555555555;
	mul.f64 	%fd282, %fd14, %fd281;
	mul.f64 	%fd283, %fd276, %fd276;
	fma.rn.f64 	%fd284, %fd273, %fd273, %fd283;
	fma.rn.f64 	%fd285, %fd279, %fd279, %fd284;
	mul.f64 	%fd286, %fd285, 0d3FF8000000000000;
	div.rn.f64 	%fd287, %fd286, %fd16;
	sub.f64 	%fd288, %fd31, %fd287;
	mul.f64 	%fd289, %fd282, %fd288;
	fma.rn.f64 	%fd290, %fd280, %fd37, %fd289;
	mul.f64 	%fd291, %fd36, 0d3FE0000000000000;
	sub.f64 	%fd292, %fd31, %fd291;
	mul.f64 	%fd293, %fd292, 0d3FD5555555555555;
	mul.f64 	%fd294, %fd273, 0d4008000000000000;
	div.rn.f64 	%fd295, %fd294, %fd16;
	mov.f64 	%fd296, 0d0000000000000000;
	sub.f64 	%fd297, %fd296, %fd295;
	mul.f64 	%fd298, %fd297, %fd180;
	mul.f64 	%fd299, %fd276, 0d4008000000000000;
	div.rn.f64 	%fd300, %fd299, %fd16;
	sub.f64 	%fd301, %fd296, %fd300;
	mul.f64 	%fd302, %fd301, %fd177;
	add.f64 	%fd303, %fd298, %fd302;
	mul.f64 	%fd304, %fd279, 0d4008000000000000;
	div.rn.f64 	%fd305, %fd304, %fd16;
	sub.f64 	%fd306, %fd296, %fd305;
	mul.f64 	%fd307, %fd306, %fd174;
	add.f64 	%fd308, %fd307, %fd303;
	fma.rn.f64 	%fd309, %fd293, %fd308, %fd290;
	st.global.f64 	[%rd37], %fd309;
	mul.f64 	%fd310, %fd36, 0d3FAC71C71C71C71C;
	mul.f64 	%fd311, %fd14, %fd310;
	add.f64 	%fd312, %fd294, 0d3FF0000000000000;
	mul.f64 	%fd313, %fd273, 0d4012000000000000;
	mul.f64 	%fd314, %fd273, %fd313;
	div.rn.f64 	%fd315, %fd314, %fd16;
	add.f64 	%fd316, %fd312, %fd315;
	sub.f64 	%fd317, %fd316, %fd287;
	mul.f64 	%fd318, %fd311, %fd317;
	fma.rn.f64 	%fd319, %fd280, %fd38, %fd318;
	mul.f64 	%fd320, %fd292, 0d3FAC71C71C71C71C;
	mul.f64 	%fd321, %fd273, 0d4018000000000000;
	div.rn.f64 	%fd322, %fd321, %fd16;
	add.f64 	%fd323, %fd322, 0d4008000000000000;
	fma.rn.f64 	%fd324, %fd323, %fd180, %fd302;
	add.f64 	%fd325, %fd307, %fd324;
	fma.rn.f64 	%fd326, %fd320, %fd325, %fd319;
	st.global.f64 	[%rd40], %fd326;
	sub.f64 	%fd327, %fd31, %fd294;
	add.f64 	%fd328, %fd327, %fd315;
	sub.f64 	%fd329, %fd328, %fd287;
	mul.f64 	%fd330, %fd311, %fd329;
	fma.rn.f64 	%fd331, %fd280, %fd39, %fd330;
	add.f64 	%fd332, %fd322, 0dC008000000000000;
	fma.rn.f64 	%fd333, %fd332, %fd180, %fd302;
	add.f64 	%fd334, %fd307, %fd333;
	fma.rn.f64 	%fd335, %fd320, %fd334, %fd331;
	st.global.f64 	[%rd39], %fd335;
	add.f64 	%fd336, %fd299, 0d3FF0000000000000;
	mul.f64 	%fd337, %fd276, 0d4012000000000000;
	mul.f64 	%fd338, %fd276, %fd337;
	div.rn.f64 	%fd339, %fd338, %fd16;
	add.f64 	%fd340, %fd336, %fd339;
	sub.f64 	%fd341, %fd340, %fd287;
	mul.f64 	%fd342, %fd311, %fd341;
	fma.rn.f64 	%fd343, %fd280, %fd40, %fd342;
	mul.f64 	%fd344, %fd276, 0d4018000000000000;
	div.rn.f64 	%fd345, %fd344, %fd16;
	add.f64 	%fd346, %fd345, 0d4008000000000000;
	fma.rn.f64 	%fd347, %fd346, %fd177, %fd298;
	add.f64 	%fd348, %fd307, %fd347;
	fma.rn.f64 	%fd349, %fd320, %fd348, %fd343;
	st.global.f64 	[%rd43], %fd349;
	sub.f64 	%fd350, %fd31, %fd299;
	add.f64 	%fd351, %fd350, %fd339;
	sub.f64 	%fd352, %fd351, %fd287;
	mul.f64 	%fd353, %fd311, %fd352;
	fma.rn.f64 	%fd354, %fd280, %fd41, %fd353;
	add.f64 	%fd355, %fd345, 0dC008000000000000;
	fma.rn.f64 	%fd356, %fd355, %fd177, %fd298;
	add.f64 	%fd357, %fd307, %fd356;
	fma.rn.f64 	%fd358, %fd320, %fd357, %fd354;
	st.global.f64 	[%rd42], %fd358;
	add.f64 	%fd359, %fd304, 0d3FF0000000000000;
	mul.f64 	%fd360, %fd279, 0d4012000000000000;
	mul.f64 	%fd361, %fd279, %fd360;
	div.rn.f64 	%fd362, %fd361, %fd16;
	add.f64 	%fd363, %fd359, %fd362;
	sub.f64 	%fd364, %fd363, %fd287;
	mul.f64 	%fd365, %fd311, %fd364;
	fma.rn.f64 	%fd366, %fd280, %fd42, %fd365;
	mul.f64 	%fd367, %fd279, 0d4018000000000000;
	div.rn.f64 	%fd368, %fd367, %fd16;
	add.f64 	%fd369, %fd368, 0d4008000000000000;
	fma.rn.f64 	%fd370, %fd369, %fd174, %fd303;
	fma.rn.f64 	%fd371, %fd320, %fd370, %fd366;
	st.global.f64 	[%rd46], %fd371;
	sub.f64 	%fd372, %fd31, %fd304;
	add.f64 	%fd373, %fd372, %fd362;
	sub.f64 	%fd374, %fd373, %fd287;
	mul.f64 	%fd375, %fd311, %fd374;
	fma.rn.f64 	%fd376, %fd280, %fd43, %fd375;
	add.f64 	%fd377, %fd368, 0dC008000000000000;
	fma.rn.f64 	%fd378, %fd377, %fd174, %fd303;
	fma.rn.f64 	%fd379, %fd320, %fd378, %fd376;
	st.global.f64 	[%rd45], %fd379;
	mul.f64 	%fd380, %fd36, 0d3F9C71C71C71C71C;
	mul.f64 	%fd381, %fd14, %fd380;
	add.f64 	%fd382, %fd273, %fd276;
	fma.rn.f64 	%fd383, %fd382, 0d4008000000000000, 0d3FF0000000000000;
	mul.f64 	%fd384, %fd382, 0d4012000000000000;
	mul.f64 	%fd385, %fd382, %fd384;
	div.rn.f64 	%fd386, %fd385, %fd16;
	add.f64 	%fd387, %fd383, %fd386;
	sub.f64 	%fd388, %fd387, %fd287;
	mul.f64 	%fd389, %fd381, %fd388;
	fma.rn.f64 	%fd390, %fd280, %fd44, %fd389;
	mul.f64 	%fd391, %fd292, 0d3F9C71C71C71C71C;
	mov.f64 	%fd392, 0d4008000000000000;
	sub.f64 	%fd393, %fd392, %fd295;
	mul.f64 	%fd394, %fd382, 0d4022000000000000;
	div.rn.f64 	%fd395, %fd394, %fd16;
	add.f64 	%fd396, %fd393, %fd395;
	sub.f64 	%fd397, %fd392, %fd300;
	add.f64 	%fd398, %fd397, %fd395;
	mul.f64 	%fd399, %fd398, %fd177;
	fma.rn.f64 	%fd400, %fd396, %fd180, %fd399;
	add.f64 	%fd401, %fd307, %fd400;
	fma.rn.f64 	%fd402, %fd391, %fd401, %fd390;
	st.global.f64 	[%rd49], %fd402;
	neg.f64 	%fd403, %fd273;
	sub.f64 	%fd404, %fd403, %fd276;
	fma.rn.f64 	%fd405, %fd404, 0d4008000000000000, 0d3FF0000000000000;
	mul.f64 	%fd406, %fd404, 0d4012000000000000;
	mul.f64 	%fd407, %fd404, %fd406;
	div.rn.f64 	%fd408, %fd407, %fd16;
	add.f64 	%fd409, %fd405, %fd408;
	sub.f64 	%fd410, %fd409, %fd287;
	mul.f64 	%fd411, %fd381, %fd410;
	fma.rn.f64 	%fd412, %fd280, %fd45, %fd411;
	mov.f64 	%fd413, 0dC008000000000000;
	sub.f64 	%fd414, %fd413, %fd295;
	mul.f64 	%fd415, %fd404, 0d4022000000000000;
	div.rn.f64 	%fd416, %fd415, %fd16;
	sub.f64 	%fd417, %fd414, %fd416;
	sub.f64 	%fd418, %fd413, %fd416;
	sub.f64 	%fd419, %fd418, %fd300;
	mul.f64 	%fd420, %fd419, %fd177;
	fma.rn.f64 	%fd421, %fd417, %fd180, %fd420;
	add.f64 	%fd422, %fd307, %fd421;
	fma.rn.f64 	%fd423, %fd391, %fd422, %fd412;
	st.global.f64 	[%rd48], %fd423;
	sub.f64 	%fd424, %fd273, %fd276;
	fma.rn.f64 	%fd425, %fd424, 0d4008000000000000, 0d3FF0000000000000;
	mul.f64 	%fd426, %fd424, 0d4012000000000000;
	mul.f64 	%fd427, %fd424, %fd426;
	div.rn.f64 	%fd428, %fd427, %fd16;
	add.f64 	%fd429, %fd425, %fd428;
	sub.f64 	%fd430, %fd429, %fd287;
	mul.f64 	%fd431, %fd381, %fd430;
	fma.rn.f64 	%fd432, %fd280, %fd46, %fd431;
	mul.f64 	%fd433, %fd424, 0d4022000000000000;
	div.rn.f64 	%fd434, %fd433, %fd16;
	add.f64 	%fd435, %fd393, %fd434;
	sub.f64 	%fd436, %fd413, %fd434;
	sub.f64 	%fd437, %fd436, %fd300;
	mul.f64 	%fd438, %fd437, %fd177;
	fma.rn.f64 	%fd439, %fd435, %fd180, %fd438;
	add.f64 	%fd440, %fd307, %fd439;
	fma.rn.f64 	%fd441, %fd391, %fd440, %fd432;
	st.global.f64 	[%rd52], %fd441;
	sub.f64 	%fd442, %fd276, %fd273;
	fma.rn.f64 	%fd443, %fd442, 0d4008000000000000, 0d3FF0000000000000;
	mul.f64 	%fd444, %fd442, 0d4012000000000000;
	mul.f64 	%fd445, %fd442, %fd444;
	div.rn.f64 	%fd446, %fd445, %fd16;
	add.f64 	%fd447, %fd443, %fd446;
	sub.f64 	%fd448, %fd447, %fd287;
	mul.f64 	%fd449, %fd381, %fd448;
	fma.rn.f64 	%fd450, %fd280, %fd47, %fd449;
	mul.f64 	%fd451, %fd442, 0d4022000000000000;
	div.rn.f64 	%fd452, %fd451, %fd16;
	sub.f64 	%fd453, %fd414, %fd452;
	add.f64 	%fd454, %fd397, %fd452;
	mul.f64 	%fd455, %fd454, %fd177;
	fma.rn.f64 	%fd456, %fd453, %fd180, %fd455;
	add.f64 	%fd457, %fd307, %fd456;
	fma.rn.f64 	%fd458, %fd391, %fd457, %fd450;
	st.global.f64 	[%rd51], %fd458;
	add.f64 	%fd459, %fd273, %fd279;
	fma.rn.f64 	%fd460, %fd459, 0d4008000000000000, 0d3FF0000000000000;
	mul.f64 	%fd461, %fd459, 0d4012000000000000;
	mul.f64 	%fd462, %fd459, %fd461;
	div.rn.f64 	%fd463, %fd462, %fd16;
	add.f64 	%fd464, %fd460, %fd463;
	sub.f64 	%fd465, %fd464, %fd287;
	mul.f64 	%fd466, %fd381, %fd465;
	fma.rn.f64 	%fd467, %fd280, %fd48, %fd466;
	mul.f64 	%fd468, %fd459, 0d4022000000000000;
	div.rn.f64 	%fd469, %fd468, %fd16;
	add.f64 	%fd470, %fd393, %fd469;
	fma.rn.f64 	%fd471, %fd470, %fd180, %fd302;
	sub.f64 	%fd472, %fd392, %fd305;
	add.f64 	%fd473, %fd472, %fd469;
	fma.rn.f64 	%fd474, %fd473, %fd174, %fd471;
	fma.rn.f64 	%fd475, %fd391, %fd474, %fd467;
	st.global.f64 	[%rd55], %fd475;
	sub.f64 	%fd476, %fd403, %fd279;
	fma.rn.f64 	%fd477, %fd476, 0d4008000000000000, 0d3FF0000000000000;
	mul.f64 	%fd478, %fd476, 0d4012000000000000;
	mul.f64 	%fd479, %fd476, %fd478;
	div.rn.f64 	%fd480, %fd479, %fd16;
	add.f64 	%fd481, %fd477, %fd480;
	sub.f64 	%fd482, %fd481, %fd287;
	mul.f64 	%fd483, %fd381, %fd482;
	fma.rn.f64 	%fd484, %fd280, %fd49, %fd483;
	mul.f64 	%fd485, %fd476, 0d4022000000000000;
	div.rn.f64 	%fd486, %fd485, %fd16;
	sub.f64 	%fd487, %fd414, %fd486;
	fma.rn.f64 	%fd488, %fd487, %fd180, %fd302;
	sub.f64 	%fd489, %fd413, %fd486;
	sub.f64 	%fd490, %fd489, %fd305;
	fma.rn.f64 	%fd491, %fd490, %fd174, %fd488;
	fma.rn.f64 	%fd492, %fd391, %fd491, %fd484;
	st.global.f64 	[%rd54], %fd492;
	sub.f64 	%fd493, %fd273, %fd279;
	fma.rn.f64 	%fd494, %fd493, 0d4008000000000000, 0d3FF0000000000000;
	mul.f64 	%fd495, %fd493, 0d4012000000000000;
	mul.f64 	%fd496, %fd493, %fd495;
	div.rn.f64 	%fd497, %fd496, %fd16;
	add.f64 	%fd498, %fd494, %fd497;
	sub.f64 	%fd499, %fd498, %fd287;
	mul.f64 	%fd500, %fd381, %fd499;
	fma.rn.f64 	%fd501, %fd280, %fd50, %fd500;
	mul.f64 	%fd502, %fd493, 0d4022000000000000;
	div.rn.f64 	%fd503, %fd502, %fd16;
	add.f64 	%fd504, %fd393, %fd503;
	fma.rn.f64 	%fd505, %fd504, %fd180, %fd302;
	sub.f64 	%fd506, %fd413, %fd503;
	sub.f64 	%fd507, %fd506, %fd305;
	fma.rn.f64 	%fd508, %fd507, %fd174, %fd505;
	fma.rn.f64 	%fd509, %fd391, %fd508, %fd501;
	st.global.f64 	[%rd58], %fd509;
	sub.f64 	%fd510, %fd279, %fd273;
	fma.rn.f64 	%fd511, %fd510, 0d4008000000000000, 0d3FF0000000000000;
	mul.f64 	%fd512, %fd510, 0d4012000000000000;
	mul.f64 	%fd513, %fd510, %fd512;
	div.rn.f64 	%fd514, %fd513, %fd16;
	add.f64 	%fd515, %fd511, %fd514;
	sub.f64 	%fd516, %fd515, %fd287;
	mul.f64 	%fd517, %fd381, %fd516;
	fma.rn.f64 	%fd518, %fd280, %fd51, %fd517;
	mul.f64 	%fd519, %fd510, 0d4022000000000000;
	div.rn.f64 	%fd520, %fd519, %fd16;
	sub.f64 	%fd521, %fd414, %fd520;
	fma.rn.f64 	%fd522, %fd521, %fd180, %fd302;
	add.f64 	%fd523, %fd472, %fd520;
	fma.rn.f64 	%fd524, %fd523, %fd174, %fd522;
	fma.rn.f64 	%fd525, %fd391, %fd524, %fd518;
	st.global.f64 	[%rd57], %fd525;
	add.f64 	%fd526, %fd276, %fd279;
	fma.rn.f64 	%fd527, %fd526, 0d4008000000000000, 0d3FF0000000000000;
	mul.f64 	%fd528, %fd526, 0d4012000000000000;
	mul.f64 	%fd529, %fd526, %fd528;
	div.rn.f64 	%fd530, %fd529, %fd16;
	add.f64 	%fd531, %fd527, %fd530;
	sub.f64 	%fd532, %fd531, %fd287;
	mul.f64 	%fd533, %fd381, %fd532;
	fma.rn.f64 	%fd534, %fd280, %fd52, %fd533;
	mul.f64 	%fd535, %fd526, 0d4022000000000000;
	div.rn.f64 	%fd536, %fd535, %fd16;
	add.f64 	%fd537, %fd397, %fd536;
	fma.rn.f64 	%fd538, %fd537, %fd177, %fd298;
	add.f64 	%fd539, %fd472, %fd536;
	fma.rn.f64 	%fd540, %fd539, %fd174, %fd538;
	fma.rn.f64 	%fd541, %fd391, %fd540, %fd534;
	st.global.f64 	[%rd61], %fd541;
	neg.f64 	%fd542, %fd276;
	sub.f64 	%fd543, %fd542, %fd279;
	fma.rn.f64 	%fd544, %fd543, 0d4008000000000000, 0d3FF0000000000000;
	mul.f64 	%fd545, %fd543, 0d4012000000000000;
	mul.f64 	%fd546, %fd543, %fd545;
	div.rn.f64 	%fd547, %fd546, %fd16;
	add.f64 	%fd548, %fd544, %fd547;
	sub.f64 	%fd549, %fd548, %fd287;
	mul.f64 	%fd550, %fd381, %fd549;
	fma.rn.f64 	%fd551, %fd280, %fd53, %fd550;
	sub.f64 	%fd552, %fd413, %fd300;
	mul.f64 	%fd553, %fd543, 0d4022000000000000;
	div.rn.f64 	%fd554, %fd553, %fd16;
	sub.f64 	%fd555, %fd552, %fd554;
	fma.rn.f64 	%fd556, %fd555, %fd177, %fd298;
	sub.f64 	%fd557, %fd413, %fd554;
	sub.f64 	%fd558, %fd557, %fd305;
	fma.rn.f64 	%fd559, %fd558, %fd174, %fd556;
	fma.rn.f64 	%fd560, %fd391, %fd559, %fd551;
	st.global.f64 	[%rd60], %fd560;
	sub.f64 	%fd561, %fd276, %fd279;
	fma.rn.f64 	%fd562, %fd561, 0d4008000000000000, 0d3FF0000000000000;
	mul.f64 	%fd563, %fd561, 0d4012000000000000;
	mul.f64 	%fd564, %fd561, %fd563;
	div.rn.f64 	%fd565, %fd564, %fd16;
	add.f64 	%fd566, %fd562, %fd565;
	sub.f64 	%fd567, %fd566, %fd287;
	mul.f64 	%fd568, %fd381, %fd567;
	fma.rn.f64 	%fd569, %fd280, %fd54, %fd568;
	mul.f64 	%fd570, %fd561, 0d4022000000000000;
	div.rn.f64 	%fd571, %fd570, %fd16;
	add.f64 	%fd572, %fd397, %fd571;
	fma.rn.f64 	%fd573, %fd572, %fd177, %fd298;
	sub.f64 	%fd574, %fd413, %fd571;
	sub.f64 	%fd575, %fd574, %fd305;
	fma.rn.f64 	%fd576, %fd575, %fd174, %fd573;
	fma.rn.f64 	%fd577, %fd391, %fd576, %fd569;
	st.global.f64 	[%rd64], %fd577;
	sub.f64 	%fd578, %fd279, %fd276;
	fma.rn.f64 	%fd579, %fd578, 0d4008000000000000, 0d3FF0000000000000;
	mul.f64 	%fd580, %fd578, 0d4012000000000000;
	mul.f64 	%fd581, %fd578, %fd580;
	div.rn.f64 	%fd582, %fd581, %fd16;
	add.f64 	%fd583, %fd579, %fd582;
	sub.f64 	%fd584, %fd583, %fd287;
	mul.f64 	%fd585, %fd381, %fd584;
	fma.rn.f64 	%fd586, %fd280, %fd55, %fd585;
	mul.f64 	%fd587, %fd578, 0d4022000000000000;
	div.rn.f64 	%fd588, %fd587, %fd16;
	sub.f64 	%fd589, %fd552, %fd588;
	fma.rn.f64 	%fd590, %fd589, %fd177, %fd298;
	add.f64 	%fd591, %fd472, %fd588;
	fma.rn.f64 	%fd592, %fd591, %fd174, %fd590;
	fma.rn.f64 	%fd593, %fd391, %fd592, %fd586;
	st.global.f64 	[%rd63], %fd593;
	mul.f64 	%fd594, %fd15, %fd281;
	mul.f64 	%fd595, %fd594, %fd288;
	fma.rn.f64 	%fd596, %fd280, %fd56, %fd595;
	mul.f64 	%fd597, %fd297, %fd270;
	mul.f64 	%fd598, %fd301, %fd267;
	add.f64 	%fd599, %fd597, %fd598;
	mul.f64 	%fd600, %fd306, %fd264;
	add.f64 	%fd601, %fd600, %fd599;
	fma.rn.f64 	%fd602, %fd293, %fd601, %fd596;
	st.global.f64 	[%rd66], %fd602;
	mul.f64 	%fd603, %fd15, %fd310;
	mul.f64 	%fd604, %fd603, %fd317;
	fma.rn.f64 	%fd605, %fd280, %fd57, %fd604;
	fma.rn.f64 	%fd606, %fd323, %fd270, %fd598;
	add.f64 	%fd607, %fd600, %fd606;
	fma.rn.f64 	%fd608, %fd320, %fd607, %fd605;
	st.global.f64 	[%rd68], %fd608;
	mul.f64 	%fd609, %fd603, %fd329;
	fma.rn.f64 	%fd610, %fd280, %fd58, %fd609;
	fma.rn.f64 	%fd611, %fd332, %fd270, %fd598;
	add.f64 	%fd612, %fd600, %fd611;
	fma.rn.f64 	%fd613, %fd320, %fd612, %fd610;
	st.global.f64 	[%rd67], %fd613;
	mul.f64 	%fd614, %fd603, %fd341;
	fma.rn.f64 	%fd615, %fd280, %fd59, %fd614;
	fma.rn.f64 	%fd616, %fd346, %fd267, %fd597;
	add.f64 	%fd617, %fd600, %fd616;
	fma.rn.f64 	%fd618, %fd320, %fd617, %fd615;
	st.global.f64 	[%rd70], %fd618;
	mul.f64 	%fd619, %fd603, %fd352;
	fma.rn.f64 	%fd620, %fd280, %fd60, %fd619;
	fma.rn.f64 	%fd621, %fd355, %fd267, %fd597;
	add.f64 	%fd622, %fd600, %fd621;
	fma.rn.f64 	%fd623, %fd320, %fd622, %fd620;
	st.global.f64 	[%rd69], %fd623;
	mul.f64 	%fd624, %fd603, %fd364;
	fma.rn.f64 	%fd625, %fd280, %fd61, %fd624;
	fma.rn.f64 	%fd626, %fd369, %fd264, %fd599;
	fma.rn.f64 	%fd627, %fd320, %fd626, %fd625;
	st.global.f64 	[%rd72], %fd627;
	mul.f64 	%fd628, %fd603, %fd374;
	fma.rn.f64 	%fd629, %fd280, %fd62, %fd628;
	fma.rn.f64 	%fd630, %fd377, %fd264, %fd599;
	fma.rn.f64 	%fd631, %fd320, %fd630, %fd629;
	st.global.f64 	[%rd71], %fd631;
	mul.f64 	%fd632, %fd15, %fd380;
	mul.f64 	%fd633, %fd632, %fd388;
	fma.rn.f64 	%fd634, %fd280, %fd63, %fd633;
	mul.f64 	%fd635, %fd398, %fd267;
	fma.rn.f64 	%fd636, %fd396, %fd270, %fd635;
	add.f64 	%fd637, %fd600, %fd636;
	fma.rn.f64 	%fd638, %fd391, %fd637, %fd634;
	st.global.f64 	[%rd74], %fd638;
	mul.f64 	%fd639, %fd632, %fd410;
	fma.rn.f64 	%fd640, %fd280, %fd64, %fd639;
	mul.f64 	%fd641, %fd419, %fd267;
	fma.rn.f64 	%fd642, %fd417, %fd270, %fd641;
	add.f64 	%fd643, %fd600, %fd642;
	fma.rn.f64 	%fd644, %fd391, %fd643, %fd640;
	st.global.f64 	[%rd73], %fd644;
	mul.f64 	%fd645, %fd632, %fd430;
	fma.rn.f64 	%fd646, %fd280, %fd65, %fd645;
	mul.f64 	%fd647, %fd437, %fd267;
	fma.rn.f64 	%fd648, %fd435, %fd270, %fd647;
	add.f64 	%fd649, %fd600, %fd648;
	fma.rn.f64 	%fd650, %fd391, %fd649, %fd646;
	st.global.f64 	[%rd76], %fd650;
	mul.f64 	%fd651, %fd632, %fd448;
	fma.rn.f64 	%fd652, %fd280, %fd66, %fd651;
	mul.f64 	%fd653, %fd454, %fd267;
	fma.rn.f64 	%fd654, %fd453, %fd270, %fd653;
	add.f64 	%fd655, %fd600, %fd654;
	fma.rn.f64 	%fd656, %fd391, %fd655, %fd652;
	st.global.f64 	[%rd75], %fd656;
	mul.f64 	%fd657, %fd632, %fd465;
	fma.rn.f64 	%fd658, %fd280, %fd67, %fd657;
	fma.rn.f64 	%fd659, %fd470, %fd270, %fd598;
	fma.rn.f64 	%fd660, %fd473, %fd264, %fd659;
	fma.rn.f64 	%fd661, %fd391, %fd660, %fd658;
	st.global.f64 	[%rd78], %fd661;
	mul.f64 	%fd662, %fd632, %fd482;
	fma.rn.f64 	%fd663, %fd280, %fd68, %fd662;
	fma.rn.f64 	%fd664, %fd487, %fd270, %fd598;
	fma.rn.f64 	%fd665, %fd490, %fd264, %fd664;
	fma.rn.f64 	%fd666, %fd391, %fd665, %fd663;
	st.global.f64 	[%rd77], %fd666;
	mul.f64 	%fd667, %fd632, %fd499;
	fma.rn.f64 	%fd668, %fd280, %fd69, %fd667;
	fma.rn.f64 	%fd669, %fd504, %fd270, %fd598;
	fma.rn.f64 	%fd670, %fd507, %fd264, %fd669;
	fma.rn.f64 	%fd671, %fd391, %fd670, %fd668;
	st.global.f64 	[%rd80], %fd671;
	mul.f64 	%fd672, %fd632, %fd516;
	fma.rn.f64 	%fd673, %fd280, %fd70, %fd672;
	fma.rn.f64 	%fd674, %fd521, %fd270, %fd598;
	fma.rn.f64 	%fd675, %fd523, %fd264, %fd674;
	fma.rn.f64 	%fd676, %fd391, %fd675, %fd673;
	st.global.f64 	[%rd79], %fd676;
	mul.f64 	%fd677, %fd632, %fd532;
	fma.rn.f64 	%fd678, %fd280, %fd71, %fd677;
	fma.rn.f64 	%fd679, %fd537, %fd267, %fd597;
	fma.rn.f64 	%fd680, %fd539, %fd264, %fd679;
	fma.rn.f64 	%fd681, %fd391, %fd680, %fd678;
	st.global.f64 	[%rd82], %fd681;
	mul.f64 	%fd682, %fd632, %fd549;
	fma.rn.f64 	%fd683, %fd280, %fd72, %fd682;
	fma.rn.f64 	%fd684, %fd555, %fd267, %fd597;
	fma.rn.f64 	%fd685, %fd558, %fd264, %fd684;
	fma.rn.f64 	%fd686, %fd391, %fd685, %fd683;
	st.global.f64 	[%rd81], %fd686;
	mul.f64 	%fd687, %fd632, %fd567;
	fma.rn.f64 	%fd688, %fd280, %fd73, %fd687;
	fma.rn.f64 	%fd689, %fd572, %fd267, %fd597;
	fma.rn.f64 	%fd690, %fd575, %fd264, %fd689;
	fma.rn.f64 	%fd691, %fd391, %fd690, %fd688;
	st.global.f64 	[%rd84], %fd691;
	mul.f64 	%fd692, %fd632, %fd584;
	fma.rn.f64 	%fd693, %fd280, %fd74, %fd692;
	fma.rn.f64 	%fd694, %fd589, %fd267, %fd597;
	fma.rn.f64 	%fd695, %fd591, %fd264, %fd694;
	fma.rn.f64 	%fd696, %fd391, %fd695, %fd693;
	st.global.f64 	[%rd83], %fd696;
	cvta.to.global.u64 	%rd93, %rd110;
	add.s64 	%rd94, %rd93, %rd23;
	st.global.f64 	[%rd94], %fd273;
	add.s64 	%rd95, %rd94, %rd29;
	st.global.f64 	[%rd95], %fd276;
	add.s64 	%rd96, %rd95, %rd29;
	st.global.f64 	[%rd96], %fd279;
	mul.f64 	%fd697, %fd703, %fd14;
	fma.rn.f64 	%fd698, %fd697, %fd15, %fd19;
	div.rn.f64 	%fd699, %fd698, 0d4008000000000000;
	cvta.to.global.u64 	%rd97, %rd111;
	add.s64 	%rd98, %rd97, %rd23;
	st.global.f64 	[%rd98], %fd699;
$L__BB3_4:
	add.s32 	%r66, %r66, 1;
	mov.u32 	%r52, %ntid.x;
	add.s32 	%r65, %r65, %r52;
	add.s32 	%r64, %r64, %r52;
	add.s32 	%r63, %r63, %r52;
	add.s32 	%r62, %r62, %r52;
	add.s32 	%r61, %r61, %r52;
	add.s32 	%r60, %r60, %r52;
	add.s32 	%r59, %r59, %r52;
	add.s32 	%r58, %r58, %r52;
	add.s32 	%r57, %r57, %r52;
	add.s32 	%r56, %r56, %r52;
	setp.ne.s32 	%p4, %r66, 1;
	@%p4 bra 	$L__BB3_2;
$L__BB3_5:
	ret;

}
	// .globl	_Z33dvc_ScaLBL_D3Q19_GreyscaleSC_InitPiPdS0_S0_S0_i
.visible .entry _Z33dvc_ScaLBL_D3Q19_GreyscaleSC_InitPiPdS0_S0_S0_i(
	.param .u64 .ptr .align 1 _Z33dvc_ScaLBL_D3Q19_GreyscaleSC_InitPiPdS0_S0_S0_i_param_0,
	.param .u64 .ptr .align 1 _Z33dvc_ScaLBL_D3Q19_GreyscaleSC_InitPiPdS0_S0_S0_i_param_1,
	.param .u64 .ptr .align 1 _Z33dvc_ScaLBL_D3Q19_GreyscaleSC_InitPiPdS0_S0_S0_i_param_2,
	.param .u64 .ptr .align 1 _Z33dvc_ScaLBL_D3Q19_GreyscaleSC_InitPiPdS0_S0_S0_i_param_3,
	.param .u64 .ptr .align 1 _Z33dvc_ScaLBL_D3Q19_GreyscaleSC_InitPiPdS0_S0_S0_i_param_4,
	.param .u32 _Z33dvc_ScaLBL_D3Q19_GreyscaleSC_InitPiPdS0_S0_S0_i_param_5
)
{
	.reg .pred 	%p<4>;
	.reg .b32 	%r<20>;
	.reg .b64 	%rd<56>;
	.reg .b64 	%fd<77>;

	ld.param.u64 	%rd6, [_Z33dvc_ScaLBL_D3Q19_GreyscaleSC_InitPiPdS0_S0_S0_i_param_0];
	ld.param.u64 	%rd7, [_Z33dvc_ScaLBL_D3Q19_GreyscaleSC_InitPiPdS0_S0_S0_i_param_1];
	ld.param.u64 	%rd8, [_Z33dvc_ScaLBL_D3Q19_GreyscaleSC_InitPiPdS0_S0_S0_i_param_2];
	ld.param.u64 	%rd9, [_Z33dvc_ScaLBL_D3Q19_GreyscaleSC_InitPiPdS0_S0_S0_i_param_3];
	ld.param.u64 	%rd10, [_Z33dvc_ScaLBL_D3Q19_GreyscaleSC_InitPiPdS0_S0_S0_i_param_4];
	ld.param.u32 	%r8, [_Z33dvc_ScaLBL_D3Q19_GreyscaleSC_InitPiPdS0_S0_S0_i_param_5];
	setp.lt.s32 	%p1, %r8, -262143;
	@%p1 bra 	$L__BB4_5;
	shr.s32 	%r9, %r8, 31;
	shr.u32 	%r10, %r9, 14;
	add.s32 	%r11, %r8, %r10;
	shr.s32 	%r12, %r11, 18;
	neg.s32 	%r19, %r12;
	mov.u32 	%r13, %ctaid.x;
	mov.u32 	%r1, %ntid.x;
	mov.u32 	%r14, %tid.x;
	mul.lo.s32 	%r15, %r1, %r13;
	mad.lo.s32 	%r16, %r15, %r12, %r15;
	add.s32 	%r18, %r14, %r16;
	cvta.to.global.u64 	%rd1, %rd6;
	cvta.to.global.u64 	%rd2, %rd9;
	cvta.to.global.u64 	%rd3, %rd7;
	cvta.to.global.u64 	%rd4, %rd10;
	cvta.to.global.u64 	%rd5, %rd8;
	mul.wide.s32 	%rd17, %r8, 8;
$L__BB4_2:
	setp.ge.s32 	%p2, %r18, %r8;
	@%p2 bra 	$L__BB4_4;
	mul.wide.s32 	%rd11, %r18, 4;
	add.s64 	%rd12, %rd1, %rd11;
	ld.global.u32 	%r17, [%rd12];
	mul.wide.s32 	%rd13, %r17, 8;
	add.s64 	%rd14, %rd2, %rd13;
	ld.global.f64 	%fd1, [%rd14];
	mul.f64 	%fd2, %fd1, 0d3FD5555555555555;
	mul.wide.s32 	%rd15, %r18, 8;
	add.s64 	%rd16, %rd3, %rd15;
	st.global.f64 	[%rd16], %fd2;
	ld.global.f64 	%fd3, [%rd14];
	mul.f64 	%fd4, %fd3, 0d3FAC71C71C71C71C;
	add.s64 	%rd18, %rd16, %rd17;
	st.global.f64 	[%rd18], %fd4;
	ld.global.f64 	%fd5, [%rd14];
	mul.f64 	%fd6, %fd5, 0d3FAC71C71C71C71C;
	add.s64 	%rd19, %rd18, %rd17;
	st.global.f64 	[%rd19], %fd6;
	ld.global.f64 	%fd7, [%rd14];
	mul.f64 	%fd8, %fd7, 0d3FAC71C71C71C71C;
	add.s64 	%rd20, %rd19, %rd17;
	st.global.f64 	[%rd20], %fd8;
	ld.global.f64 	%fd9, [%rd14];
	mul.f64 	%fd10, %fd9, 0d3FAC71C71C71C71C;
	add.s64 	%rd21, %rd20, %rd17;
	st.global.f64 	[%rd21], %fd10;
	ld.global.f64 	%fd11, [%rd14];
	mul.f64 	%fd12, %fd11, 0d3FAC71C71C71C71C;
	add.s64 	%rd22, %rd21, %rd17;
	st.global.f64 	[%rd22], %fd12;
	ld.global.f64 	%fd13, [%rd14];
	mul.f64 	%fd14, %fd13, 0d3FAC71C71C71C71C;
	add.s64 	%rd23, %rd22, %rd17;
	st.global.f64 	[%rd23], %fd14;
	ld.global.f64 	%fd15, [%rd14];
	mul.f64 	%fd16, %fd15, 0d3F9C71C71C71C723;
	add.s64 	%rd24, %rd23, %rd17;
	st.global.f64 	[%rd24], %fd16;
	ld.global.f64 	%fd17, [%rd14];
	mul.f64 	%fd18, %fd17, 0d3F9C71C71C71C723;
	add.s64 	%rd25, %rd24, %rd17;
	st.global.f64 	[%rd25], %fd18;
	ld.global.f64 	%fd19, [%rd14];
	mul.f64 	%fd20, %fd19, 0d3F9C71C71C71C723;
	add.s64 	%rd26, %rd25, %rd17;
	st.global.f64 	[%rd26], %fd20;
	ld.global.f64 	%fd21, [%rd14];
	mul.f64 	%fd22, %fd21, 0d3F9C71C71C71C723;
	add.s64 	%rd27, %rd26, %rd17;
	st.global.f64 	[%rd27], %fd22;
	ld.global.f64 	%fd23, [%rd14];
	mul.f64 	%fd24, %fd23, 0d3F9C71C71C71C723;
	add.s64 	%rd28, %rd27, %rd17;
	st.global.f64 	[%rd28], %fd24;
	ld.global.f64 	%fd25, [%rd14];
	mul.f64 	%fd26, %fd25, 0d3F9C71C71C71C723;
	add.s64 	%rd29, %rd28, %rd17;
	st.global.f64 	[%rd29], %fd26;
	ld.global.f64 	%fd27, [%rd14];
	mul.f64 	%fd28, %fd27, 0d3F9C71C71C71C723;
	add.s64 	%rd30, %rd29, %rd17;
	st.global.f64 	[%rd30], %fd28;
	ld.global.f64 	%fd29, [%rd14];
	mul.f64 	%fd30, %fd29, 0d3F9C71C71C71C723;
	add.s64 	%rd31, %rd30, %rd17;
	st.global.f64 	[%rd31], %fd30;
	ld.global.f64 	%fd31, [%rd14];
	mul.f64 	%fd32, %fd31, 0d3F9C71C71C71C723;
	add.s64 	%rd32, %rd31, %rd17;
	st.global.f64 	[%rd32], %fd32;
	ld.global.f64 	%fd33, [%rd14];
	mul.f64 	%fd34, %fd33, 0d3F9C71C71C71C723;
	add.s64 	%rd33, %rd32, %rd17;
	st.global.f64 	[%rd33], %fd34;
	ld.global.f64 	%fd35, [%rd14];
	mul.f64 	%fd36, %fd35, 0d3F9C71C71C71C723;
	add.s64 	%rd34, %rd33, %rd17;
	st.global.f64 	[%rd34], %fd36;
	ld.global.f64 	%fd37, [%rd14];
	mul.f64 	%fd38, %fd37, 0d3F9C71C71C71C723;
	add.s64 	%rd35, %rd34, %rd17;
	st.global.f64 	[%rd35], %fd38;
	add.s64 	%rd36, %rd4, %rd13;
	ld.global.f64 	%fd39, [%rd36];
	mul.f64 	%fd40, %fd39, 0d3FD5555555555555;
	add.s64 	%rd37, %rd5, %rd15;
	st.global.f64 	[%rd37], %fd40;
	ld.global.f64 	%fd41, [%rd36];
	mul.f64 	%fd42, %fd41, 0d3FAC71C71C71C71C;
	add.s64 	%rd38, %rd37, %rd17;
	st.global.f64 	[%rd38], %fd42;
	ld.global.f64 	%fd43, [%rd36];
	mul.f64 	%fd44, %fd43, 0d3FAC71C71C71C71C;
	add.s64 	%rd39, %rd38, %rd17;
	st.global.f64 	[%rd39], %fd44;
	ld.global.f64 	%fd45, [%rd36];
	mul.f64 	%fd46, %fd45, 0d3FAC71C71C71C71C;
	add.s64 	%rd40, %rd39, %rd17;
	st.global.f64 	[%rd40], %fd46;
	ld.global.f64 	%fd47, [%rd36];
	mul.f64 	%fd48, %fd47, 0d3FAC71C71C71C71C;
	add.s64 	%rd41, %rd40, %rd17;
	st.global.f64 	[%rd41], %fd48;
	ld.global.f64 	%fd49, [%rd36];
	mul.f64 	%fd50, %fd49, 0d3FAC71C71C71C71C;
	add.s64 	%rd42, %rd41, %rd17;
	st.global.f64 	[%rd42], %fd50;
	ld.global.f64 	%fd51, [%rd36];
	mul.f64 	%fd52, %fd51, 0d3FAC71C71C71C71C;
	add.s64 	%rd43, %rd42, %rd17;
	st.global.f64 	[%rd43], %fd52;
	ld.global.f64 	%fd53, [%rd36];
	mul.f64 	%fd54, %fd53, 0d3F9C71C71C71C723;
	add.s64 	%rd44, %rd43, %rd17;
	st.global.f64 	[%rd44], %fd54;
	ld.global.f64 	%fd55, [%rd36];
	mul.f64 	%fd56, %fd55, 0d3F9C71C71C71C723;
	add.s64 	%rd45, %rd44, %rd17;
	st.global.f64 	[%rd45], %fd56;
	ld.global.f64 	%fd57, [%rd36];
	mul.f64 	%fd58, %fd57, 0d3F9C71C71C71C723;
	add.s64 	%rd46, %rd45, %rd17;
	st.global.f64 	[%rd46], %fd58;
	ld.global.f64 	%fd59, [%rd36];
	mul.f64 	%fd60, %fd59, 0d3F9C71C71C71C723;
	add.s64 	%rd47, %rd46, %rd17;
	st.global.f64 	[%rd47], %fd60;
	ld.global.f64 	%fd61, [%rd36];
	mul.f64 	%fd62, %fd61, 0d3F9C71C71C71C723;
	add.s64 	%rd48, %rd47, %rd17;
	st.global.f64 	[%rd48], %fd62;
	ld.global.f64 	%fd63, [%rd36];
	mul.f64 	%fd64, %fd63, 0d3F9C71C71C71C723;
	add.s64 	%rd49, %rd48, %rd17;
	st.global.f64 	[%rd49], %fd64;
	ld.global.f64 	%fd65, [%rd36];
	mul.f64 	%fd66, %fd65, 0d3F9C71C71C71C723;
	add.s64 	%rd50, %rd49, %rd17;
	st.global.f64 	[%rd50], %fd66;
	ld.global.f64 	%fd67, [%rd36];
	mul.f64 	%fd68, %fd67, 0d3F9C71C71C71C723;
	add.s64 	%rd51, %rd50, %rd17;
	st.global.f64 	[%rd51], %fd68;
	ld.global.f64 	%fd69, [%rd36];
	mul.f64 	%fd70, %fd69, 0d3F9C71C71C71C723;
	add.s64 	%rd52, %rd51, %rd17;
	st.global.f64 	[%rd52], %fd70;
	ld.global.f64 	%fd71, [%rd36];
	mul.f64 	%fd72, %fd71, 0d3F9C71C71C71C723;
	add.s64 	%rd53, %rd52, %rd17;
	st.global.f64 	[%rd53], %fd72;
	ld.global.f64 	%fd73, [%rd36];
	mul.f64 	%fd74, %fd73, 0d3F9C71C71C71C723;
	add.s64 	%rd54, %rd53, %rd17;
	st.global.f64 	[%rd54], %fd74;
	ld.global.f64 	%fd75, [%rd36];
	mul.f64 	%fd76, %fd75, 0d3F9C71C71C71C723;
	add.s64 	%rd55, %rd54, %rd17;
	st.global.f64 	[%rd55], %fd76;
$L__BB4_4:
	add.s32 	%r19, %r19, 1;
	add.s32 	%r18, %r18, %r1;
	setp.ne.s32 	%p3, %r19, 1;
	@%p3 bra 	$L__BB4_2;
$L__BB4_5:
	ret;

}
	// .globl	_Z42dvc_ScaLBL_D3Q19_AAodd_GreyscaleSC_DensityPiS_PdS0_S0_S0_iii
.visible .entry _Z42dvc_ScaLBL_D3Q19_AAodd_GreyscaleSC_DensityPiS_PdS0_S0_S0_iii(
	.param .u64 .ptr .align 1 _Z42dvc_ScaLBL_D3Q19_AAodd_GreyscaleSC_DensityPiS_PdS0_S0_S0_iii_param_0,
	.param .u64 .ptr .align 1 _Z42dvc_ScaLBL_D3Q19_AAodd_GreyscaleSC_DensityPiS_PdS0_S0_S0_iii_param_1,
	.param .u64 .ptr .align 1 _Z42dvc_ScaLBL_D3Q19_AAodd_GreyscaleSC_DensityPiS_PdS0_S0_S0_iii_param_2,
	.param .u64 .ptr .align 1 _Z42dvc_ScaLBL_D3Q19_AAodd_GreyscaleSC_DensityPiS_PdS0_S0_S0_iii_param_3,
	.param .u64 .ptr .align 1 _Z42dvc_ScaLBL_D3Q19_AAodd_GreyscaleSC_DensityPiS_PdS0_S0_S0_iii_param_4,
	.param .u64 .ptr .align 1 _Z42dvc_ScaLBL_D3Q19_AAodd_GreyscaleSC_DensityPiS_PdS0_S0_S0_iii_param_5,
	.param .u32 _Z42dvc_ScaLBL_D3Q19_AAodd_GreyscaleSC_DensityPiS_PdS0_S0_S0_iii_param_6,
	.param .u32 _Z42dvc_ScaLBL_D3Q19_AAodd_GreyscaleSC_DensityPiS_PdS0_S0_S0_iii_param_7,
	.param .u32 _Z42dvc_ScaLBL_D3Q19_AAodd_GreyscaleSC_DensityPiS_PdS0_S0_S0_iii_param_8
)
{
	.reg .pred 	%p<4>;
	.reg .b32 	%r<42>;
	.reg .b64 	%rd<94>;
	.reg .b64 	%fd<75>;

	ld.param.u64 	%rd7, [_Z42dvc_ScaLBL_D3Q19_AAodd_GreyscaleSC_DensityPiS_PdS0_S0_S0_iii_param_0];
	ld.param.u64 	%rd8, [_Z42dvc_ScaLBL_D3Q19_AAodd_GreyscaleSC_DensityPiS_PdS0_S0_S0_iii_param_1];
	ld.param.u64 	%rd9, [_Z42dvc_ScaLBL_D3Q19_AAodd_GreyscaleSC_DensityPiS_PdS0_S0_S0_iii_param_2];
	ld.param.u64 	%rd10, [_Z42dvc_ScaLBL_D3Q19_AAodd_GreyscaleSC_DensityPiS_PdS0_S0_S0_iii_param_3];
	ld.param.u64 	%rd11, [_Z42dvc_ScaLBL_D3Q19_AAodd_GreyscaleSC_DensityPiS_PdS0_S0_S0_iii_param_4];
	ld.param.u64 	%rd12, [_Z42dvc_ScaLBL_D3Q19_AAodd_GreyscaleSC_DensityPiS_PdS0_S0_S0_iii_param_5];
	ld.param.u32 	%r8, [_Z42dvc_ScaLBL_D3Q19_AAodd_GreyscaleSC_DensityPiS_PdS0_S0_S0_iii_param_6];
	ld.param.u32 	%r10, [_Z42dvc_ScaLBL_D3Q19_AAodd_GreyscaleSC_DensityPiS_PdS0_S0_S0_iii_param_8];
	setp.lt.s32 	%p1, %r10, -262143;
	@%p1 bra 	$L__BB5_5;
	cvta.to.global.u64 	%rd1, %rd10;
	cvta.to.global.u64 	%rd2, %rd9;
	shr.s32 	%r11, %r10, 31;
	shr.u32 	%r12, %r11, 14;
	add.s32 	%r13, %r10, %r12;
	shr.s32 	%r14, %r13, 18;
	neg.s32 	%r41, %r14;
	mov.u32 	%r15, %ctaid.x;
	mov.u32 	%r1, %ntid.x;
	mov.u32 	%r16, %tid.x;
	add.s32 	%r17, %r16, %r8;
	mul.lo.s32 	%r18, %r1, %r15;
	mad.lo.s32 	%r19, %r18, %r14, %r18;
	add.s32 	%r40, %r17, %r19;
	cvta.to.global.u64 	%rd3, %rd7;
	cvta.to.global.u64 	%rd4, %rd8;
	cvta.to.global.u64 	%rd5, %rd11;
	cvta.to.global.u64 	%rd6, %rd12;
$L__BB5_2:
	ld.param.u32 	%r39, [_Z42dvc_ScaLBL_D3Q19_AAodd_GreyscaleSC_DensityPiS_PdS0_S0_S0_iii_param_7];
	setp.ge.s32 	%p2, %r40, %r39;
	@%p2 bra 	$L__BB5_4;
	mul.wide.s32 	%rd13, %r40, 8;
	add.s64 	%rd14, %rd2, %rd13;
	ld.global.f64 	%fd1, [%rd14];
	add.s64 	%rd15, %rd1, %rd13;
	ld.global.f64 	%fd2, [%rd15];
	mul.wide.s32 	%rd16, %r40, 4;
	add.s64 	%rd17, %rd3, %rd16;
	ld.global.u32 	%r20, [%rd17];
	mul.wide.s32 	%rd18, %r20, 8;
	add.s64 	%rd19, %rd2, %rd18;
	ld.global.f64 	%fd3, [%rd19];
	add.f64 	%fd4, %fd1, %fd3;
	add.s64 	%rd20, %rd1, %rd18;
	ld.global.f64 	%fd5, [%rd20];
	add.f64 	%fd6, %fd2, %fd5;
	mul.wide.s32 	%rd21, %r10, 4;
	add.s64 	%rd22, %rd17, %rd21;
	ld.global.u32 	%r21, [%rd22];
	mul.wide.s32 	%rd23, %r21, 8;
	add.s64 	%rd24, %rd2, %rd23;
	ld.global.f64 	%fd7, [%rd24];
	add.f64 	%fd8, %fd4, %fd7;
	add.s64 	%rd25, %rd1, %rd23;
	ld.global.f64 	%fd9, [%rd25];
	add.f64 	%fd10, %fd6, %fd9;
	add.s64 	%rd26, %rd22, %rd21;
	ld.global.u32 	%r22, [%rd26];
	mul.wide.s32 	%rd27, %r22, 8;
	add.s64 	%rd28, %rd2, %rd27;
	ld.global.f64 	%fd11, [%rd28];
	add.f64 	%fd12, %fd8, %fd11;
	add.s64 	%rd29, %rd1, %rd27;
	ld.global.f64 	%fd13, [%rd29];
	add.f64 	%fd14, %fd10, %fd13;
	add.s64 	%rd30, %rd26, %rd21;
	ld.global.u32 	%r23, [%rd30];
	mul.wide.s32 	%rd31, %r23, 8;
	add.s64 	%rd32, %rd2, %rd31;
	ld.global.f64 	%fd15, [%rd32];
	add.f64 	%fd16, %fd12, %fd15;
	add.s64 	%rd33, %rd1, %rd31;
	ld.global.f64 	%fd17, [%rd33];
	add.f64 	%fd18, %fd14, %fd17;
	add.s64 	%rd34, %rd30, %rd21;
	ld.global.u32 	%r24, [%rd34];
	mul.wide.s32 	%rd35, %r24, 8;
	add.s64 	%rd36, %rd2, %rd35;
	ld.global.f64 	%fd19, [%rd36];
	add.f64 	%fd20, %fd16, %fd19;
	add.s64 	%rd37, %rd1, %rd35;
	ld.global.f64 	%fd21, [%rd37];
	add.f64 	%fd22, %fd18, %fd21;
	add.s64 	%rd38, %rd34, %rd21;
	ld.global.u32 	%r25, [%rd38];
	mul.wide.s32 	%rd39, %r25, 8;
	add.s64 	%rd40, %rd2, %rd39;
	ld.global.f64 	%fd23, [%rd40];
	add.f64 	%fd24, %fd20, %fd23;
	add.s64 	%rd41, %rd1, %rd39;
	ld.global.f64 	%fd25, [%rd41];
	add.f64 	%fd26, %fd22, %fd25;
	add.s64 	%rd42, %rd38, %rd21;
	ld.global.u32 	%r26, [%rd42];
	mul.wide.s32 	%rd43, %r26, 8;
	add.s64 	%rd44, %rd2, %rd43;
	ld.global.f64 	%fd27, [%rd44];
	add.f64 	%fd28, %fd24, %fd27;
	add.s64 	%rd45, %rd1, %rd43;
	ld.global.f64 	%fd29, [%rd45];
	add.f64 	%fd30, %fd26, %fd29;
	add.s64 	%rd46, %rd42, %rd21;
	ld.global.u32 	%r27, [%rd46];
	mul.wide.s32 	%rd47, %r27, 8;
	add.s64 	%rd48, %rd2, %rd47;
	ld.global.f64 	%fd31, [%rd48];
	add.f64 	%fd32, %fd28, %fd31;
	add.s64 	%rd49, %rd1, %rd47;
	ld.global.f64 	%fd33, [%rd49];
	add.f64 	%fd34, %fd30, %fd33;
	add.s64 	%rd50, %rd46, %rd21;
	ld.global.u32 	%r28, [%rd50];
	mul.wide.s32 	%rd51, %r28, 8;
	add.s64 	%rd52, %rd2, %rd51;
	ld.global.f64 	%fd35, [%rd52];
	add.f64 	%fd36, %fd32, %fd35;
	add.s64 	%rd53, %rd1, %rd51;
	ld.global.f64 	%fd37, [%rd53];
	add.f64 	%fd38, %fd34, %fd37;
	add.s64 	%rd54, %rd50, %rd21;
	ld.global.u32 	%r29, [%rd54];
	mul.wide.s32 	%rd55, %r29, 8;
	add.s64 	%rd56, %rd2, %rd55;
	ld.global.f64 	%fd39, [%rd56];
	add.f64 	%fd40, %fd36, %fd39;
	add.s64 	%rd57, %rd1, %rd55;
	ld.global.f64 	%fd41, [%rd57];
	add.f64 	%fd42, %fd38, %fd41;
	add.s64 	%rd58, %rd54, %rd21;
	ld.global.u32 	%r30, [%rd58];
	mul.wide.s32 	%rd59, %r30, 8;
	add.s64 	%rd60, %rd2, %rd59;
	ld.global.f64 	%fd43, [%rd60];
	add.f64 	%fd44, %fd40, %fd43;
	add.s64 	%rd61, %rd1, %rd59;
	ld.global.f64 	%fd45, [%rd61];
	add.f64 	%fd46, %fd42, %fd45;
	add.s64 	%rd62, %rd58, %rd21;
	ld.global.u32 	%r31, [%rd62];
	mul.wide.s32 	%rd63, %r31, 8;
	add.s64 	%rd64, %rd2, %rd63;
	ld.global.f64 	%fd47, [%rd64];
	add.f64 	%fd48, %fd44, %fd47;
	add.s64 	%rd65, %rd1, %rd63;
	ld.global.f64 	%fd49, [%rd65];
	add.f64 	%fd50, %fd46, %fd49;
	add.s64 	%rd66, %rd62, %rd21;
	ld.global.u32 	%r32, [%rd66];
	mul.wide.s32 	%rd67, %r32, 8;
	add.s64 	%rd68, %rd2, %rd67;
	ld.global.f64 	%fd51, [%rd68];
	add.f64 	%fd52, %fd48, %fd51;
	add.s64 	%rd69, %rd1, %rd67;
	ld.global.f64 	%fd53, [%rd69];
	add.f64 	%fd54, %fd50, %fd53;
	add.s64 	%rd70, %rd66, %rd21;
	ld.global.u32 	%r33, [%rd70];
	mul.wide.s32 	%rd71, %r33, 8;
	add.s64 	%rd72, %rd2, %rd71;
	ld.global.f64 	%fd55, [%rd72];
	add.f64 	%fd56, %fd52, %fd55;
	add.s64 	%rd73, %rd1, %rd71;
	ld.global.f64 	%fd57, [%rd73];
	add.f64 	%fd58, %fd54, %fd57;
	add.s64 	%rd74, %rd70, %rd21;
	ld.global.u32 	%r34, [%rd74];
	mul.wide.s32 	%rd75, %r34, 8;
	add.s64 	%rd76, %rd2, %rd75;
	ld.global.f64 	%fd59, [%rd76];
	add.f64 	%fd60, %fd56, %fd59;
	add.s64 	%rd77, %rd1, %rd75;
	ld.global.f64 	%fd61, [%rd77];
	add.f64 	%fd62, %fd58, %fd61;
	add.s64 	%rd78, %rd74, %rd21;
	ld.global.u32 	%r35, [%rd78];
	mul.wide.s32 	%rd79, %r35, 8;
	add.s64 	%rd80, %rd2, %rd79;
	ld.global.f64 	%fd63, [%rd80];
	add.f64 	%fd64, %fd60, %fd63;
	add.s64 	%rd81, %rd1, %rd79;
	ld.global.f64 	%fd65, [%rd81];
	add.f64 	%fd66, %fd62, %fd65;
	add.s64 	%rd82, %rd78, %rd21;
	ld.global.u32 	%r36, [%rd82];
	mul.wide.s32 	%rd83, %r36, 8;
	add.s64 	%rd84, %rd2, %rd83;
	ld.global.f64 	%fd67, [%rd84];
	add.f64 	%fd68, %fd64, %fd67;
	add.s64 	%rd85, %rd1, %rd83;
	ld.global.f64 	%fd69, [%rd85];
	add.f64 	%fd70, %fd66, %fd69;
	add.s64 	%rd86, %rd82, %rd21;
	ld.global.u32 	%r37, [%rd86];
	mul.wide.s32 	%rd87, %r37, 8;
	add.s64 	%rd88, %rd2, %rd87;
	ld.global.f64 	%fd71, [%rd88];
	add.f64 	%fd72, %fd68, %fd71;
	add.s64 	%rd89, %rd1, %rd87;
	ld.global.f64 	%fd73, [%rd89];
	add.f64 	%fd74, %fd70, %fd73;
	add.s64 	%rd90, %rd4, %rd16;
	ld.global.u32 	%r38, [%rd90];
	mul.wide.s32 	%rd91, %r38, 8;
	add.s64 	%rd92, %rd5, %rd91;
	st.global.f64 	[%rd92], %fd72;
	add.s64 	%rd93, %rd6, %rd91;
	st.global.f64 	[%rd93], %fd74;
$L__BB5_4:
	add.s32 	%r41, %r41, 1;
	add.s32 	%r40, %r40, %r1;
	setp.ne.s32 	%p3, %r41, 1;
	@%p3 bra 	$L__BB5_2;
$L__BB5_5:
	ret;

}
	// .globl	_Z43dvc_ScaLBL_D3Q19_AAeven_GreyscaleSC_DensityPiPdS0_S0_S0_iii
.visible .entry _Z43dvc_ScaLBL_D3Q19_AAeven_GreyscaleSC_DensityPiPdS0_S0_S0_iii(
	.param .u64 .ptr .align 1 _Z43dvc_ScaLBL_D3Q19_AAeven_GreyscaleSC_DensityPiPdS0_S0_S0_iii_param_0,
	.param .u64 .ptr .align 1 _Z43dvc_ScaLBL_D3Q19_AAeven_GreyscaleSC_DensityPiPdS0_S0_S0_iii_param_1,
	.param .u64 .ptr .align 1 _Z43dvc_ScaLBL_D3Q19_AAeven_GreyscaleSC_DensityPiPdS0_S0_S0_iii_param_2,
	.param .u64 .ptr .align 1 _Z43dvc_ScaLBL_D3Q19_AAeven_GreyscaleSC_DensityPiPdS0_S0_S0_iii_param_3,
	.param .u64 .ptr .align 1 _Z43dvc_ScaLBL_D3Q19_AAeven_GreyscaleSC_DensityPiPdS0_S0_S0_iii_param_4,
	.param .u32 _Z43dvc_ScaLBL_D3Q19_AAeven_GreyscaleSC_DensityPiPdS0_S0_S0_iii_param_5,
	.param .u32 _Z43dvc_ScaLBL_D3Q19_AAeven_GreyscaleSC_DensityPiPdS0_S0_S0_iii_param_6,
	.param .u32 _Z43dvc_ScaLBL_D3Q19_AAeven_GreyscaleSC_DensityPiPdS0_S0_S0_iii_param_7
)
{
	.reg .pred 	%p<4>;
	.reg .b32 	%r<60>;
	.reg .b64 	%rd<67>;
	.reg .b64 	%fd<75>;

	ld.param.u64 	%rd4, [_Z43dvc_ScaLBL_D3Q19_AAeven_GreyscaleSC_DensityPiPdS0_S0_S0_iii_param_0];
	ld.param.u64 	%rd6, [_Z43dvc_ScaLBL_D3Q19_AAeven_GreyscaleSC_DensityPiPdS0_S0_S0_iii_param_2];
	ld.param.u64 	%rd8, [_Z43dvc_ScaLBL_D3Q19_AAeven_GreyscaleSC_DensityPiPdS0_S0_S0_iii_param_4];
	ld.param.u32 	%r33, [_Z43dvc_ScaLBL_D3Q19_AAeven_GreyscaleSC_DensityPiPdS0_S0_S0_iii_param_5];
	ld.param.u32 	%r35, [_Z43dvc_ScaLBL_D3Q19_AAeven_GreyscaleSC_DensityPiPdS0_S0_S0_iii_param_7];
	setp.lt.s32 	%p1, %r35, -262143;
	@%p1 bra 	$L__BB6_5;
	cvta.to.global.u64 	%rd1, %rd6;
	shr.s32 	%r36, %r35, 31;
	shr.u32 	%r37, %r36, 14;
	add.s32 	%r38, %r35, %r37;
	shr.s32 	%r39, %r38, 18;
	neg.s32 	%r59, %r39;
	mov.u32 	%r40, %ctaid.x;
	mov.u32 	%r1, %ntid.x;
	mov.u32 	%r41, %tid.x;
	shl.b32 	%r2, %r35, 1;
	add.s32 	%r42, %r41, %r33;
	mul.lo.s32 	%r43, %r1, %r40;
	mad.lo.s32 	%r44, %r43, %r39, %r43;
	add.s32 	%r58, %r42, %r44;
	shl.b32 	%r45, %r35, 3;
	add.s32 	%r57, %r58, %r45;
	mad.lo.s32 	%r56, %r35, 12, %r58;
	shl.b32 	%r46, %r35, 4;
	add.s32 	%r55, %r58, %r46;
	shl.b32 	%r47, %r35, 2;
	add.s32 	%r54, %r58, %r47;
	mad.lo.s32 	%r53, %r35, 6, %r58;
	mad.lo.s32 	%r52, %r35, 10, %r58;
	mad.lo.s32 	%r51, %r35, 14, %r58;
	mad.lo.s32 	%r50, %r35, 18, %r58;
	cvta.to.global.u64 	%rd2, %rd4;
	cvta.to.global.u64 	%rd3, %rd8;
	mul.wide.s32 	%rd13, %r2, 8;
	mul.wide.s32 	%rd16, %r35, 8;
$L__BB6_2:
	ld.param.u32 	%r49, [_Z43dvc_ScaLBL_D3Q19_AAeven_GreyscaleSC_DensityPiPdS0_S0_S0_iii_param_6];
	setp.ge.s32 	%p2, %r58, %r49;
	@%p2 bra 	$L__BB6_4;
	ld.param.u64 	%rd66, [_Z43dvc_ScaLBL_D3Q19_AAeven_GreyscaleSC_DensityPiPdS0_S0_S0_iii_param_3];
	ld.param.u64 	%rd65, [_Z43dvc_ScaLBL_D3Q19_AAeven_GreyscaleSC_DensityPiPdS0_S0_S0_iii_param_1];
	cvta.to.global.u64 	%rd9, %rd65;
	mul.wide.s32 	%rd10, %r58, 8;
	add.s64 	%rd11, %rd9, %rd10;
	ld.global.f64 	%fd1, [%rd11];
	add.s64 	%rd12, %rd1, %rd10;
	ld.global.f64 	%fd2, [%rd12];
	add.s64 	%rd14, %rd11, %rd13;
	ld.global.f64 	%fd3, [%rd14];
	add.f64 	%fd4, %fd1, %fd3;
	add.s64 	%rd15, %rd12, %rd13;
	ld.global.f64 	%fd5, [%rd15];
	add.f64 	%fd6, %fd2, %fd5;
	add.s64 	%rd17, %rd11, %rd16;
	ld.global.f64 	%fd7, [%rd17];
	add.f64 	%fd8, %fd4, %fd7;
	add.s64 	%rd18, %rd12, %rd16;
	ld.global.f64 	%fd9, [%rd18];
	add.f64 	%fd10, %fd6, %fd9;
	mul.wide.s32 	%rd19, %r54, 8;
	add.s64 	%rd20, %rd9, %rd19;
	ld.global.f64 	%fd11, [%rd20];
	add.f64 	%fd12, %fd8, %fd11;
	add.s64 	%rd21, %rd1, %rd19;
	ld.global.f64 	%fd13, [%rd21];
	add.f64 	%fd14, %fd10, %fd13;
	add.s64 	%rd22, %rd14, %rd16;
	ld.global.f64 	%fd15, [%rd22];
	add.f64 	%fd16, %fd12, %fd15;
	add.s64 	%rd23, %rd15, %rd16;
	ld.global.f64 	%fd17, [%rd23];
	add.f64 	%fd18, %fd14, %fd17;
	mul.wide.s32 	%rd24, %r53, 8;
	add.s64 	%rd25, %rd9, %rd24;
	ld.global.f64 	%fd19, [%rd25];
	add.f64 	%fd20, %fd16, %fd19;
	add.s64 	%rd26, %rd1, %rd24;
	ld.global.f64 	%fd21, [%rd26];
	add.f64 	%fd22, %fd18, %fd21;
	add.s64 	%rd27, %rd20, %rd16;
	ld.global.f64 	%fd23, [%rd27];
	add.f64 	%fd24, %fd20, %fd23;
	add.s64 	%rd28, %rd21, %rd16;
	ld.global.f64 	%fd25, [%rd28];
	add.f64 	%fd26, %fd22, %fd25;
	mul.wide.s32 	%rd29, %r57, 8;
	add.s64 	%rd30, %rd9, %rd29;
	ld.global.f64 	%fd27, [%rd30];
	add.f64 	%fd28, %fd24, %fd27;
	add.s64 	%rd31, %rd1, %rd29;
	ld.global.f64 	%fd29, [%rd31];
	add.f64 	%fd30, %fd26, %fd29;
	add.s64 	%rd32, %rd25, %rd16;
	ld.global.f64 	%fd31, [%rd32];
	add.f64 	%fd32, %fd28, %fd31;
	add.s64 	%rd33, %rd26, %rd16;
	ld.global.f64 	%fd33, [%rd33];
	add.f64 	%fd34, %fd30, %fd33;
	mul.wide.s32 	%rd34, %r52, 8;
	add.s64 	%rd35, %rd9, %rd34;
	ld.global.f64 	%fd35, [%rd35];
	add.f64 	%fd36, %fd32, %fd35;
	add.s64 	%rd36, %rd1, %rd34;
	ld.global.f64 	%fd37, [%rd36];
	add.f64 	%fd38, %fd34, %fd37;
	add.s64 	%rd37, %rd30, %rd16;
	ld.global.f64 	%fd39, [%rd37];
	add.f64 	%fd40, %fd36, %fd39;
	add.s64 	%rd38, %rd31, %rd16;
	ld.global.f64 	%fd41, [%rd38];
	add.f64 	%fd42, %fd38, %fd41;
	mul.wide.s32 	%rd39, %r56, 8;
	add.s64 	%rd40, %rd9, %rd39;
	ld.global.f64 	%fd43, [%rd40];
	add.f64 	%fd44, %fd40, %fd43;
	add.s64 	%rd41, %rd1, %rd39;
	ld.global.f64 	%fd45, [%rd41];
	add.f64 	%fd46, %fd42, %fd45;
	add.s64 	%rd42, %rd35, %rd16;
	ld.global.f64 	%fd47, [%rd42];
	add.f64 	%fd48, %fd44, %fd47;
	add.s64 	%rd43, %rd36, %rd16;
	ld.global.f64 	%fd49, [%rd43];
	add.f64 	%fd50, %fd46, %fd49;
	mul.wide.s32 	%rd44, %r51, 8;
	add.s64 	%rd45, %rd9, %rd44;
	ld.global.f64 	%fd51, [%rd45];
	add.f64 	%fd52, %fd48, %fd51;
	add.s64 	%rd46, %rd1, %rd44;
	ld.global.f64 	%fd53, [%rd46];
	add.f64 	%fd54, %fd50, %fd53;
	add.s64 	%rd47, %rd40, %rd16;
	ld.global.f64 	%fd55, [%rd47];
	add.f64 	%fd56, %fd52, %fd55;
	add.s64 	%rd48, %rd41, %rd16;
	ld.global.f64 	%fd57, [%rd48];
	add.f64 	%fd58, %fd54, %fd57;
	mul.wide.s32 	%rd49, %r55, 8;
	add.s64 	%rd50, %rd9, %rd49;
	ld.global.f64 	%fd59, [%rd50];
	add.f64 	%fd60, %fd56, %fd59;
	add.s64 	%rd51, %rd1, %rd49;
	ld.global.f64 	%fd61, [%rd51];
	add.f64 	%fd62, %fd58, %fd61;
	add.s64 	%rd52, %rd45, %rd16;
	ld.global.f64 	%fd63, [%rd52];
	add.f64 	%fd64, %fd60, %fd63;
	add.s64 	%rd53, %rd46, %rd16;
	ld.global.f64 	%fd65, [%rd53];
	add.f64 	%fd66, %fd62, %fd65;
	mul.wide.s32 	%rd54, %r50, 8;
	add.s64 	%rd55, %rd9, %rd54;
	ld.global.f64 	%fd67, [%rd55];
	add.f64 	%fd68, %fd64, %fd67;
	add.s64 	%rd56, %rd1, %rd54;
	ld.global.f64 	%fd69, [%rd56];
	add.f64 	%fd70, %fd66, %fd69;
	add.s64 	%rd57, %rd50, %rd16;
	ld.global.f64 	%fd71, [%rd57];
	add.f64 	%fd72, %fd68, %fd71;
	add.s64 	%rd58, %rd51, %rd16;
	ld.global.f64 	%fd73, [%rd58];
	add.f64 	%fd74, %fd70, %fd73;
	mul.wide.s32 	%rd59, %r58, 4;
	add.s64 	%rd60, %rd2, %rd59;
	ld.global.u32 	%r48, [%rd60];
	cvta.to.global.u64 	%rd61, %rd66;
	mul.wide.s32 	%rd62, %r48, 8;
	add.s64 	%rd63, %rd61, %rd62;
	st.global.f64 	[%rd63], %fd72;
	add.s64 	%rd64, %rd3, %rd62;
	st.global.f64 	[%rd64], %fd74;
$L__BB6_4:
	add.s32 	%r59, %r59, 1;
	add.s32 	%r58, %r58, %r1;
	add.s32 	%r57, %r57, %r1;
	add.s32 	%r56, %r56, %r1;
	add.s32 	%r55, %r55, %r1;
	add.s32 	%r54, %r54, %r1;
	add.s32 	%r53, %r53, %r1;
	add.s32 	%r52, %r52, %r1;
	add.s32 	%r51, %r51, %r1;
	add.s32 	%r50, %r50, %r1;
	setp.ne.s32 	%p3, %r59, 1;
	@%p3 bra 	$L__BB6_2;
$L__BB6_5:
	ret;

}
	// .globl	_Z37dvc_ScaLBL_D3Q19_GreyscaleSC_GradientPiS_PdS0_iiiii
.visible .entry _Z37dvc_ScaLBL_D3Q19_GreyscaleSC_GradientPiS_PdS0_iiiii(
	.param .u64 .ptr .align 1 _Z37dvc_ScaLBL_D3Q19_GreyscaleSC_GradientPiS_PdS0_iiiii_param_0,
	.param .u64 .ptr .align 1 _Z37dvc_ScaLBL_D3Q19_GreyscaleSC_GradientPiS_PdS0_iiiii_param_1,
	.param .u64 .ptr .align 1 _Z37dvc_ScaLBL_D3Q19_GreyscaleSC_GradientPiS_PdS0_iiiii_param_2,
	.param .u64 .ptr .align 1 _Z37dvc_ScaLBL_D3Q19_GreyscaleSC_GradientPiS_PdS0_iiiii_param_3,
	.param .u32 _Z37dvc_ScaLBL_D3Q19_GreyscaleSC_GradientPiS_PdS0_iiiii_param_4,
	.param .u32 _Z37dvc_ScaLBL_D3Q19_GreyscaleSC_GradientPiS_PdS0_iiiii_param_5,
	.param .u32 _Z37dvc_ScaLBL_D3Q19_GreyscaleSC_GradientPiS_PdS0_iiiii_param_6,
	.param .u32 _Z37dvc_ScaLBL_D3Q19_GreyscaleSC_GradientPiS_PdS0_iiiii_param_7,
	.param .u32 _Z37dvc_ScaLBL_D3Q19_GreyscaleSC_GradientPiS_PdS0_iiiii_param_8
)
{
	.reg .pred 	%p<4>;
	.reg .b32 	%r<32>;
	.reg .b64 	%rd<32>;
	.reg .b64 	%fd<48>;

	ld.param.u32 	%r10, [_Z37dvc_ScaLBL_D3Q19_GreyscaleSC_GradientPiS_PdS0_iiiii_param_6];
	ld.param.u32 	%r12, [_Z37dvc_ScaLBL_D3Q19_GreyscaleSC_GradientPiS_PdS0_iiiii_param_8];
	setp.lt.s32 	%p1, %r12, -262143;
	@%p1 bra 	$L__BB7_5;
	shr.s32 	%r13, %r12, 31;
	shr.u32 	%r14, %r13, 14;
	add.s32 	%r15, %r12, %r14;
	shr.s32 	%r16, %r15, 18;
	neg.s32 	%r31, %r16;
	mov.u32 	%r17, %ctaid.x;
	mov.u32 	%r1, %ntid.x;
	mov.u32 	%r18, %tid.x;
	add.s32 	%r19, %r18, %r10;
	mul.lo.s32 	%r20, %r1, %r17;
	mad.lo.s32 	%r21, %r20, %r16, %r20;
	add.s32 	%r30, %r19, %r21;
	mul.wide.s32 	%rd26, %r12, 8;
$L__BB7_2:
	ld.param.u32 	%r29, [_Z37dvc_ScaLBL_D3Q19_GreyscaleSC_GradientPiS_PdS0_iiiii_param_7];
	setp.ge.s32 	%p2, %r30, %r29;
	@%p2 bra 	$L__BB7_4;
	ld.param.u32 	%r28, [_Z37dvc_ScaLBL_D3Q19_GreyscaleSC_GradientPiS_PdS0_iiiii_param_5];
	ld.param.u32 	%r27, [_Z37dvc_ScaLBL_D3Q19_GreyscaleSC_GradientPiS_PdS0_iiiii_param_4];
	ld.param.u64 	%rd31, [_Z37dvc_ScaLBL_D3Q19_GreyscaleSC_GradientPiS_PdS0_iiiii_param_3];
	ld.param.u64 	%rd30, [_Z37dvc_ScaLBL_D3Q19_GreyscaleSC_GradientPiS_PdS0_iiiii_param_2];
	ld.param.u64 	%rd29, [_Z37dvc_ScaLBL_D3Q19_GreyscaleSC_GradientPiS_PdS0_iiiii_param_1];
	cvta.to.global.u64 	%rd4, %rd29;
	mul.wide.s32 	%rd5, %r30, 4;
	add.s64 	%rd6, %rd4, %rd5;
	ld.global.u32 	%r22, [%rd6];
	cvta.to.global.u64 	%rd7, %rd30;
	mul.wide.s32 	%rd8, %r22, 8;
	add.s64 	%rd9, %rd7, %rd8;
	ld.global.f64 	%fd1, [%rd9+-8];
	ld.global.f64 	%fd2, [%rd9+8];
	sub.s32 	%r23, %r22, %r27;
	mul.wide.s32 	%rd10, %r23, 8;
	add.s64 	%rd11, %rd7, %rd10;
	ld.global.f64 	%fd3, [%rd11];
	mul.wide.s32 	%rd12, %r27, 8;
	add.s64 	%rd13, %rd9, %rd12;
	ld.global.f64 	%fd4, [%rd13];
	sub.s32 	%r24, %r22, %r28;
	mul.wide.s32 	%rd14, %r24, 8;
	add.s64 	%rd15, %rd7, %rd14;
	ld.global.f64 	%fd5, [%rd15];
	mul.wide.s32 	%rd16, %r28, 8;
	add.s64 	%rd17, %rd9, %rd16;
	ld.global.f64 	%fd6, [%rd17];
	ld.global.f64 	%fd7, [%rd11+-8];
	ld.global.f64 	%fd8, [%rd13+8];
	ld.global.f64 	%fd9, [%rd13+-8];
	ld.global.f64 	%fd10, [%rd11+8];
	ld.global.f64 	%fd11, [%rd15+-8];
	ld.global.f64 	%fd12, [%rd17+8];
	ld.global.f64 	%fd13, [%rd17+-8];
	ld.global.f64 	%fd14, [%rd15+8];
	add.s32 	%r25, %r28, %r27;
	sub.s32 	%r26, %r22, %r25;
	mul.wide.s32 	%rd18, %r26, 8;
	add.s64 	%rd19, %rd7, %rd18;
	ld.global.f64 	%fd15, [%rd19];
	add.s64 	%rd20, %rd17, %rd12;
	ld.global.f64 	%fd16, [%rd20];
	add.s64 	%rd21, %rd11, %rd16;
	ld.global.f64 	%fd17, [%rd21];
	add.s64 	%rd22, %rd15, %rd12;
	ld.global.f64 	%fd18, [%rd22];
	sub.f64 	%fd19, %fd1, %fd2;
	sub.f64 	%fd20, %fd7, %fd8;
	add.f64 	%fd21, %fd20, %fd9;
	sub.f64 	%fd22, %fd21, %fd10;
	add.f64 	%fd23, %fd22, %fd11;
	sub.f64 	%fd24, %fd23, %fd12;
	add.f64 	%fd25, %fd24, %fd13;
	sub.f64 	%fd26, %fd25, %fd14;
	fma.rn.f64 	%fd27, %fd26, 0d3FE0000000000000, %fd19;
	mul.f64 	%fd28, %fd27, 0dBFAC71C720000000;
	sub.f64 	%fd29, %fd3, %fd4;
	sub.f64 	%fd30, %fd20, %fd9;
	add.f64 	%fd31, %fd30, %fd10;
	add.f64 	%fd32, %fd31, %fd15;
	sub.f64 	%fd33, %fd32, %fd16;
	add.f64 	%fd34, %fd33, %fd17;
	sub.f64 	%fd35, %fd34, %fd18;
	fma.rn.f64 	%fd36, %fd35, 0d3FE0000000000000, %fd29;
	mul.f64 	%fd37, %fd36, 0dBFAC71C720000000;
	sub.f64 	%fd38, %fd5, %fd6;
	sub.f64 	%fd39, %fd11, %fd12;
	sub.f64 	%fd40, %fd39, %fd13;
	add.f64 	%fd41, %fd40, %fd14;
	add.f64 	%fd42, %fd41, %fd15;
	sub.f64 	%fd43, %fd42, %fd16;
	sub.f64 	%fd44, %fd43, %fd17;
	add.f64 	%fd45, %fd44, %fd18;
	fma.rn.f64 	%fd46, %fd45, 0d3FE0000000000000, %fd38;
	mul.f64 	%fd47, %fd46, 0dBFAC71C720000000;
	cvta.to.global.u64 	%rd23, %rd31;
	mul.wide.s32 	%rd24, %r30, 8;
	add.s64 	%rd25, %rd23, %rd24;
	st.global.f64 	[%rd25], %fd28;
	add.s64 	%rd27, %rd25, %rd26;
	st.global.f64 	[%rd27], %fd37;
	add.s64 	%rd28, %rd27, %rd26;
	st.global.f64 	[%rd28], %fd47;
$L__BB7_4:
	add.s32 	%r31, %r31, 1;
	add.s32 	%r30, %r30, %r1;
	setp.ne.s32 	%p3, %r31, 1;
	@%p3 bra 	$L__BB7_2;
$L__BB7_5:
	ret;

}


// ===== COMPILED SASS (sm_100) =====

	.target	sm_100

	.elftype	@"ET_EXEC"


//--------------------- .note.nv.tkinfo           --------------------------
	.section	.note.nv.tkinfo,"",@"SHT_NOTE"
	.sectionflags	@"SHF_NOTE_NV_TKINFO"
	.tkinfo
        /*0018*/ 	.word	0x00000002
        /*0030*/ 	.string	""
        /*0030*/ 	.string	"ptxas"
        /*0030*/ 	.string	"Cuda compilation tools, release 13.0, V13.0.88"
        /*0030*/ 	.string	"Build cuda_13.0.r13.0/compiler.36424714_0"
        /*0030*/ 	.string	"-arch sm_100 -m 64 "



//--------------------- .note.nv.cuinfo           --------------------------
	.section	.note.nv.cuinfo,"",@"SHT_NOTE"
	.sectionflags	@"SHF_NOTE_NV_CUINFO"
        /*0018*/ 	.short	0x0002
        /*001a*/ 	.short	0x0064
        /*001c*/ 	.short	0x0082
	.zero		2


//--------------------- .nv.info                  --------------------------
	.section	.nv.info,"",@"SHT_CUDA_INFO"
	.align	4


	//----- nvinfo : EIATTR_REGCOUNT
	.align		4
        /*0000*/ 	.byte	0x04, 0x2f
        /*0002*/ 	.short	(.L_1 - .L_0)
	.align		4
.L_0:
        /*0004*/ 	.word	index@(_Z38dvc_ScaLBL_D3Q19_AAodd_GreyscaleSC_MRTPiS_PdS0_S0_S0_S0_S0_S0_S0_S0_S0_S0_S0_ddddddddiii)
        /*0008*/ 	.word	0x000000d4


	//----- nvinfo : EIATTR_FRAME_SIZE
	.align		4
.L_1:
        /*000c*/ 	.byte	0x04, 0x11
        /*000e*/ 	.short	(.L_3 - .L_2)
	.align		4
.L_2:
        /*0010*/ 	.word	index@($__internal_11_$__cuda_sm20_dsqrt_rn_f64_mediumpath_v1)
        /*0014*/ 	.word	0x00000000


	//----- nvinfo : EIATTR_FRAME_SIZE
	.align		4
.L_3:
        /*0018*/ 	.byte	0x04, 0x11
        /*001a*/ 	.short	(.L_5 - .L_4)
	.align		4
.L_4:
        /*001c*/ 	.word	index@($__internal_10_$__cuda_sm20_div_rn_f64_full)
        /*0020*/ 	.word	0x00000000


	//----- nvinfo : EIATTR_FRAME_SIZE
	.align		4
.L_5:
        /*0024*/ 	.byte	0x04, 0x11
        /*0026*/ 	.short	(.L_7 - .L_6)
	.align		4
.L_6:
        /*0028*/ 	.word	index@($__internal_9_$__cuda_sm20_dblrcp_rn_slowpath_v3)
        /*002c*/ 	.word	0x00000000


	//----- nvinfo : EIATTR_FRAME_SIZE
	.align		4
.L_7:
        /*0030*/ 	.byte	0x04, 0x11
        /*0032*/ 	.short	(.L_9 - .L_8)
	.align		4
.L_8:
        /*0034*/ 	.word	index@(_Z38dvc_ScaLBL_D3Q19_AAodd_GreyscaleSC_MRTPiS_PdS0_S0_S0_S0_S0_S0_S0_S0_S0_S0_S0_ddddddddiii)
        /*0038*/ 	.word	0x00000000


	//----- nvinfo : EIATTR_REGCOUNT
	.align		4
.L_9:
        /*003c*/ 	.byte	0x04, 0x2f
        /*003e*/ 	.short	(.L_11 - .L_10)
	.align		4
.L_10:
        /*0040*/ 	.word	index@(_Z39dvc_ScaLBL_D3Q19_AAeven_GreyscaleSC_MRTPiPdS0_S0_S0_S0_S0_S0_S0_S0_S0_S0_S0_ddddddddiii)
        /*0044*/ 	.word	0x000000fe


	//----- nvinfo : EIATTR_FRAME_SIZE
	.align		4
.L_11:
        /*0048*/ 	.byte	0x04, 0x11
        /*004a*/ 	.short	(.L_13 - .L_12)
	.align		4
.L_12:
        /*004c*/ 	.word	index@($__internal_8_$__cuda_sm20_dsqrt_rn_f64_mediumpath_v1)
        /*0050*/ 	.word	0x00000000


	//----- nvinfo : EIATTR_FRAME_SIZE
	.align		4
.L_13:
        /*0054*/ 	.byte	0x04, 0x11
        /*0056*/ 	.short	(.L_15 - .L_14)
	.align		4
.L_14:
        /*0058*/ 	.word	index@($__internal_7_$__cuda_sm20_div_rn_f64_full)
        /*005c*/ 	.word	0x00000000


	//----- nvinfo : EIATTR_FRAME_SIZE
	.align		4
.L_15:
        /*0060*/ 	.byte	0x04, 0x11
        /*0062*/ 	.short	(.L_17 - .L_16)
	.align		4
.L_16:
        /*0064*/ 	.word	index@($__internal_6_$__cuda_sm20_dblrcp_rn_slowpath_v3)
        /*0068*/ 	.word	0x00000000


	//----- nvinfo : EIATTR_FRAME_SIZE
	.align		4
.L_17:
        /*006c*/ 	.byte	0x04, 0x11
        /*006e*/ 	.short	(.L_19 - .L_18)
	.align		4
.L_18:
        /*0070*/ 	.word	index@(_Z39dvc_ScaLBL_D3Q19_AAeven_GreyscaleSC_MRTPiPdS0_S0_S0_S0_S0_S0_S0_S0_S0_S0_S0_ddddddddiii)
        /*0074*/ 	.word	0x00000000


	//----- nvinfo : EIATTR_REGCOUNT
	.align		4
.L_19:
        /*0078*/ 	.byte	0x04, 0x2f
        /*007a*/ 	.short	(.L_21 - .L_20)
	.align		4
.L_20:
        /*007c*/ 	.word	index@(_Z38dvc_ScaLBL_D3Q19_AAodd_GreyscaleSC_BGKPiS_PdS0_S0_S0_S0_S0_S0_S0_S0_S0_S0_S0_ddddddddiii)
        /*0080*/ 	.word	0x000000ff


	//----- nvinfo : EIATTR_FRAME_SIZE
	.align		4
.L_21:
        /*0084*/ 	.byte	0x04, 0x11
        /*0086*/ 	.short	(.L_23 - .L_22)
	.align		4
.L_22:
        /*0088*/ 	.word	index@($__internal_5_$__cuda_sm20_dsqrt_rn_f64_mediumpath_v1)
        /*008c*/ 	.word	0x00000010


	//----- nvinfo : EIATTR_FRAME_SIZE
	.align		4
.L_23:
        /*0090*/ 	.byte	0x04, 0x11
        /*0092*/ 	.short	(.L_25 - .L_24)
	.align		4
.L_24:
        /*0094*/ 	.word	index@($__internal_4_$__cuda_sm20_div_rn_f64_full)
        /*0098*/ 	.word	0x00000010


	//----- nvinfo : EIATTR_FRAME_SIZE
	.align		4
.L_25:
        /*009c*/ 	.byte	0x04, 0x11
        /*009e*/ 	.short	(.L_27 - .L_26)
	.align		4
.L_26:
        /*00a0*/ 	.word	index@($__internal_3_$__cuda_sm20_dblrcp_rn_slowpath_v3)
        /*00a4*/ 	.word	0x00000010


	//----- nvinfo : EIATTR_FRAME_SIZE
	.align		4
.L_27:
        /*00a8*/ 	.byte	0x04, 0x11
        /*00aa*/ 	.short	(.L_29 - .L_28)
	.align		4
.L_28:
        /*00ac*/ 	.word	index@(_Z38dvc_ScaLBL_D3Q19_AAodd_GreyscaleSC_BGKPiS_PdS0_S0_S0_S0_S0_S0_S0_S0_S0_S0_S0_ddddddddiii)
        /*00b0*/ 	.word	0x00000010


	//----- nvinfo : EIATTR_REGCOUNT
	.align		4
.L_29:
        /*00b4*/ 	.byte	0x04, 0x2f
        /*00b6*/ 	.short	(.L_31 - .L_30)
	.align		4
.L_30:
        /*00b8*/ 	.word	index@(_Z39dvc_ScaLBL_D3Q19_AAeven_GreyscaleSC_BGKPiPdS0_S0_S0_S0_S0_S0_S0_S0_S0_S0_S0_ddddddddiii)
        /*00bc*/ 	.word	0x000000ff


	//----- nvinfo : EIATTR_FRAME_SIZE
	.align		4
.L_31:
        /*00c0*/ 	.byte	0x04, 0x11
        /*00c2*/ 	.short	(.L_33 - .L_32)
	.align		4
.L_32:
        /*00c4*/ 	.word	index@($__internal_2_$__cuda_sm20_dsqrt_rn_f64_mediumpath_v1)
        /*00c8*/ 	.word	0x00000038


	//----- nvinfo : EIATTR_FRAME_SIZE
	.align		4
.L_33:
        /*00cc*/ 	.byte	0x04, 0x11
        /*00ce*/ 	.short	(.L_35 - .L_34)
	.align		4
.L_34:
        /*00d0*/ 	.word	index@($__internal_1_$__cuda_sm20_div_rn_f64_full)
        /*00d4*/ 	.word	0x00000038


	//----- nvinfo : EIATTR_FRAME_SIZE
	.align		4
.L_35:
        /*00d8*/ 	.byte	0x04, 0x11
        /*00da*/ 	.short	(.L_37 - .L_36)
	.align		4
.L_36:
        /*00dc*/ 	.word	index@($__internal_0_$__cuda_sm20_dblrcp_rn_slowpath_v3)
        /*00e0*/ 	.word	0x00000038


	//----- nvinfo : EIATTR_FRAME_SIZE
	.align		4
.L_37:
        /*00e4*/ 	.byte	0x04, 0x11
        /*00e6*/ 	.short	(.L_39 - .L_38)
	.align		4
.L_38:
        /*00e8*/ 	.word	index@(_Z39dvc_ScaLBL_D3Q19_AAeven_GreyscaleSC_BGKPiPdS0_S0_S0_S0_S0_S0_S0_S0_S0_S0_S0_ddddddddiii)
        /*00ec*/ 	.word	0x00000038


	//----- nvinfo : EIATTR_REGCOUNT
	.align		4
.L_39:
        /*00f0*/ 	.byte	0x04, 0x2f
        /*00f2*/ 	.short	(.L_41 - .L_40)
	.align		4
.L_40:
        /*00f4*/ 	.word	index@(_Z33dvc_ScaLBL_D3Q19_GreyscaleSC_InitPiPdS0_S0_S0_i)
        /*00f8*/ 	.word	0x00000020


	//----- nvinfo : EIATTR_FRAME_SIZE
	.align		4
.L_41:
        /*00fc*/ 	.byte	0x04, 0x11
        /*00fe*/ 	.short	(.L_43 - .L_42)
	.align		4
.L_42:
        /*0100*/ 	.word	index@(_Z33dvc_ScaLBL_D3Q19_GreyscaleSC_InitPiPdS0_S0_S0_i)
        /*0104*/ 	.word	0x00000000


	//----- nvinfo : EIATTR_REGCOUNT
	.align		4
.L_43:
        /*0108*/ 	.byte	0x04, 0x2f
        /*010a*/ 	.short	(.L_45 - .L_44)
	.align		4
.L_44:
        /*010c*/ 	.word	index@(_Z42dvc_ScaLBL_D3Q19_AAodd_GreyscaleSC_DensityPiS_PdS0_S0_S0_iii)
        /*0110*/ 	.word	0x00000020


	//----- nvinfo : EIATTR_FRAME_SIZE
	.align		4
.L_45:
        /*0114*/ 	.byte	0x04, 0x11
        /*0116*/ 	.short	(.L_47 - .L_46)
	.align		4
.L_46:
        /*0118*/ 	.word	index@(_Z42dvc_ScaLBL_D3Q19_AAodd_GreyscaleSC_DensityPiS_PdS0_S0_S0_iii)
        /*011c*/ 	.word	0x00000000


	//----- nvinfo : EIATTR_REGCOUNT
	.align		4
.L_47:
        /*0120*/ 	.byte	0x04, 0x2f
        /*0122*/ 	.short	(.L_49 - .L_48)
	.align		4
.L_48:
        /*0124*/ 	.word	index@(_Z43dvc_ScaLBL_D3Q19_AAeven_GreyscaleSC_DensityPiPdS0_S0_S0_iii)
        /*0128*/ 	.word	0x00000020


	//----- nvinfo : EIATTR_FRAME_SIZE
	.align		4
.L_49:
        /*012c*/ 	.byte	0x04, 0x11
        /*012e*/ 	.short	(.L_51 - .L_50)
	.align		4
.L_50:
        /*0130*/ 	.word	index@(_Z43dvc_ScaLBL_D3Q19_AAeven_GreyscaleSC_DensityPiPdS0_S0_S0_iii)
        /*0134*/ 	.word	0x00000000


	//----- nvinfo : EIATTR_REGCOUNT
	.align		4
.L_51:
        /*0138*/ 	.byte	0x04, 0x2f
        /*013a*/ 	.short	(.L_53 - .L_52)
	.align		4
.L_52:
        /*013c*/ 	.word	index@(_Z37dvc_ScaLBL_D3Q19_GreyscaleSC_GradientPiS_PdS0_iiiii)
        /*0140*/ 	.word	0x00000020


	//----- nvinfo : EIATTR_FRAME_SIZE
	.align		4
.L_53:
        /*0144*/ 	.byte	0x04, 0x11
        /*0146*/ 	.short	(.L_55 - .L_54)
	.align		4
.L_54:
        /*0148*/ 	.word	index@(_Z37dvc_ScaLBL_D3Q19_GreyscaleSC_GradientPiS_PdS0_iiiii)
        /*014c*/ 	.word	0x00000000


	//----- nvinfo : EIATTR_MIN_STACK_SIZE
	.align		4
.L_55:
        /*0150*/ 	.byte	0x04, 0x12
        /*0152*/ 	.short	(.L_57 - .L_56)
	.align		4
.L_56:
        /*0154*/ 	.word	index@(_Z37dvc_ScaLBL_D3Q19_GreyscaleSC_GradientPiS_PdS0_iiiii)
        /*0158*/ 	.word	0x00000000


	//----- nvinfo : EIATTR_MIN_STACK_SIZE
	.align		4
.L_57:
        /*015c*/ 	.byte	0x04, 0x12
        /*015e*/ 	.short	(.L_59 - .L_58)
	.align		4
.L_58:
        /*0160*/ 	.word	index@(_Z43dvc_ScaLBL_D3Q19_AAeven_GreyscaleSC_DensityPiPdS0_S0_S0_iii)
        /*0164*/ 	.word	0x00000000


	//----- nvinfo : EIATTR_MIN_STACK_SIZE
	.align		4
.L_59:
        /*0168*/ 	.byte	0x04, 0x12
        /*016a*/ 	.short	(.L_61 - .L_60)
	.align		4
.L_60:
        /*016c*/ 	.word	index@(_Z42dvc_ScaLBL_D3Q19_AAodd_GreyscaleSC_DensityPiS_PdS0_S0_S0_iii)
        /*0170*/ 	.word	0x00000000


	//----- nvinfo : EIATTR_MIN_STACK_SIZE
	.align		4
.L_61:
        /*0174*/ 	.byte	0x04, 0x12
        /*0176*/ 	.short	(.L_63 - .L_62)
	.align		4
.L_62:
        /*0178*/ 	.word	index@(_Z33dvc_ScaLBL_D3Q19_GreyscaleSC_InitPiPdS0_S0_S0_i)
        /*017c*/ 	.word	0x00000000


	//----- nvinfo : EIATTR_MIN_STACK_SIZE
	.align		4
.L_63:
        /*0180*/ 	.byte	0x04, 0x12
        /*0182*/ 	.short	(.L_65 - .L_64)
	.align		4
.L_64:
        /*0184*/ 	.word	index@(_Z39dvc_ScaLBL_D3Q19_AAeven_GreyscaleSC_BGKPiPdS0_S0_S0_S0_S0_S0_S0_S0_S0_S0_S0_ddddddddiii)
        /*0188*/ 	.word	0x00000038


	//----- nvinfo : EIATTR_MIN_STACK_SIZE
	.align		4
.L_65:
        /*018c*/ 	.byte	0x04, 0x12
        /*018e*/ 	.short	(.L_67 - .L_66)
	.align		4
.L_66:
        /*0190*/ 	.word	index@(_Z38dvc_ScaLBL_D3Q19_AAodd_GreyscaleSC_BGKPiS_PdS0_S0_S0_S0_S0_S0_S0_S0_S0_S0_S0_ddddddddiii)
        /*0194*/ 	.word	0x00000010


	//----- nvinfo : EIATTR_MIN_STACK_SIZE
	.align		4
.L_67:
        /*0198*/ 	.byte	0x04, 0x12
        /*019a*/ 	.short	(.L_69 - .L_68)
	.align		4
.L_68:
        /*019c*/ 	.word	index@(_Z39dvc_ScaLBL_D3Q19_AAeven_GreyscaleSC_MRTPiPdS0_S0_S0_S0_S0_S0_S0_S0_S0_S0_S0_ddddddddiii)
        /*01a0*/ 	.word	0x00000000


	//----- nvinfo : EIATTR_MIN_STACK_SIZE
	.align		4
.L_69:
        /*01a4*/ 	.byte	0x04, 0x12
        /*01a6*/ 	.short	(.L_71 - .L_70)
	.align		4
.L_70:
        /*01a8*/ 	.word	index@(_Z38dvc_ScaLBL_D3Q19_AAodd_GreyscaleSC_MRTPiS_PdS0_S0_S0_S0_S0_S0_S0_S0_S0_S0_S0_ddddddddiii)
        /*01ac*/ 	.word	0x00000000
.L_71:


//--------------------- .nv.compat                --------------------------
	.section	.nv.compat,"",@"SHT_CUDA_COMPAT_INFO"
	.align	4
        /*0000*/ 	.byte	0x02, 0x09, 0x00, 0x00, 0x02, 0x02, 0x01, 0x00, 0x02, 0x05, 0x05, 0x00, 0x03, 0x07, 0x01, 0x01
        /*0010*/ 	.byte	0x02, 0x03, 0x00, 0x00, 0x02, 0x06, 0x01, 0x00, 0x04, 0x0b, 0x08, 0x00, 0x01, 0x00, 0x00, 0x00
        /*0020*/ 	.byte	0x00, 0x00, 0x00, 0x00


//--------------------- .nv.info._Z37dvc_ScaLBL_D3Q19_GreyscaleSC_GradientPiS_PdS0_iiiii --------------------------
	.section	.nv.info._Z37dvc_ScaLBL_D3Q19_GreyscaleSC_GradientPiS_PdS0_iiiii,"",@"SHT_CUDA_INFO"
	.sectionflags	@""
	.align	4


	//----- nvinfo : EIATTR_CUDA_API_VERSION
	.align		4
        /*0000*/ 	.byte	0x04, 0x37
        /*0002*/ 	.short	(.L_73 - .L_72)
.L_72:
        /*0004*/ 	.word	0x00000082


	//----- nvinfo : EIATTR_KPARAM_INFO
	.align		4
.L_73:
        /*0008*/ 	.byte	0x04, 0x17
        /*000a*/ 	.short	(.L_75 - .L_74)
.L_74:
        /*000c*/ 	.word	0x00000000
        /*0010*/ 	.short	0x0008
        /*0012*/ 	.short	0x0030
        /*0014*/ 	.byte	0x00, 0xf0, 0x11, 0x00


	//----- nvinfo : EIATTR_KPARAM_INFO
	.align		4
.L_75:
        /*0018*/ 	.byte	0x04, 0x17
        /*001a*/ 	.short	(.L_77 - .L_76)
.L_76:
        /*001c*/ 	.word	0x00000000
        /*0020*/ 	.short	0x0007
        /*0022*/ 	.short	0x002c
        /*0024*/ 	.byte	0x00, 0xf0, 0x11, 0x00


	//----- nvinfo : EIATTR_KPARAM_INFO
	.align		4
.L_77:
        /*0028*/ 	.byte	0x04, 0x17
        /*002a*/ 	.short	(.L_79 - .L_78)
.L_78:
        /*002c*/ 	.word	0x00000000
        /*0030*/ 	.short	0x0006
        /*0032*/ 	.short	0x0028
        /*0034*/ 	.byte	0x00, 0xf0, 0x11, 0x00


	//----- nvinfo : EIATTR_KPARAM_INFO
	.align		4
.L_79:
        /*0038*/ 	.byte	0x04, 0x17
        /*003a*/ 	.short	(.L_81 - .L_80)
.L_80:
        /*003c*/ 	.word	0x00000000
        /*0040*/ 	.short	0x0005
        /*0042*/ 	.short	0x0024
        /*0044*/ 	.byte	0x00, 0xf0, 0x11, 0x00


	//----- nvinfo : EIATTR_KPARAM_INFO
	.align		4
.L_81:
        /*0048*/ 	.byte	0x04, 0x17
        /*004a*/ 	.short	(.L_83 - .L_82)
.L_82:
        /*004c*/ 	.word	0x00000000
        /*0050*/ 	.short	0x0004
        /*0052*/ 	.short	0x0020
        /*0054*/ 	.byte	0x00, 0xf0, 0x11, 0x00


	//----- nvinfo : EIATTR_KPARAM_INFO
	.align		4
.L_83:
        /*0058*/ 	.byte	0x04, 0x17
        /*005a*/ 	.short	(.L_85 - .L_84)
.L_84:
        /*005c*/ 	.word	0x00000000
        /*0060*/ 	.short	0x0003
        /*0062*/ 	.short	0x0018
        /*0064*/ 	.byte	0x00, 0xf5, 0x21, 0x00


	//----- nvinfo : EIATTR_KPARAM_INFO
	.align		4
.L_85:
        /*0068*/ 	.byte	0x04, 0x17
        /*006a*/ 	.short	(.L_87 - .L_86)
.L_86:
        /*006c*/ 	.word	0x00000000
        /*0070*/ 	.short	0x0002
        /*0072*/ 	.short	0x0010
        /*0074*/ 	.byte	0x00, 0xf5, 0x21, 0x00


	//----- nvinfo : EIATTR_KPARAM_INFO
	.align		4
.L_87:
        /*0078*/ 	.byte	0x04, 0x17
        /*007a*/ 	.short	(.L_89 - .L_88)
.L_88:
        /*007c*/ 	.word	0x00000000
        /*0080*/ 	.short	0x0001
        /*0082*/ 	.short	0x0008
        /*0084*/ 	.byte	0x00, 0xf5, 0x21, 0x00


	//----- nvinfo : EIATTR_KPARAM_INFO
	.align		4
.L_89:
        /*0088*/ 	.byte	0x04, 0x17
        /*008a*/ 	.short	(.L_91 - .L_90)
.L_90:
        /*008c*/ 	.word	0x00000000
        /*0090*/ 	.short	0x0000
        /*0092*/ 	.short	0x0000
        /*0094*/ 	.byte	0x00, 0xf5, 0x21, 0x00


	//----- nvinfo : EIATTR_SPARSE_MMA_MASK
	.align		4
.L_91:
        /*0098*/ 	.byte	0x03, 0x50
        /*009a*/ 	.short	0x0000


	//----- nvinfo : EIATTR_MAXREG_COUNT
	.align		4
        /*009c*/ 	.byte	0x03, 0x1b
        /*009e*/ 	.short	0x00ff


	//----- nvinfo : EIATTR_MERCURY_ISA_VERSION
	.align		4
        /*00a0*/ 	.byte	0x03, 0x5f
        /*00a2*/ 	.short	0x0101


	//----- nvinfo : EIATTR_VRC_CTA_INIT_COUNT
	.align		4
        /*00a4*/ 	.byte	0x02, 0x4a
	.zero		1
	.zero		1


	//----- nvinfo : EIATTR_EXIT_INSTR_OFFSETS
	.align		4
        /*00a8*/ 	.byte	0x04, 0x1c
        /*00aa*/ 	.short	(.L_93 - .L_92)


	//   ....[0]....
.L_92:
        /*00ac*/ 	.word	0x00000030


	//   ....[1]....
        /*00b0*/ 	.word	0x00000630


	//----- nvinfo : EIATTR_CRS_STACK_SIZE
	.align		4
.L_93:
        /*00b4*/ 	.byte	0x04, 0x1e
        /*00b6*/ 	.short	(.L_95 - .L_94)
.L_94:
        /*00b8*/ 	.word	0x00000000


	//----- nvinfo : EIATTR_CBANK_PARAM_SIZE
	.align		4
.L_95:
        /*00bc*/ 	.byte	0x03, 0x19
        /*00be*/ 	.short	0x0034


	//----- nvinfo : EIATTR_PARAM_CBANK
	.align		4
        /*00c0*/ 	.byte	0x04, 0x0a
        /*00c2*/ 	.short	(.L_97 - .L_96)
	.align		4
.L_96:
        /*00c4*/ 	.word	index@(.nv.constant0._Z37dvc_ScaLBL_D3Q19_GreyscaleSC_GradientPiS_PdS0_iiiii)
        /*00c8*/ 	.short	0x0380
        /*00ca*/ 	.short	0x0034


	//----- nvinfo : EIATTR_SW_WAR
	.align		4
.L_97:
        /*00cc*/ 	.byte	0x04, 0x36
        /*00ce*/ 	.short	(.L_99 - .L_98)
.L_98:
        /*00d0*/ 	.word	0x00000008
.L_99:


//--------------------- .nv.info._Z43dvc_ScaLBL_D3Q19_AAeven_GreyscaleSC_DensityPiPdS0_S0_S0_iii --------------------------
	.section	.nv.info._Z43dvc_ScaLBL_D3Q19_AAeven_GreyscaleSC_DensityPiPdS0_S0_S0_iii,"",@"SHT_CUDA_INFO"
	.sectionflags	@""
	.align	4


	//----- nvinfo : EIATTR_CUDA_API_VERSION
	.align		4
        /*0000*/ 	.byte	0x04, 0x37
        /*0002*/ 	.short	(.L_101 - .L_100)
.L_100:
        /*0004*/ 	.word	0x00000082


	//----- nvinfo : EIATTR_KPARAM_INFO
	.align		4
.L_101:
        /*0008*/ 	.byte	0x04, 0x17
        /*000a*/ 	.short	(.L_103 - .L_102)
.L_102:
        /*000c*/ 	.word	0x00000000
        /*0010*/ 	.short	0x0007
        /*0012*/ 	.short	0x0030
        /*0014*/ 	.byte	0x00, 0xf0, 0x11, 0x00


	//----- nvinfo : EIATTR_KPARAM_INFO
	.align		4
.L_103:
        /*0018*/ 	.byte	0x04, 0x17
        /*001a*/ 	.short	(.L_105 - .L_104)
.L_104:
        /*001c*/ 	.word	0x00000000
        /*0020*/ 	.short	0x0006
        /*0022*/ 	.short	0x002c
        /*0024*/ 	.byte	0x00, 0xf0, 0x11, 0x00


	//----- nvinfo : EIATTR_KPARAM_INFO
	.align		4
.L_105:
        /*0028*/ 	.byte	0x04, 0x17
        /*002a*/ 	.short	(.L_107 - .L_106)
.L_106:
        /*002c*/ 	.word	0x00000000
        /*0030*/ 	.short	0x0005
        /*0032*/ 	.short	0x0028
        /*0034*/ 	.byte	0x00, 0xf0, 0x11, 0x00


	//----- nvinfo : EIATTR_KPARAM_INFO
	.align		4
.L_107:
        /*0038*/ 	.byte	0x04, 0x17
        /*003a*/ 	.short	(.L_109 - .L_108)
.L_108:
        /*003c*/ 	.word	0x00000000
        /*0040*/ 	.short	0x0004
        /*0042*/ 	.short	0x0020
        /*0044*/ 	.byte	0x00, 0xf5, 0x21, 0x00


	//----- nvinfo : EIATTR_KPARAM_INFO
	.align		4
.L_109:
        /*0048*/ 	.byte	0x04, 0x17
        /*004a*/ 	.short	(.L_111 - .L_110)
.L_110:
        /*004c*/ 	.word	0x00000000
        /*0050*/ 	.short	0x0003
        /*0052*/ 	.short	0x0018
        /*0054*/ 	.byte	0x00, 0xf5, 0x21, 0x00


	//----- nvinfo : EIATTR_KPARAM_INFO
	.align		4
.L_111:
        /*0058*/ 	.byte	0x04, 0x17
        /*005a*/ 	.short	(.L_113 - .L_112)
.L_112:
        /*005c*/ 	.word	0x00000000
        /*0060*/ 	.short	0x0002
        /*0062*/ 	.short	0x0010
        /*0064*/ 	.byte	0x00, 0xf5, 0x21, 0x00


	//----- nvinfo : EIATTR_KPARAM_INFO
	.align		4
.L_113:
        /*0068*/ 	.byte	0x04, 0x17
        /*006a*/ 	.short	(.L_115 - .L_114)
.L_114:
        /*006c*/ 	.word	0x00000000
        /*0070*/ 	.short	0x0001
        /*0072*/ 	.short	0x0008
        /*0074*/ 	.byte	0x00, 0xf5, 0x21, 0x00


	//----- nvinfo : EIATTR_KPARAM_INFO
	.align		4
.L_115:
        /*0078*/ 	.byte	0x04, 0x17
        /*007a*/ 	.short	(.L_117 - .L_116)
.L_116:
        /*007c*/ 	.word	0x00000000
        /*0080*/ 	.short	0x0000
        /*0082*/ 	.short	0x0000
        /*0084*/ 	.byte	0x00, 0xf5, 0x21, 0x00


	//----- nvinfo : EIATTR_SPARSE_MMA_MASK
	.align		4
.L_117:
        /*0088*/ 	.byte	0x03, 0x50
        /*008a*/ 	.short	0x0000


	//----- nvinfo : EIATTR_MAXREG_COUNT
	.align		4
        /*008c*/ 	.byte	0x03, 0x1b
        /*008e*/ 	.short	0x00ff


	//----- nvinfo : EIATTR_MERCURY_ISA_VERSION
	.align		4
        /*0090*/ 	.byte	0x03, 0x5f
        /*0092*/ 	.short	0x0101


	//----- nvinfo : EIATTR_VRC_CTA_INIT_COUNT
	.align		4
        /*0094*/ 	.byte	0x02, 0x4a
	.zero		1
	.zero		1


	//----- nvinfo : EIATTR_EXIT_INSTR_OFFSETS
	.align		4
        /*0098*/ 	.byte	0x04, 0x1c
        /*009a*/ 	.short	(.L_119 - .L_118)


	//   ....[0]....
.L_118:
        /*009c*/ 	.word	0x00000030


	//   ....[1]....
        /*00a0*/ 	.word	0x00000a60


	//----- nvinfo : EIATTR_CRS_STACK_SIZE
	.align		4
.L_119:
        /*00a4*/ 	.byte	0x04, 0x1e
        /*00a6*/ 	.short	(.L_121 - .L_120)
.L_120:
        /*00a8*/ 	.word	0x00000000


	//----- nvinfo : EIATTR_CBANK_PARAM_SIZE
	.align		4
.L_121:
        /*00ac*/ 	.byte	0x03, 0x19
        /*00ae*/ 	.short	0x0034


	//----- nvinfo : EIATTR_PARAM_CBANK
	.align		4
        /*00b0*/ 	.byte	0x04, 0x0a
        /*00b2*/ 	.short	(.L_123 - .L_122)
	.align		4
.L_122:
        /*00b4*/ 	.word	index@(.nv.constant0._Z43dvc_ScaLBL_D3Q19_AAeven_GreyscaleSC_DensityPiPdS0_S0_S0_iii)
        /*00b8*/ 	.short	0x0380
        /*00ba*/ 	.short	0x0034


	//----- nvinfo : EIATTR_SW_WAR
	.align		4
.L_123:
        /*00bc*/ 	.byte	0x04, 0x36
        /*00be*/ 	.short	(.L_125 - .L_124)
.L_124:
        /*00c0*/ 	.word	0x00000008
.L_125:


//--------------------- .nv.info._Z42dvc_ScaLBL_D3Q19_AAodd_GreyscaleSC_DensityPiS_PdS0_S0_S0_iii --------------------------
	.section	.nv.info._Z42dvc_ScaLBL_D3Q19_AAodd_GreyscaleSC_DensityPiS_PdS0_S0_S0_iii,"",@"SHT_CUDA_INFO"
	.sectionflags	@""
	.align	4


	//----- nvinfo : EIATTR_CUDA_API_VERSION
	.align		4
        /*0000*/ 	.byte	0x04, 0x37
        /*0002*/ 	.short	(.L_127 - .L_126)
.L_126:
        /*0004*/ 	.word	0x00000082


	//----- nvinfo : EIATTR_KPARAM_INFO
	.align		4
.L_127:
        /*0008*/ 	.byte	0x04, 0x17
        /*000a*/ 	.short	(.L_129 - .L_128)
.L_128:
        /*000c*/ 	.word	0x00000000
        /*0010*/ 	.short	0x0008
        /*0012*/ 	.short	0x0038
        /*0014*/ 	.byte	0x00, 0xf0, 0x11, 0x00


	//----- nvinfo : EIATTR_KPARAM_INFO
	.align		4
.L_129:
        /*0018*/ 	.byte	0x04, 0x17
        /*001a*/ 	.short	(.L_131 - .L_130)
.L_130:
        /*001c*/ 	.word	0x00000000
        /*0020*/ 	.short	0x0007
        /*0022*/ 	.short	0x0034
        /*0024*/ 	.byte	0x00, 0xf0, 0x11, 0x00


	//----- nvinfo : EIATTR_KPARAM_INFO
	.align		4
.L_131:
        /*0028*/ 	.byte	0x04, 0x17
        /*002a*/ 	.short	(.L_133 - .L_132)
.L_132:
        /*002c*/ 	.word	0x00000000
        /*0030*/ 	.short	0x0006
        /*0032*/ 	.short	0x0030
        /*0034*/ 	.byte	0x00, 0xf0, 0x11, 0x00


	//----- nvinfo : EIATTR_KPARAM_INFO
	.align		4
.L_133:
        /*0038*/ 	.byte	0x04, 0x17
        /*003a*/ 	.short	(.L_135 - .L_134)
.L_134:
        /*003c*/ 	.word	0x00000000
        /*0040*/ 	.short	0x0005
        /*0042*/ 	.short	0x0028
        /*0044*/ 	.byte	0x00, 0xf5, 0x21, 0x00


	//----- nvinfo : EIATTR_KPARAM_INFO
	.align		4
.L_135:
        /*0048*/ 	.byte	0x04, 0x17
        /*004a*/ 	.short	(.L_137 - .L_136)
.L_136:
        /*004c*/ 	.word	0x00000000
        /*0050*/ 	.short	0x0004
        /*0052*/ 	.short	0x0020
        /*0054*/ 	.byte	0x00, 0xf5, 0x21, 0x00


	//----- nvinfo : EIATTR_KPARAM_INFO
	.align		4
.L_137:
        /*0058*/ 	.byte	0x04, 0x17
        /*005a*/ 	.short	(.L_139 - .L_138)
.L_138:
        /*005c*/ 	.word	0x00000000
        /*0060*/ 	.short	0x0003
        /*0062*/ 	.short	0x0018
        /*0064*/ 	.byte	0x00, 0xf5, 0x21, 0x00


	//----- nvinfo : EIATTR_KPARAM_INFO
	.align		4
.L_139:
        /*0068*/ 	.byte	0x04, 0x17
        /*006a*/ 	.short	(.L_141 - .L_140)
.L_140:
        /*006c*/ 	.word	0x00000000
        /*0070*/ 	.short	0x0002
        /*0072*/ 	.short	0x0010
        /*0074*/ 	.byte	0x00, 0xf5, 0x21, 0x00


	//----- nvinfo : EIATTR_KPARAM_INFO
	.align		4
.L_141:
        /*0078*/ 	.byte	0x04, 0x17
        /*007a*/ 	.short	(.L_143 - .L_142)
.L_142:
        /*007c*/ 	.word	0x00000000
        /*0080*/ 	.short	0x0001
        /*0082*/ 	.short	0x0008
        /*0084*/ 	.byte	0x00, 0xf5, 0x21, 0x00


	//----- nvinfo : EIATTR_KPARAM_INFO
	.align		4
.L_143:
        /*0088*/ 	.byte	0x04, 0x17
        /*008a*/ 	.short	(.L_145 - .L_144)
.L_144:
        /*008c*/ 	.word	0x00000000
        /*0090*/ 	.short	0x0000
        /*0092*/ 	.short	0x0000
        /*0094*/ 	.byte	0x00, 0xf5, 0x21, 0x00


	//----- nvinfo : EIATTR_SPARSE_MMA_MASK
	.align		4
.L_145:
        /*0098*/ 	.byte	0x03, 0x50
        /*009a*/ 	.short	0x0000


	//----- nvinfo : EIATTR_MAXREG_COUNT
	.align		4
        /*009c*/ 	.byte	0x03, 0x1b
        /*009e*/ 	.short	0x00ff


	//----- nvinfo : EIATTR_MERCURY_ISA_VERSION
	.align		4
        /*00a0*/ 	.byte	0x03, 0x5f
        /*00a2*/ 	.short	0x0101


	//----- nvinfo : EIATTR_VRC_CTA_INIT_COUNT
	.align		4
        /*00a4*/ 	.byte	0x02, 0x4a
	.zero		1
	.zero		1


	//----- nvinfo : EIATTR_EXIT_INSTR_OFFSETS
	.align		4
        /*00a8*/ 	.byte	0x04, 0x1c
        /*00aa*/ 	.short	(.L_147 - .L_146)


	//   ....[0]....
.L_146:
        /*00ac*/ 	.word	0x00000030


	//   ....[1]....
        /*00b0*/ 	.word	0x00000ba0


	//----- nvinfo : EIATTR_CRS_STACK_SIZE
	.align		4
.L_147:
        /*00b4*/ 	.byte	0x04, 0x1e
        /*00b6*/ 	.short	(.L_149 - .L_148)
.L_148:
        /*00b8*/ 	.word	0x00000000


	//----- nvinfo : EIATTR_CBANK_PARAM_SIZE
	.align		4
.L_149:
        /*00bc*/ 	.byte	0x03, 0x19
        /*00be*/ 	.short	0x003c


	//----- nvinfo : EIATTR_PARAM_CBANK
	.align		4
        /*00c0*/ 	.byte	0x04, 0x0a
        /*00c2*/ 	.short	(.L_151 - .L_150)
	.align		4
.L_150:
        /*00c4*/ 	.word	index@(.nv.constant0._Z42dvc_ScaLBL_D3Q19_AAodd_GreyscaleSC_DensityPiS_PdS0_S0_S0_iii)
        /*00c8*/ 	.short	0x0380
        /*00ca*/ 	.short	0x003c


	//----- nvinfo : EIATTR_SW_WAR
	.align		4
.L_151:
        /*00cc*/ 	.byte	0x04, 0x36
        /*00ce*/ 	.short	(.L_153 - .L_152)
.L_152:
        /*00d0*/ 	.word	0x00000008
.L_153:


//--------------------- .nv.info._Z33dvc_ScaLBL_D3Q19_GreyscaleSC_InitPiPdS0_S0_S0_i --------------------------
	.section	.nv.info._Z33dvc_ScaLBL_D3Q19_GreyscaleSC_InitPiPdS0_S0_S0_i,"",@"SHT_CUDA_INFO"
	.sectionflags	@""
	.align	4


	//----- nvinfo : EIATTR_CUDA_API_VERSION
	.align		4
        /*0000*/ 	.byte	0x04, 0x37
        /*0002*/ 	.short	(.L_155 - .L_154)
.L_154:
        /*0004*/ 	.word	0x00000082


	//----- nvinfo : EIATTR_KPARAM_INFO
	.align		4
.L_155:
        /*0008*/ 	.byte	0x04, 0x17
        /*000a*/ 	.short	(.L_157 - .L_156)
.L_156:
        /*000c*/ 	.word	0x00000000
        /*0010*/ 	.short	0x0005
        /*0012*/ 	.short	0x0028
        /*0014*/ 	.byte	0x00, 0xf0, 0x11, 0x00


	//----- nvinfo : EIATTR_KPARAM_INFO
	.align		4
.L_157:
        /*0018*/ 	.byte	0x04, 0x17
        /*001a*/ 	.short	(.L_159 - .L_158)
.L_158:
        /*001c*/ 	.word	0x00000000
        /*0020*/ 	.short	0x0004
        /*0022*/ 	.short	0x0020
        /*0024*/ 	.byte	0x00, 0xf5, 0x21, 0x00


	//----- nvinfo : EIATTR_KPARAM_INFO
	.align		4
.L_159:
        /*0028*/ 	.byte	0x04, 0x17
        /*002a*/ 	.short	(.L_161 - .L_160)
.L_160:
        /*002c*/ 	.word	0x00000000
        /*0030*/ 	.short	0x0003
        /*0032*/ 	.short	0x0018
        /*0034*/ 	.byte	0x00, 0xf5, 0x21, 0x00


	//----- nvinfo : EIATTR_KPARAM_INFO
	.align		4
.L_161:
        /*0038*/ 	.byte	0x04, 0x17
        /*003a*/ 	.short	(.L_163 - .L_162)
.L_162:
        /*003c*/ 	.word	0x00000000
        /*0040*/ 	.short	0x0002
        /*0042*/ 	.short	0x0010
        /*0044*/ 	.byte	0x00, 0xf5, 0x21, 0x00


	//----- nvinfo : EIATTR_KPARAM_INFO
	.align		4
.L_163:
        /*0048*/ 	.byte	0x04, 0x17
        /*004a*/ 	.short	(.L_165 - .L_164)
.L_164:
        /*004c*/ 	.word	0x00000000
        /*0050*/ 	.short	0x0001
        /*0052*/ 	.short	0x0008
        /*0054*/ 	.byte	0x00, 0xf5, 0x21, 0x00


	//----- nvinfo : EIATTR_KPARAM_INFO
	.align		4
.L_165:
        /*0058*/ 	.byte	0x04, 0x17
        /*005a*/ 	.short	(.L_167 - .L_166)
.L_166:
        /*005c*/ 	.word	0x00000000
        /*0060*/ 	.short	0x0000
        /*0062*/ 	.short	0x0000
        /*0064*/ 	.byte	0x00, 0xf5, 0x21, 0x00


	//----- nvinfo : EIATTR_SPARSE_MMA_MASK
	.align		4
.L_167:
        /*0068*/ 	.byte	0x03, 0x50
        /*006a*/ 	.short	0x0000


	//----- nvinfo : EIATTR_MAXREG_COUNT
	.align		4
        /*006c*/ 	.byte	0x03, 0x1b
        /*006e*/ 	.short	0x00ff


	//----- nvinfo : EIATTR_MERCURY_ISA_VERSION
	.align		4
        /*0070*/ 	.byte	0x03, 0x5f
        /*0072*/ 	.short	0x0101


	//----- nvinfo : EIATTR_VRC_CTA_INIT_COUNT
	.align		4
        /*0074*/ 	.byte	0x02, 0x4a
	.zero		1
	.zero		1


	//----- nvinfo : EIATTR_EXIT_INSTR_OFFSETS
	.align		4
        /*0078*/ 	.byte	0x04, 0x1c
        /*007a*/ 	.short	(.L_169 - .L_168)


	//   ....[0]....
.L_168:
        /*007c*/ 	.word	0x00000030


	//   ....[1]....
        /*0080*/ 	.word	0x00000bf0


	//----- nvinfo : EIATTR_CRS_STACK_SIZE
	.align		4
.L_169:
        /*0084*/ 	.byte	0x04, 0x1e
        /*0086*/ 	.short	(.L_171 - .L_170)
.L_170:
        /*0088*/ 	.word	0x00000000


	//----- nvinfo : EIATTR_CBANK_PARAM_SIZE
	.align		4
.L_171:
        /*008c*/ 	.byte	0x03, 0x19
        /*008e*/ 	.short	0x002c


	//----- nvinfo : EIATTR_PARAM_CBANK
	.align		4
        /*0090*/ 	.byte	0x04, 0x0a
        /*0092*/ 	.short	(.L_173 - .L_172)
	.align		4
.L_172:
        /*0094*/ 	.word	index@(.nv.constant0._Z33dvc_ScaLBL_D3Q19_GreyscaleSC_InitPiPdS0_S0_S0_i)
        /*0098*/ 	.short	0x0380
        /*009a*/ 	.short	0x002c


	//----- nvinfo : EIATTR_SW_WAR
	.align		4
.L_173:
        /*009c*/ 	.byte	0x04, 0x36
        /*009e*/ 	.short	(.L_175 - .L_174)
.L_174:
        /*00a0*/ 	.word	0x00000008
.L_175:


//--------------------- .nv.info._Z39dvc_ScaLBL_D3Q19_AAeven_GreyscaleSC_BGKPiPdS0_S0_S0_S0_S0_S0_S0_S0_S0_S0_S0_ddddddddiii --------------------------
	.section	.nv.info._Z39dvc_ScaLBL_D3Q19_AAeven_GreyscaleSC_BGKPiPdS0_S0_S0_S0_S0_S0_S0_S0_S0_S0_S0_ddddddddiii,"",@"SHT_CUDA_INFO"
	.sectionflags	@""
	.align	4


	//----- nvinfo : EIATTR_CUDA_API_VERSION
	.align		4
        /*0000*/ 	.byte	0x04, 0x37
        /*0002*/ 	.short	(.L_177 - .L_176)
.L_176:
        /*0004*/ 	.word	0x00000082


	//----- nvinfo : EIATTR_KPARAM_INFO
	.align		4
.L_177:
        /*0008*/ 	.byte	0x04, 0x17
        /*000a*/ 	.short	(.L_179 - .L_178)
.L_178:
        /*000c*/ 	.word	0x00000000
        /*0010*/ 	.short	0x0017
        /*0012*/ 	.short	0x00b0
        /*0014*/ 	.byte	0x00, 0xf0, 0x11, 0x00


	//----- nvinfo : EIATTR_KPARAM_INFO
	.align		4
.L_179:
        /*0018*/ 	.byte	0x04, 0x17
        /*001a*/ 	.short	(.L_181 - .L_180)
.L_180:
        /*001c*/ 	.word	0x00000000
        /*0020*/ 	.short	0x0016
        /*0022*/ 	.short	0x00ac
        /*0024*/ 	.byte	0x00, 0xf0, 0x11, 0x00


	//----- nvinfo : EIATTR_KPARAM_INFO
	.align		4
.L_181:
        /*0028*/ 	.byte	0x04, 0x17
        /*002a*/ 	.short	(.L_183 - .L_182)
.L_182:
        /*002c*/ 	.word	0x00000000
        /*0030*/ 	.short	0x0015
        /*0032*/ 	.short	0x00a8
        /*0034*/ 	.byte	0x00, 0xf0, 0x11, 0x00


	//----- nvinfo : EIATTR_KPARAM_INFO
	.align		4
.L_183:
        /*0038*/ 	.byte	0x04, 0x17
        /*003a*/ 	.short	(.L_185 - .L_184)
.L_184:
        /*003c*/ 	.word	0x00000000
        /*0040*/ 	.short	0x0014
        /*0042*/ 	.short	0x00a0
        /*0044*/ 	.byte	0x00, 0xf0, 0x21, 0x00


	//----- nvinfo : EIATTR_KPARAM_INFO
	.align		4
.L_185:
        /*0048*/ 	.byte	0x04, 0x17
        /*004a*/ 	.short	(.L_187 - .L_186)
.L_186:
        /*004c*/ 	.word	0x00000000
        /*0050*/ 	.short	0x0013
        /*0052*/ 	.short	0x0098
        /*0054*/ 	.byte	0x00, 0xf0, 0x21, 0x00


	//----- nvinfo : EIATTR_KPARAM_INFO
	.align		4
.L_187:
        /*0058*/ 	.byte	0x04, 0x17
        /*005a*/ 	.short	(.L_189 - .L_188)
.L_188:
        /*005c*/ 	.word	0x00000000
        /*0060*/ 	.short	0x0012
        /*0062*/ 	.short	0x0090
        /*0064*/ 	.byte	0x00, 0xf0, 0x21, 0x00


	//----- nvinfo : EIATTR_KPARAM_INFO
	.align		4
.L_189:
        /*0068*/ 	.byte	0x04, 0x17
        /*006a*/ 	.short	(.L_191 - .L_190)
.L_190:
        /*006c*/ 	.word	0x00000000
        /*0070*/ 	.short	0x0011
        /*0072*/ 	.short	0x0088
        /*0074*/ 	.byte	0x00, 0xf0, 0x21, 0x00


	//----- nvinfo : EIATTR_KPARAM_INFO
	.align		4
.L_191:
        /*0078*/ 	.byte	0x04, 0x17
        /*007a*/ 	.short	(.L_193 - .L_192)
.L_192:
        /*007c*/ 	.word	0x00000000
        /*0080*/ 	.short	0x0010
        /*0082*/ 	.short	0x0080
        /*0084*/ 	.byte	0x00, 0xf0, 0x21, 0x00


	//----- nvinfo : EIATTR_KPARAM_INFO
	.align		4
.L_193:
        /*0088*/ 	.byte	0x04, 0x17
        /*008a*/ 	.short	(.L_195 - .L_194)
.L_194:
        /*008c*/ 	.word	0x00000000
        /*0090*/ 	.short	0x000f
        /*0092*/ 	.short	0x0078
        /*0094*/ 	.byte	0x00, 0xf0, 0x21, 0x00


	//----- nvinfo : EIATTR_KPARAM_INFO
	.align		4
.L_195:
        /*0098*/ 	.byte	0x04, 0x17
        /*009a*/ 	.short	(.L_197 - .L_196)
.L_196:
        /*009c*/ 	.word	0x00000000
        /*00a0*/ 	.short	0x000e
        /*00a2*/ 	.short	0x0070
        /*00a4*/ 	.byte	0x00, 0xf0, 0x21, 0x00


	//----- nvinfo : EIATTR_KPARAM_INFO
	.align		4
.L_197:
        /*00a8*/ 	.byte	0x04, 0x17
        /*00aa*/ 	.short	(.L_199 - .L_198)
.L_198:
        /*00ac*/ 	.word	0x00000000
        /*00b0*/ 	.short	0x000d
        /*00b2*/ 	.short	0x0068
        /*00b4*/ 	.byte	0x00, 0xf0, 0x21, 0x00


	//----- nvinfo : EIATTR_KPARAM_INFO
	.align		4
.L_199:
        /*00b8*/ 	.byte	0x04, 0x17
        /*00ba*/ 	.short	(.L_201 - .L_200)
.L_200:
        /*00bc*/ 	.word	0x00000000
        /*00c0*/ 	.short	0x000c
        /*00c2*/ 	.short	0x0060
        /*00c4*/ 	.byte	0x00, 0xf5, 0x21, 0x00


	//----- nvinfo : EIATTR_KPARAM_INFO
	.align		4
.L_201:
        /*00c8*/ 	.byte	0x04, 0x17
        /*00ca*/ 	.short	(.L_203 - .L_202)
.L_202:
        /*00cc*/ 	.word	0x00000000
        /*00d0*/ 	.short	0x000b
        /*00d2*/ 	.short	0x0058
        /*00d4*/ 	.byte	0x00, 0xf5, 0x21, 0x00


	//----- nvinfo : EIATTR_KPARAM_INFO
	.align		4
.L_203:
        /*00d8*/ 	.byte	0x04, 0x17
        /*00da*/ 	.short	(.L_205 - .L_204)
.L_204:
        /*00dc*/ 	.word	0x00000000
        /*00e0*/ 	.short	0x000a
        /*00e2*/ 	.short	0x0050
        /*00e4*/ 	.byte	0x00, 0xf5, 0x21, 0x00


	//----- nvinfo : EIATTR_KPARAM_INFO
	.align		4
.L_205:
        /*00e8*/ 	.byte	0x04, 0x17
        /*00ea*/ 	.short	(.L_207 - .L_206)
.L_206:
        /*00ec*/ 	.word	0x00000000
        /*00f0*/ 	.short	0x0009
        /*00f2*/ 	.short	0x0048
        /*00f4*/ 	.byte	0x00, 0xf5, 0x21, 0x00


	//----- nvinfo : EIATTR_KPARAM_INFO
	.align		4
.L_207:
        /*00f8*/ 	.byte	0x04, 0x17
        /*00fa*/ 	.short	(.L_209 - .L_208)
.L_208:
        /*00fc*/ 	.word	0x00000000
        /*0100*/ 	.short	0x0008
        /*0102*/ 	.short	0x0040
        /*0104*/ 	.byte	0x00, 0xf5, 0x21, 0x00


	//----- nvinfo : EIATTR_KPARAM_INFO
	.align		4
.L_209:
        /*0108*/ 	.byte	0x04, 0x17
        /*010a*/ 	.short	(.L_211 - .L_210)
.L_210:
        /*010c*/ 	.word	0x00000000
        /*0110*/ 	.short	0x0007
        /*0112*/ 	.short	0x0038
        /*0114*/ 	.byte	0x00, 0xf5, 0x21, 0x00


	//----- nvinfo : EIATTR_KPARAM_INFO
	.align		4
.L_211:
        /*0118*/ 	.byte	0x04, 0x17
        /*011a*/ 	.short	(.L_213 - .L_212)
.L_212:
        /*011c*/ 	.word	0x00000000
        /*0120*/ 	.short	0x0006
        /*0122*/ 	.short	0x0030
        /*0124*/ 	.byte	0x00, 0xf5, 0x21, 0x00


	//----- nvinfo : EIATTR_KPARAM_INFO
	.align		4
.L_213:
        /*0128*/ 	.byte	0x04, 0x17
        /*012a*/ 	.short	(.L_215 - .L_214)
.L_214:
        /*012c*/ 	.word	0x00000000
        /*0130*/ 	.short	0x0005
        /*0132*/ 	.short	0x0028
        /*0134*/ 	.byte	0x00, 0xf5, 0x21, 0x00


	//----- nvinfo : EIATTR_KPARAM_INFO
	.align		4
.L_215:
        /*0138*/ 	.byte	0x04, 0x17
        /*013a*/ 	.short	(.L_217 - .L_216)
.L_216:
        /*013c*/ 	.word	0x00000000
        /*0140*/ 	.short	0x0004
        /*0142*/ 	.short	0x0020
        /*0144*/ 	.byte	0x00, 0xf5, 0x21, 0x00


	//----- nvinfo : EIATTR_KPARAM_INFO
	.align		4
.L_217:
        /*0148*/ 	.byte	0x04, 0x17
        /*014a*/ 	.short	(.L_219 - .L_218)
.L_218:
        /*014c*/ 	.word	0x00000000
        /*0150*/ 	.short	0x0003
        /*0152*/ 	.short	0x0018
        /*0154*/ 	.byte	0x00, 0xf5, 0x21, 0x00


	//----- nvinfo : EIATTR_KPARAM_INFO
	.align		4
.L_219:
        /*0158*/ 	.byte	0x04, 0x17
        /*015a*/ 	.short	(.L_221 - .L_220)
.L_220:
        /*015c*/ 	.word	0x00000000
        /*0160*/ 	.short	0x0002
        /*0162*/ 	.short	0x0010
        /*0164*/ 	.byte	0x00, 0xf5, 0x21, 0x00


	//----- nvinfo : EIATTR_KPARAM_INFO
	.align		4
.L_221:
        /*0168*/ 	.byte	0x04, 0x17
        /*016a*/ 	.short	(.L_223 - .L_222)
.L_222:
        /*016c*/ 	.word	0x00000000
        /*0170*/ 	.short	0x0001
        /*0172*/ 	.short	0x0008
        /*0174*/ 	.byte	0x00, 0xf5, 0x21, 0x00


	//----- nvinfo : EIATTR_KPARAM_INFO
	.align		4
.L_223:
        /*0178*/ 	.byte	0x04, 0x17
        /*017a*/ 	.short	(.L_225 - .L_224)
.L_224:
        /*017c*/ 	.word	0x00000000
        /*0180*/ 	.short	0x0000
        /*0182*/ 	.short	0x0000
        /*0184*/ 	.byte	0x00, 0xf5, 0x21, 0x00


	//----- nvinfo : EIATTR_SPARSE_MMA_MASK
	.align		4
.L_225:
        /*0188*/ 	.byte	0x03, 0x50
        /*018a*/ 	.short	0x0000


	//----- nvinfo : EIATTR_MAXREG_COUNT
	.align		4
        /*018c*/ 	.byte	0x03, 0x1b
        /*018e*/ 	.short	0x00ff


	//----- nvinfo : EIATTR_ANNOTATIONS
	.align		4
        /*0190*/ 	.byte	0x04, 0x55
        /*0192*/ 	.short	(.L_227 - .L_226)


	//   ....[0]....
.L_226:
        /*0194*/ 	.word	0x00000001
        /*0198*/ 	.byte	0x10, 0x05, 0x00, 0x00, 0x01, 0x00, 0x00, 0x00, 0x30, 0x05, 0x00, 0x00, 0x01, 0x00, 0x00, 0x00
        /* <DEDUP_REMOVED lines=17> */
        /*02b8*/ 	.byte	0xb0, 0xa4, 0x00, 0x00, 0x01, 0x00, 0x00, 0x00, 0xd0, 0xa4, 0x00, 0x00


	//----- nvinfo : EIATTR_MERCURY_ISA_VERSION
	.align		4
.L_227:
        /*02c4*/ 	.byte	0x03, 0x5f
        /*02c6*/ 	.short	0x0101


	//----- nvinfo : EIATTR_VRC_CTA_INIT_COUNT
	.align		4
        /*02c8*/ 	.byte	0x02, 0x4a
	.zero		1
	.zero		1


	//----- nvinfo : EIATTR_EXIT_INSTR_OFFSETS
	.align		4
        /*02cc*/ 	.byte	0x04, 0x1c
        /*02ce*/ 	.short	(.L_229 - .L_228)


	//   ....[0]....
.L_228:
        /*02d0*/ 	.word	0x00000040


	//   ....[1]....
        /*02d4*/ 	.word	0x00009fa0


	//----- nvinfo : EIATTR_CRS_STACK_SIZE
	.align		4
.L_229:
        /*02d8*/ 	.byte	0x04, 0x1e
        /*02da*/ 	.short	(.L_231 - .L_230)
.L_230:
        /*02dc*/ 	.word	0x00000000


	//----- nvinfo : EIATTR_CBANK_PARAM_SIZE
	.align		4
.L_231:
        /*02e0*/ 	.byte	0x03, 0x19
        /*02e2*/ 	.short	0x00b4


	//----- nvinfo : EIATTR_PARAM_CBANK
	.align		4
        /*02e4*/ 	.byte	0x04, 0x0a
        /*02e6*/ 	.short	(.L_233 - .L_232)
	.align		4
.L_232:
        /*02e8*/ 	.word	index@(.nv.constant0._Z39dvc_ScaLBL_D3Q19_AAeven_GreyscaleSC_BGKPiPdS0_S0_S0_S0_S0_S0_S0_S0_S0_S0_S0_ddddddddiii)
        /*02ec*/ 	.short	0x0380
        /*02ee*/ 	.short	0x00b4


	//----- nvinfo : EIATTR_SW_WAR
	.align		4
.L_233:
        /*02f0*/ 	.byte	0x04, 0x36
        /*02f2*/ 	.short	(.L_235 - .L_234)
.L_234:
        /*02f4*/ 	.word	0x00000008
.L_235:


//--------------------- .nv.info._Z38dvc_ScaLBL_D3Q19_AAodd_GreyscaleSC_BGKPiS_PdS0_S0_S0_S0_S0_S0_S0_S0_S0_S0_S0_ddddddddiii --------------------------
	.section	.nv.info._Z38dvc_ScaLBL_D3Q19_AAodd_GreyscaleSC_BGKPiS_PdS0_S0_S0_S0_S0_S0_S0_S0_S0_S0_S0_ddddddddiii,"",@"SHT_CUDA_INFO"
	.sectionflags	@""
	.align	4


	//----- nvinfo : EIATTR_CUDA_API_VERSION
	.align		4
        /*0000*/ 	.byte	0x04, 0x37
        /*0002*/ 	.short	(.L_237 - .L_236)
.L_236:
        /*0004*/ 	.word	0x00000082


	//----- nvinfo : EIATTR_KPARAM_INFO
	.align		4
.L_237:
        /*0008*/ 	.byte	0x04, 0x17
        /*000a*/ 	.short	(.L_239 - .L_238)
.L_238:
        /*000c*/ 	.word	0x00000000
        /*0010*/ 	.short	0x0018
        /*0012*/ 	.short	0x00b8
        /*0014*/ 	.byte	0x00, 0xf0, 0x11, 0x00


	//----- nvinfo : EIATTR_KPARAM_INFO
	.align		4
.L_239:
        /*0018*/ 	.byte	0x04, 0x17
        /*001a*/ 	.short	(.L_241 - .L_240)
.L_240:
        /*001c*/ 	.word	0x00000000
        /*0020*/ 	.short	0x0017
        /*0022*/ 	.short	0x00b4
        /*0024*/ 	.byte	0x00, 0xf0, 0x11, 0x00


	//----- nvinfo : EIATTR_KPARAM_INFO
	.align		4
.L_241:
        /*0028*/ 	.byte	0x04, 0x17
        /*002a*/ 	.short	(.L_243 - .L_242)
.L_242:
        /*002c*/ 	.word	0x00000000
        /*0030*/ 	.short	0x0016
        /*0032*/ 	.short	0x00b0
        /*0034*/ 	.byte	0x00, 0xf0, 0x11, 0x00


	//----- nvinfo : EIATTR_KPARAM_INFO
	.align		4
.L_243:
        /*0038*/ 	.byte	0x04, 0x17
        /*003a*/ 	.short	(.L_245 - .L_244)
.L_244:
        /*003c*/ 	.word	0x00000000
        /*0040*/ 	.short	0x0015
        /*0042*/ 	.short	0x00a8
        /*0044*/ 	.byte	0x00, 0xf0, 0x21, 0x00


	//----- nvinfo : EIATTR_KPARAM_INFO
	.align		4
.L_245:
        /*0048*/ 	.byte	0x04, 0x17
        /*004a*/ 	.short	(.L_247 - .L_246)
.L_246:
        /*004c*/ 	.word	0x00000000
        /*0050*/ 	.short	0x0014
        /*0052*/ 	.short	0x00a0
        /*0054*/ 	.byte	0x00, 0xf0, 0x21, 0x00


	//----- nvinfo : EIATTR_KPARAM_INFO
	.align		4
.L_247:
        /*0058*/ 	.byte	0x04, 0x17
        /*005a*/ 	.short	(.L_249 - .L_248)
.L_248:
        /*005c*/ 	.word	0x00000000
        /*0060*/ 	.short	0x0013
        /*0062*/ 	.short	0x0098
        /*0064*/ 	.byte	0x00, 0xf0, 0x21, 0x00


	//----- nvinfo : EIATTR_KPARAM_INFO
	.align		4
.L_249:
        /*0068*/ 	.byte	0x04, 0x17
        /*006a*/ 	.short	(.L_251 - .L_250)
.L_250:
        /*006c*/ 	.word	0x00000000
        /*0070*/ 	.short	0x0012
        /*0072*/ 	.short	0x0090
        /*0074*/ 	.byte	0x00, 0xf0, 0x21, 0x00


	//----- nvinfo : EIATTR_KPARAM_INFO
	.align		4
.L_251:
        /*0078*/ 	.byte	0x04, 0x17
        /*007a*/ 	.short	(.L_253 - .L_252)
.L_252:
        /*007c*/ 	.word	0x00000000
        /*0080*/ 	.short	0x0011
        /*0082*/ 	.short	0x0088
        /*0084*/ 	.byte	0x00, 0xf0, 0x21, 0x00


	//----- nvinfo : EIATTR_KPARAM_INFO
	.align		4
.L_253:
        /*0088*/ 	.byte	0x04, 0x17
        /*008a*/ 	.short	(.L_255 - .L_254)
.L_254:
        /*008c*/ 	.word	0x00000000
        /*0090*/ 	.short	0x0010
        /*0092*/ 	.short	0x0080
        /*0094*/ 	.byte	0x00, 0xf0, 0x21, 0x00


	//----- nvinfo : EIATTR_KPARAM_INFO
	.align		4
.L_255:
        /*0098*/ 	.byte	0x04, 0x17
        /*009a*/ 	.short	(.L_257 - .L_256)
.L_256:
        /*009c*/ 	.word	0x00000000
        /*00a0*/ 	.short	0x000f
        /*00a2*/ 	.short	0x0078
        /*00a4*/ 	.byte	0x00, 0xf0, 0x21, 0x00


	//----- nvinfo : EIATTR_KPARAM_INFO
	.align		4
.L_257:
        /*00a8*/ 	.byte	0x04, 0x17
        /*00aa*/ 	.short	(.L_259 - .L_258)
.L_258:
        /*00ac*/ 	.word	0x00000000
        /*00b0*/ 	.short	0x000e
        /*00b2*/ 	.short	0x0070
        /*00b4*/ 	.byte	0x00, 0xf0, 0x21, 0x00


	//----- nvinfo : EIATTR_KPARAM_INFO
	.align		4
.L_259:
        /*00b8*/ 	.byte	0x04, 0x17
        /*00ba*/ 	.short	(.L_261 - .L_260)
.L_260:
        /*00bc*/ 	.word	0x00000000
        /*00c0*/ 	.short	0x000d
        /*00c2*/ 	.short	0x0068
        /*00c4*/ 	.byte	0x00, 0xf5, 0x21, 0x00


	//----- nvinfo : EIATTR_KPARAM_INFO
	.align		4
.L_261:
        /*00c8*/ 	.byte	0x04, 0x17
        /*00ca*/ 	.short	(.L_263 - .L_262)
.L_262:
        /*00cc*/ 	.word	0x00000000
        /*00d0*/ 	.short	0x000c
        /*00d2*/ 	.short	0x0060
        /*00d4*/ 	.byte	0x00, 0xf5, 0x21, 0x00


	//----- nvinfo : EIATTR_KPARAM_INFO
	.align		4
.L_263:
        /*00d8*/ 	.byte	0x04, 0x17
        /*00da*/ 	.short	(.L_265 - .L_264)
.L_264:
        /*00dc*/ 	.word	0x00000000
        /*00e0*/ 	.short	0x000b
        /*00e2*/ 	.short	0x0058
        /*00e4*/ 	.byte	0x00, 0xf5, 0x21, 0x00


	//----- nvinfo : EIATTR_KPARAM_INFO
	.align		4
.L_265:
        /*00e8*/ 	.byte	0x04, 0x17
        /*00ea*/ 	.short	(.L_267 - .L_266)
.L_266:
        /*00ec*/ 	.word	0x00000000
        /*00f0*/ 	.short	0x000a
        /*00f2*/ 	.short	0x0050
        /*00f4*/ 	.byte	0x00, 0xf5, 0x21, 0x00


	//----- nvinfo : EIATTR_KPARAM_INFO
	.align		4
.L_267:
        /*00f8*/ 	.byte	0x04, 0x17
        /*00fa*/ 	.short	(.L_269 - .L_268)
.L_268:
        /*00fc*/ 	.word	0x00000000
        /*0100*/ 	.short	0x0009
        /*0102*/ 	.short	0x0048
        /*0104*/ 	.byte	0x00, 0xf5, 0x21, 0x00


	//----- nvinfo : EIATTR_KPARAM_INFO
	.align		4
.L_269:
        /*0108*/ 	.byte	0x04, 0x17
        /*010a*/ 	.short	(.L_271 - .L_270)
.L_270:
        /*010c*/ 	.word	0x00000000
        /*0110*/ 	.short	0x0008
        /*0112*/ 	.short	0x0040
        /*0114*/ 	.byte	0x00, 0xf5, 0x21, 0x00


	//----- nvinfo : EIATTR_KPARAM_INFO
	.align		4
.L_271:
        /*0118*/ 	.byte	0x04, 0x17
        /*011a*/ 	.short	(.L_273 - .L_272)
.L_272:
        /*011c*/ 	.word	0x00000000
        /*0120*/ 	.short	0x0007
        /*0122*/ 	.short	0x0038
        /*0124*/ 	.byte	0x00, 0xf5, 0x21, 0x00


	//----- nvinfo : EIATTR_KPARAM_INFO
	.align		4
.L_273:
        /*0128*/ 	.byte	0x04, 0x17
        /*012a*/ 	.short	(.L_275 - .L_274)
.L_274:
        /*012c*/ 	.word	0x00000000
        /*0130*/ 	.short	0x0006
        /*0132*/ 	.short	0x0030
        /*0134*/ 	.byte	0x00, 0xf5, 0x21, 0x00


	//----- nvinfo : EIATTR_KPARAM_INFO
	.align		4
.L_275:
        /*0138*/ 	.byte	0x04, 0x17
        /*013a*/ 	.short	(.L_277 - .L_276)
.L_276:
        /*013c*/ 	.word	0x00000000
        /*0140*/ 	.short	0x0005
        /*0142*/ 	.short	0x0028
        /*0144*/ 	.byte	0x00, 0xf5, 0x21, 0x00


	//----- nvinfo : EIATTR_KPARAM_INFO
	.align		4
.L_277:
        /*0148*/ 	.byte	0x04, 0x17
        /*014a*/ 	.short	(.L_279 - .L_278)
.L_278:
        /*014c*/ 	.word	0x00000000
        /*0150*/ 	.short	0x0004
        /*0152*/ 	.short	0x0020
        /*0154*/ 	.byte	0x00, 0xf5, 0x21, 0x00


	//----- nvinfo : EIATTR_KPARAM_INFO
	.align		4
.L_279:
        /*0158*/ 	.byte	0x04, 0x17
        /*015a*/ 	.short	(.L_281 - .L_280)
.L_280:
        /*015c*/ 	.word	0x00000000
        /*0160*/ 	.short	0x0003
        /*0162*/ 	.short	0x0018
        /*0164*/ 	.byte	0x00, 0xf5, 0x21, 0x00


	//----- nvinfo : EIATTR_KPARAM_INFO
	.align		4
.L_281:
        /*0168*/ 	.byte	0x04, 0x17
        /*016a*/ 	.short	(.L_283 - .L_282)
.L_282:
        /*016c*/ 	.word	0x00000000
        /*0170*/ 	.short	0x0002
        /*0172*/ 	.short	0x0010
        /*0174*/ 	.byte	0x00, 0xf5, 0x21, 0x00


	//----- nvinfo : EIATTR_KPARAM_INFO
	.align		4
.L_283:
        /*0178*/ 	.byte	0x04, 0x17
        /*017a*/ 	.short	(.L_285 - .L_284)
.L_284:
        /*017c*/ 	.word	0x00000000
        /*0180*/ 	.short	0x0001
        /*0182*/ 	.short	0x0008
        /*0184*/ 	.byte	0x00, 0xf5, 0x21, 0x00


	//----- nvinfo : EIATTR_KPARAM_INFO
	.align		4
.L_285:
        /*0188*/ 	.byte	0x04, 0x17
        /*018a*/ 	.short	(.L_287 - .L_286)
.L_286:
        /*018c*/ 	.word	0x00000000
        /*0190*/ 	.short	0x0000
        /*0192*/ 	.short	0x0000
        /*0194*/ 	.byte	0x00, 0xf5, 0x21, 0x00


	//----- nvinfo : EIATTR_SPARSE_MMA_MASK
	.align		4
.L_287:
        /*0198*/ 	.byte	0x03, 0x50
        /*019a*/ 	.short	0x0000


	//----- nvinfo : EIATTR_MAXREG_COUNT
	.align		4
        /*019c*/ 	.byte	0x03, 0x1b
        /*019e*/ 	.short	0x00ff


	//----- nvinfo : EIATTR_ANNOTATIONS
	.align		4
        /*01a0*/ 	.byte	0x04, 0x55
        /*01a2*/ 	.short	(.L_289 - .L_288)


	//   ....[0]....
.L_288:
        /*01a4*/ 	.word	0x00000001
        /*01a8*/ 	.byte	0xd0, 0x02, 0x00, 0x00, 0x01, 0x00, 0x00, 0x00, 0x90, 0x03, 0x00, 0x00, 0x01, 0x00, 0x00, 0x00
        /*01b8*/ 	.byte	0xb0, 0x16, 0x00, 0x00, 0x01, 0x00, 0x00, 0x00, 0xc0, 0x2e, 0x00, 0x00, 0x01, 0x00, 0x00, 0x00
        /*01c8*/ 	.byte	0x20, 0x46, 0x00, 0x00, 0x01, 0x00, 0x00, 0x00, 0xb0, 0x92, 0x00, 0x00


	//----- nvinfo : EIATTR_MERCURY_ISA_VERSION
	.align		4
.L_289:
        /*01d4*/ 	.byte	0x03, 0x5f
        /*01d6*/ 	.short	0x0101


	//----- nvinfo : EIATTR_VRC_CTA_INIT_COUNT
	.align		4
        /*01d8*/ 	.byte	0x02, 0x4a
	.zero		1
	.zero		1


	//----- nvinfo : EIATTR_EXIT_INSTR_OFFSETS
	.align		4
        /*01dc*/ 	.byte	0x04, 0x1c
        /*01de*/ 	.short	(.L_291 - .L_290)


	//   ....[0]....
.L_290:
        /*01e0*/ 	.word	0x00000040


	//   ....[1]....
        /*01e4*/ 	.word	0x00009d20


	//----- nvinfo : EIATTR_CRS_STACK_SIZE
	.align		4
.L_291:
        /*01e8*/ 	.byte	0x04, 0x1e
        /*01ea*/ 	.short	(.L_293 - .L_292)
.L_292:
        /*01ec*/ 	.word	0x00000000


	//----- nvinfo : EIATTR_CBANK_PARAM_SIZE
	.align		4
.L_293:
        /*01f0*/ 	.byte	0x03, 0x19
        /*01f2*/ 	.short	0x00bc


	//----- nvinfo : EIATTR_PARAM_CBANK
	.align		4
        /*01f4*/ 	.byte	0x04, 0x0a
        /*01f6*/ 	.short	(.L_295 - .L_294)
	.align		4
.L_294:
        /*01f8*/ 	.word	index@(.nv.constant0._Z38dvc_ScaLBL_D3Q19_AAodd_GreyscaleSC_BGKPiS_PdS0_S0_S0_S0_S0_S0_S0_S0_S0_S0_S0_ddddddddiii)
        /*01fc*/ 	.short	0x0380
        /*01fe*/ 	.short	0x00bc


	//----- nvinfo : EIATTR_SW_WAR
	.align		4
.L_295:
        /*0200*/ 	.byte	0x04, 0x36
        /*0202*/ 	.short	(.L_297 - .L_296)
.L_296:
        /*0204*/ 	.word	0x00000008
.L_297:


//--------------------- .nv.info._Z39dvc_ScaLBL_D3Q19_AAeven_GreyscaleSC_MRTPiPdS0_S0_S0_S0_S0_S0_S0_S0_S0_S0_S0_ddddddddiii --------------------------
	.section	.nv.info._Z39dvc_ScaLBL_D3Q19_AAeven_GreyscaleSC_MRTPiPdS0_S0_S0_S0_S0_S0_S0_S0_S0_S0_S0_ddddddddiii,"",@"SHT_CUDA_INFO"
	.sectionflags	@""
	.align	4


	//----- nvinfo : EIATTR_CUDA_API_VERSION
	.align		4
        /*0000*/ 	.byte	0x04, 0x37
        /*0002*/ 	.short	(.L_299 - .L_298)
.L_298:
        /*0004*/ 	.word	0x00000082


	//----- nvinfo : EIATTR_KPARAM_INFO
	.align		4
.L_299:
        /*0008*/ 	.byte	0x04, 0x17
        /*000a*/ 	.short	(.L_301 - .L_300)
.L_300:
        /*000c*/ 	.word	0x00000000
        /*0010*/ 	.short	0x0017
        /*0012*/ 	.short	0x00b0
        /*0014*/ 	.byte	0x00, 0xf0, 0x11, 0x00


	//----- nvinfo : EIATTR_KPARAM_INFO
	.align		4
.L_301:
        /*0018*/ 	.byte	0x04, 0x17
        /*001a*/ 	.short	(.L_303 - .L_302)
.L_302:
        /*001c*/ 	.word	0x00000000
        /*0020*/ 	.short	0x0016
        /*0022*/ 	.short	0x00ac
        /*0024*/ 	.byte	0x00, 0xf0, 0x11, 0x00


	//----- nvinfo : EIATTR_KPARAM_INFO
	.align		4
.L_303:
        /*0028*/ 	.byte	0x04, 0x17
        /*002a*/ 	.short	(.L_305 - .L_304)
.L_304:
        /*002c*/ 	.word	0x00000000
        /*0030*/ 	.short	0x0015
        /*0032*/ 	.short	0x00a8
        /*0034*/ 	.byte	0x00, 0xf0, 0x11, 0x00


	//----- nvinfo : EIATTR_KPARAM_INFO
	.align		4
.L_305:
        /*0038*/ 	.byte	0x04, 0x17
        /*003a*/ 	.short	(.L_307 - .L_306)
.L_306:
        /*003c*/ 	.word	0x00000000
        /*0040*/ 	.short	0x0014
        /*0042*/ 	.short	0x00a0
        /*0044*/ 	.byte	0x00, 0xf0, 0x21, 0x00


	//----- nvinfo : EIATTR_KPARAM_INFO
	.align		4
.L_307:
        /*0048*/ 	.byte	0x04, 0x17
        /*004a*/ 	.short	(.L_309 - .L_308)
.L_308:
        /*004c*/ 	.word	0x00000000
        /*0050*/ 	.short	0x0013
        /*0052*/ 	.short	0x0098
        /*0054*/ 	.byte	0x00, 0xf0, 0x21, 0x00


	//----- nvinfo : EIATTR_KPARAM_INFO
	.align		4
.L_309:
        /*0058*/ 	.byte	0x04, 0x17
        /*005a*/ 	.short	(.L_311 - .L_310)
.L_310:
        /*005c*/ 	.word	0x00000000
        /*0060*/ 	.short	0x0012
        /*0062*/ 	.short	0x0090
        /*0064*/ 	.byte	0x00, 0xf0, 0x21, 0x00


	//----- nvinfo : EIATTR_KPARAM_INFO
	.align		4
.L_311:
        /*0068*/ 	.byte	0x04, 0x17
        /*006a*/ 	.short	(.L_313 - .L_312)
.L_312:
        /*006c*/ 	.word	0x00000000
        /*0070*/ 	.short	0x0011
        /*0072*/ 	.short	0x0088
        /*0074*/ 	.byte	0x00, 0xf0, 0x21, 0x00


	//----- nvinfo : EIATTR_KPARAM_INFO
	.align		4
.L_313:
        /*0078*/ 	.byte	0x04, 0x17
        /*007a*/ 	.short	(.L_315 - .L_314)
.L_314:
        /*007c*/ 	.word	0x00000000
        /*0080*/ 	.short	0x0010
        /*0082*/ 	.short	0x0080
        /*0084*/ 	.byte	0x00, 0xf0, 0x21, 0x00


	//----- nvinfo : EIATTR_KPARAM_INFO
	.align		4
.L_315:
        /*0088*/ 	.byte	0x04, 0x17
        /*008a*/ 	.short	(.L_317 - .L_316)
.L_316:
        /*008c*/ 	.word	0x00000000
        /*0090*/ 	.short	0x000f
        /*0092*/ 	.short	0x0078
        /*0094*/ 	.byte	0x00, 0xf0, 0x21, 0x00


	//----- nvinfo : EIATTR_KPARAM_INFO
	.align		4
.L_317:
        /*0098*/ 	.byte	0x04, 0x17
        /*009a*/ 	.short	(.L_319 - .L_318)
.L_318:
        /*009c*/ 	.word	0x00000000
        /*00a0*/ 	.short	0x000e
        /*00a2*/ 	.short	0x0070
        /*00a4*/ 	.byte	0x00, 0xf0, 0x21, 0x00


	//----- nvinfo : EIATTR_KPARAM_INFO
	.align		4
.L_319:
        /*00a8*/ 	.byte	0x04, 0x17
        /*00aa*/ 	.short	(.L_321 - .L_320)
.L_320:
        /*00ac*/ 	.word	0x00000000
        /*00b0*/ 	.short	0x000d
        /*00b2*/ 	.short	0x0068
        /*00b4*/ 	.byte	0x00, 0xf0, 0x21, 0x00


	//----- nvinfo : EIATTR_KPARAM_INFO
	.align		4
.L_321:
        /*00b8*/ 	.byte	0x04, 0x17
        /*00ba*/ 	.short	(.L_323 - .L_322)
.L_322:
        /*00bc*/ 	.word	0x00000000
        /*00c0*/ 	.short	0x000c
        /*00c2*/ 	.short	0x0060
        /*00c4*/ 	.byte	0x00, 0xf5, 0x21, 0x00


	//----- nvinfo : EIATTR_KPARAM_INFO
	.align		4
.L_323:
        /*00c8*/ 	.byte	0x04, 0x17
        /*00ca*/ 	.short	(.L_325 - .L_324)
.L_324:
        /*00cc*/ 	.word	0x00000000
        /*00d0*/ 	.short	0x000b
        /*00d2*/ 	.short	0x0058
        /*00d4*/ 	.byte	0x00, 0xf5, 0x21, 0x00


	//----- nvinfo : EIATTR_KPARAM_INFO
	.align		4
.L_325:
        /*00d8*/ 	.byte	0x04, 0x17
        /*00da*/ 	.short	(.L_327 - .L_326)
.L_326:
        /*00dc*/ 	.word	0x00000000
        /*00e0*/ 	.short	0x000a
        /*00e2*/ 	.short	0x0050
        /*00e4*/ 	.byte	0x00, 0xf5, 0x21, 0x00


	//----- nvinfo : EIATTR_KPARAM_INFO
	.align		4
.L_327:
        /*00e8*/ 	.byte	0x04, 0x17
        /*00ea*/ 	.short	(.L_329 - .L_328)
.L_328:
        /*00ec*/ 	.word	0x00000000
        /*00f0*/ 	.short	0x0009
        /*00f2*/ 	.short	0x0048
        /*00f4*/ 	.byte	0x00, 0xf5, 0x21, 0x00


	//----- nvinfo : EIATTR_KPARAM_INFO
	.align		4
.L_329:
        /*00f8*/ 	.byte	0x04, 0x17
        /*00fa*/ 	.short	(.L_331 - .L_330)
.L_330:
        /*00fc*/ 	.word	0x00000000
        /*0100*/ 	.short	0x0008
        /*0102*/ 	.short	0x0040
        /*0104*/ 	.byte	0x00, 0xf5, 0x21, 0x00


	//----- nvinfo : EIATTR_KPARAM_INFO
	.align		4
.L_331:
        /*0108*/ 	.byte	0x04, 0x17
        /*010a*/ 	.short	(.L_333 - .L_332)
.L_332:
        /*010c*/ 	.word	0x00000000
        /*0110*/ 	.short	0x0007
        /*0112*/ 	.short	0x0038
        /*0114*/ 	.byte	0x00, 0xf5, 0x21, 0x00


	//----- nvinfo : EIATTR_KPARAM_INFO
	.align		4
.L_333:
        /*0118*/ 	.byte	0x04, 0x17
        /*011a*/ 	.short	(.L_335 - .L_334)
.L_334:
        /*011c*/ 	.word	0x00000000
        /*0120*/ 	.short	0x0006
        /*0122*/ 	.short	0x0030
        /*0124*/ 	.byte	0x00, 0xf5, 0x21, 0x00


	//----- nvinfo : EIATTR_KPARAM_INFO
	.align		4
.L_335:
        /*0128*/ 	.byte	0x04, 0x17
        /*012a*/ 	.short	(.L_337 - .L_336)
.L_336:
        /*012c*/ 	.word	0x00000000
        /*0130*/ 	.short	0x0005
        /*0132*/ 	.short	0x0028
        /*0134*/ 	.byte	0x00, 0xf5, 0x21, 0x00


	//----- nvinfo : EIATTR_KPARAM_INFO
	.align		4
.L_337:
        /*0138*/ 	.byte	0x04, 0x17
        /*013a*/ 	.short	(.L_339 - .L_338)
.L_338:
        /*013c*/ 	.word	0x00000000
        /*0140*/ 	.short	0x0004
        /*0142*/ 	.short	0x0020
        /*0144*/ 	.byte	0x00, 0xf5, 0x21, 0x00


	//----- nvinfo : EIATTR_KPARAM_INFO
	.align		4
.L_339:
        /*0148*/ 	.byte	0x04, 0x17
        /*014a*/ 	.short	(.L_341 - .L_340)
.L_340:
        /*014c*/ 	.word	0x00000000
        /*0150*/ 	.short	0x0003
        /*0152*/ 	.short	0x0018
        /*0154*/ 	.byte	0x00, 0xf5, 0x21, 0x00


	//----- nvinfo : EIATTR_KPARAM_INFO
	.align		4
.L_341:
        /*0158*/ 	.byte	0x04, 0x17
        /*015a*/ 	.short	(.L_343 - .L_342)
.L_342:
        /*015c*/ 	.word	0x00000000
        /*0160*/ 	.short	0x0002
        /*0162*/ 	.short	0x0010
        /*0164*/ 	.byte	0x00, 0xf5, 0x21, 0x00


	//----- nvinfo : EIATTR_KPARAM_INFO
	.align		4
.L_343:
        /*0168*/ 	.byte	0x04, 0x17
        /*016a*/ 	.short	(.L_345 - .L_344)
.L_344:
        /*016c*/ 	.word	0x00000000
        /*0170*/ 	.short	0x0001
        /*0172*/ 	.short	0x0008
        /*0174*/ 	.byte	0x00, 0xf5, 0x21, 0x00


	//----- nvinfo : EIATTR_KPARAM_INFO
	.align		4
.L_345:
        /*0178*/ 	.byte	0x04, 0x17
        /*017a*/ 	.short	(.L_347 - .L_346)
.L_346:
        /*017c*/ 	.word	0x00000000
        /*0180*/ 	.short	0x0000
        /*0182*/ 	.short	0x0000
        /*0184*/ 	.byte	0x00, 0xf5, 0x21, 0x00


	//----- nvinfo : EIATTR_SPARSE_MMA_MASK
	.align		4
.L_347:
        /*0188*/ 	.byte	0x03, 0x50
        /*018a*/ 	.short	0x0000


	//----- nvinfo : EIATTR_MAXREG_COUNT
	.align		4
        /*018c*/ 	.byte	0x03, 0x1b
        /*018e*/ 	.short	0x00ff


	//----- nvinfo : EIATTR_MERCURY_ISA_VERSION
	.align		4
        /*0190*/ 	.byte	0x03, 0x5f
        /*0192*/ 	.short	0x0101


	//----- nvinfo : EIATTR_VRC_CTA_INIT_COUNT
	.align		4
        /*0194*/ 	.byte	0x02, 0x4a
	.zero		1
	.zero		1


	//----- nvinfo : EIATTR_EXIT_INSTR_OFFSETS
	.align		4
        /*0198*/ 	.byte	0x04, 0x1c
        /*019a*/ 	.short	(.L_349 - .L_348)


	//   ....[0]....
.L_348:
        /*019c*/ 	.word	0x00000030


	//   ....[1]....
        /*01a0*/ 	.word	0x00008ad0


	//----- nvinfo : EIATTR_CRS_STACK_SIZE
	.align		4
.L_349:
        /*01a4*/ 	.byte	0x04, 0x1e
        /*01a6*/ 	.short	(.L_351 - .L_350)
.L_350:
        /*01a8*/ 	.word	0x00000000


	//----- nvinfo : EIATTR_CBANK_PARAM_SIZE
	.align		4
.L_351:
        /*01ac*/ 	.byte	0x03, 0x19
        /*01ae*/ 	.short	0x00b4


	//----- nvinfo : EIATTR_PARAM_CBANK
	.align		4
        /*01b0*/ 	.byte	0x04, 0x0a
        /*01b2*/ 	.short	(.L_353 - .L_352)
	.align		4
.L_352:
        /*01b4*/ 	.word	index@(.nv.constant0._Z39dvc_ScaLBL_D3Q19_AAeven_GreyscaleSC_MRTPiPdS0_S0_S0_S0_S0_S0_S0_S0_S0_S0_S0_ddddddddiii)
        /*01b8*/ 	.short	0x0380
        /*01ba*/ 	.short	0x00b4


	//----- nvinfo : EIATTR_SW_WAR
	.align		4
.L_353:
        /*01bc*/ 	.byte	0x04, 0x36
        /*01be*/ 	.short	(.L_355 - .L_354)
.L_354:
        /*01c0*/ 	.word	0x00000008
.L_355:


//--------------------- .nv.info._Z38dvc_ScaLBL_D3Q19_AAodd_GreyscaleSC_MRTPiS_PdS0_S0_S0_S0_S0_S0_S0_S0_S0_S0_S0_ddddddddiii --------------------------
	.section	.nv.info._Z38dvc_ScaLBL_D3Q19_AAodd_GreyscaleSC_MRTPiS_PdS0_S0_S0_S0_S0_S0_S0_S0_S0_S0_S0_ddddddddiii,"",@"SHT_CUDA_INFO"
	.sectionflags	@""
	.align	4


	//----- nvinfo : EIATTR_CUDA_API_VERSION
	.align		4
        /*0000*/ 	.byte	0x04, 0x37
        /*0002*/ 	.short	(.L_357 - .L_356)
.L_356:
        /*0004*/ 	.word	0x00000082


	//----- nvinfo : EIATTR_KPARAM_INFO
	.align		4
.L_357:
        /*0008*/ 	.byte	0x04, 0x17
        /*000a*/ 	.short	(.L_359 - .L_358)
.L_358:
        /*000c*/ 	.word	0x00000000
        /*0010*/ 	.short	0x0018
        /*0012*/ 	.short	0x00b8
        /*0014*/ 	.byte	0x00, 0xf0, 0x11, 0x00


	//----- nvinfo : EIATTR_KPARAM_INFO
	.align		4
.L_359:
        /*0018*/ 	.byte	0x04, 0x17
        /*001a*/ 	.short	(.L_361 - .L_360)
.L_360:
        /*001c*/ 	.word	0x00000000
        /*0020*/ 	.short	0x0017
        /*0022*/ 	.short	0x00b4
        /*0024*/ 	.byte	0x00, 0xf0, 0x11, 0x00


	//----- nvinfo : EIATTR_KPARAM_INFO
	.align		4
.L_361:
        /*0028*/ 	.byte	0x04, 0x17
        /*002a*/ 	.short	(.L_363 - .L_362)
.L_362:
        /*002c*/ 	.word	0x00000000
        /*0030*/ 	.short	0x0016
        /*0032*/ 	.short	0x00b0
        /*0034*/ 	.byte	0x00, 0xf0, 0x11, 0x00


	//----- nvinfo : EIATTR_KPARAM_INFO
	.align		4
.L_363:
        /*0038*/ 	.byte	0x04, 0x17
        /*003a*/ 	.short	(.L_365 - .L_364)
.L_364:
        /*003c*/ 	.word	0x00000000
        /*0040*/ 	.short	0x0015
        /*0042*/ 	.short	0x00a8
        /*0044*/ 	.byte	0x00, 0xf0, 0x21, 0x00


	//----- nvinfo : EIATTR_KPARAM_INFO
	.align		4
.L_365:
        /*0048*/ 	.byte	0x04, 0x17
        /*004a*/ 	.short	(.L_367 - .L_366)
.L_366:
        /*004c*/ 	.word	0x00000000
        /*0050*/ 	.short	0x0014
        /*0052*/ 	.short	0x00a0
        /*0054*/ 	.byte	0x00, 0xf0, 0x21, 0x00


	//----- nvinfo : EIATTR_KPARAM_INFO
	.align		4
.L_367:
        /*0058*/ 	.byte	0x04, 0x17
        /*005a*/ 	.short	(.L_369 - .L_368)
.L_368:
        /*005c*/ 	.word	0x00000000
        /*0060*/ 	.short	0x0013
        /*0062*/ 	.short	0x0098
        /*0064*/ 	.byte	0x00, 0xf0, 0x21, 0x00


	//----- nvinfo : EIATTR_KPARAM_INFO
	.align		4
.L_369:
        /*0068*/ 	.byte	0x04, 0x17
        /*006a*/ 	.short	(.L_371 - .L_370)
.L_370:
        /*006c*/ 	.word	0x00000000
        /*0070*/ 	.short	0x0012
        /*0072*/ 	.short	0x0090
        /*0074*/ 	.byte	0x00, 0xf0, 0x21, 0x00


	//----- nvinfo : EIATTR_KPARAM_INFO
	.align		4
.L_371:
        /*0078*/ 	.byte	0x04, 0x17
        /*007a*/ 	.short	(.L_373 - .L_372)
.L_372:
        /*007c*/ 	.word	0x00000000
        /*0080*/ 	.short	0x0011
        /*0082*/ 	.short	0x0088
        /*0084*/ 	.byte	0x00, 0xf0, 0x21, 0x00


	//----- nvinfo : EIATTR_KPARAM_INFO
	.align		4
.L_373:
        /*0088*/ 	.byte	0x04, 0x17
        /*008a*/ 	.short	(.L_375 - .L_374)
.L_374:
        /*008c*/ 	.word	0x00000000
        /*0090*/ 	.short	0x0010
        /*0092*/ 	.short	0x0080
        /*0094*/ 	.byte	0x00, 0xf0, 0x21, 0x00


	//----- nvinfo : EIATTR_KPARAM_INFO
	.align		4
.L_375:
        /*0098*/ 	.byte	0x04, 0x17
        /*009a*/ 	.short	(.L_377 - .L_376)
.L_376:
        /*009c*/ 	.word	0x00000000
        /*00a0*/ 	.short	0x000f
        /*00a2*/ 	.short	0x0078
        /*00a4*/ 	.byte	0x00, 0xf0, 0x21, 0x00


	//----- nvinfo : EIATTR_KPARAM_INFO
	.align		4
.L_377:
        /*00a8*/ 	.byte	0x04, 0x17
        /*00aa*/ 	.short	(.L_379 - .L_378)
.L_378:
        /*00ac*/ 	.word	0x00000000
        /*00b0*/ 	.short	0x000e
        /*00b2*/ 	.short	0x0070
        /*00b4*/ 	.byte	0x00, 0xf0, 0x21, 0x00


	//----- nvinfo : EIATTR_KPARAM_INFO
	.align		4
.L_379:
        /*00b8*/ 	.byte	0x04, 0x17
        /*00ba*/ 	.short	(.L_381 - .L_380)
.L_380:
        /*00bc*/ 	.word	0x00000000
        /*00c0*/ 	.short	0x000d
        /*00c2*/ 	.short	0x0068
        /*00c4*/ 	.byte	0x00, 0xf5, 0x21, 0x00


	//----- nvinfo : EIATTR_KPARAM_INFO
	.align		4
.L_381:
        /*00c8*/ 	.byte	0x04, 0x17
        /*00ca*/ 	.short	(.L_383 - .L_382)
.L_382:
        /*00cc*/ 	.word	0x00000000
        /*00d0*/ 	.short	0x000c
        /*00d2*/ 	.short	0x0060
        /*00d4*/ 	.byte	0x00, 0xf5, 0x21, 0x00


	//----- nvinfo : EIATTR_KPARAM_INFO
	.align		4
.L_383:
        /*00d8*/ 	.byte	0x04, 0x17
        /*00da*/ 	.short	(.L_385 - .L_384)
.L_384:
        /*00dc*/ 	.word	0x00000000
        /*00e0*/ 	.short	0x000b
        /*00e2*/ 	.short	0x0058
        /*00e4*/ 	.byte	0x00, 0xf5, 0x21, 0x00


	//----- nvinfo : EIATTR_KPARAM_INFO
	.align		4
.L_385:
        /*00e8*/ 	.byte	0x04, 0x17
        /*00ea*/ 	.short	(.L_387 - .L_386)
.L_386:
        /*00ec*/ 	.word	0x00000000
        /*00f0*/ 	.short	0x000a
        /*00f2*/ 	.short	0x0050
        /*00f4*/ 	.byte	0x00, 0xf5, 0x21, 0x00


	//----- nvinfo : EIATTR_KPARAM_INFO
	.align		4
.L_387:
        /*00f8*/ 	.byte	0x04, 0x17
        /*00fa*/ 	.short	(.L_389 - .L_388)
.L_388:
        /*00fc*/ 	.word	0x00000000
        /*0100*/ 	.short	0x0009
        /*0102*/ 	.short	0x0048
        /*0104*/ 	.byte	0x00, 0xf5, 0x21, 0x00


	//----- nvinfo : EIATTR_KPARAM_INFO
	.align		4
.L_389:
        /*0108*/ 	.byte	0x04, 0x17
        /*010a*/ 	.short	(.L_391 - .L_390)
.L_390:
        /*010c*/ 	.word	0x00000000
        /*0110*/ 	.short	0x0008
        /*0112*/ 	.short	0x0040
        /*0114*/ 	.byte	0x00, 0xf5, 0x21, 0x00


	//----- nvinfo : EIATTR_KPARAM_INFO
	.align		4
.L_391:
        /*0118*/ 	.byte	0x04, 0x17
        /*011a*/ 	.short	(.L_393 - .L_392)
.L_392:
        /*011c*/ 	.word	0x00000000
        /*0120*/ 	.short	0x0007
        /*0122*/ 	.short	0x0038
        /*0124*/ 	.byte	0x00, 0xf5, 0x21, 0x00


	//----- nvinfo : EIATTR_KPARAM_INFO
	.align		4
.L_393:
        /*0128*/ 	.byte	0x04, 0x17
        /*012a*/ 	.short	(.L_395 - .L_394)
.L_394:
        /*012c*/ 	.word	0x00000000
        /*0130*/ 	.short	0x0006
        /*0132*/ 	.short	0x0030
        /*0134*/ 	.byte	0x00, 0xf5, 0x21, 0x00


	//----- nvinfo : EIATTR_KPARAM_INFO
	.align		4
.L_395:
        /*0138*/ 	.byte	0x04, 0x17
        /*013a*/ 	.short	(.L_397 - .L_396)
.L_396:
        /*013c*/ 	.word	0x00000000
        /*0140*/ 	.short	0x0005
        /*0142*/ 	.short	0x0028
        /*0144*/ 	.byte	0x00, 0xf5, 0x21, 0x00


	//----- nvinfo : EIATTR_KPARAM_INFO
	.align		4
.L_397:
        /*0148*/ 	.byte	0x04, 0x17
        /*014a*/ 	.short	(.L_399 - .L_398)
.L_398:
        /*014c*/ 	.word	0x00000000
        /*0150*/ 	.short	0x0004
        /*0152*/ 	.short	0x0020
        /*0154*/ 	.byte	0x00, 0xf5, 0x21, 0x00


	//----- nvinfo : EIATTR_KPARAM_INFO
	.align		4
.L_399:
        /*0158*/ 	.byte	0x04, 0x17
        /*015a*/ 	.short	(.L_401 - .L_400)
.L_400:
        /*015c*/ 	.word	0x00000000
        /*0160*/ 	.short	0x0003
        /*0162*/ 	.short	0x0018
        /*0164*/ 	.byte	0x00, 0xf5, 0x21, 0x00


	//----- nvinfo : EIATTR_KPARAM_INFO
	.align		4
.L_401:
        /*0168*/ 	.byte	0x04, 0x17
        /*016a*/ 	.short	(.L_403 - .L_402)
.L_402:
        /*016c*/ 	.word	0x00000000
        /*0170*/ 	.short	0x0002
        /*0172*/ 	.short	0x0010
        /*0174*/ 	.byte	0x00, 0xf5, 0x21, 0x00


	//----- nvinfo : EIATTR_KPARAM_INFO
	.align		4
.L_403:
        /*0178*/ 	.byte	0x04, 0x17
        /*017a*/ 	.short	(.L_405 - .L_404)
.L_404:
        /*017c*/ 	.word	0x00000000
        /*0180*/ 	.short	0x0001
        /*0182*/ 	.short	0x0008
        /*0184*/ 	.byte	0x00, 0xf5, 0x21, 0x00


	//----- nvinfo : EIATTR_KPARAM_INFO
	.align		4
.L_405:
        /*0188*/ 	.byte	0x04, 0x17
        /*018a*/ 	.short	(.L_407 - .L_406)
.L_406:
        /*018c*/ 	.word	0x00000000
        /*0190*/ 	.short	0x0000
        /*0192*/ 	.short	0x0000
        /*0194*/ 	.byte	0x00, 0xf5, 0x21, 0x00


	//----- nvinfo : EIATTR_SPARSE_MMA_MASK
	.align		4
.L_407:
        /*0198*/ 	.byte	0x03, 0x50
        /*019a*/ 	.short	0x0000


	//----- nvinfo : EIATTR_MAXREG_COUNT
	.align		4
        /*019c*/ 	.byte	0x03, 0x1b
        /*019e*/ 	.short	0x00ff


	//----- nvinfo : EIATTR_MERCURY_ISA_VERSION
	.align		4
        /*01a0*/ 	.byte	0x03, 0x5f
        /*01a2*/ 	.short	0x0101


	//----- nvinfo : EIATTR_VRC_CTA_INIT_COUNT
	.align		4
        /*01a4*/ 	.byte	0x02, 0x4a
	.zero		1
	.zero		1


	//----- nvinfo : EIATTR_EXIT_INSTR_OFFSETS
	.align		4
        /*01a8*/ 	.byte	0x04, 0x1c
        /*01aa*/ 	.short	(.L_409 - .L_408)


	//   ....[0]....
.L_408:
        /*01ac*/ 	.word	0x00000030


	//   ....[1]....
        /*01b0*/ 	.word	0x00009110


	//----- nvinfo : EIATTR_CRS_STACK_SIZE
	.align		4
.L_409:
        /*01b4*/ 	.byte	0x04, 0x1e
        /*01b6*/ 	.short	(.L_411 - .L_410)
.L_410:
        /*01b8*/ 	.word	0x00000000


	//----- nvinfo : EIATTR_CBANK_PARAM_SIZE
	.align		4
.L_411:
        /*01bc*/ 	.byte	0x03, 0x19
        /*01be*/ 	.short	0x00bc


	//----- nvinfo : EIATTR_PARAM_CBANK
	.align		4
        /*01c0*/ 	.byte	0x04, 0x0a
        /*01c2*/ 	.short	(.L_413 - .L_412)
	.align		4
.L_412:
        /*01c4*/ 	.word	index@(.nv.constant0._Z38dvc_ScaLBL_D3Q19_AAodd_GreyscaleSC_MRTPiS_PdS0_S0_S0_S0_S0_S0_S0_S0_S0_S0_S0_ddddddddiii)
        /*01c8*/ 	.short	0x0380
        /*01ca*/ 	.short	0x00bc


	//----- nvinfo : EIATTR_SW_WAR
	.align		4
.L_413:
        /*01cc*/ 	.byte	0x04, 0x36
        /*01ce*/ 	.short	(.L_415 - .L_414)
.L_414:
        /*01d0*/ 	.word	0x00000008
.L_415:


//--------------------- .nv.callgraph             --------------------------
	.section	.nv.callgraph,"",@"SHT_CUDA_CALLGRAPH"
	.align	4
	.sectionentsize	8
	.align		4
        /*0000*/ 	.word	0x00000000
	.align		4
        /*0004*/ 	.word	0xffffffff
	.align		4
        /*0008*/ 	.word	0x00000000
	.align		4
        /*000c*/ 	.word	0xfffffffe
	.align		4
        /*0010*/ 	.word	0x00000000
	.align		4
        /*0014*/ 	.word	0xfffffffd
	.align		4
        /*0018*/ 	.word	0x00000000
	.align		4
        /*001c*/ 	.word	0xfffffffc


//--------------------- .text._Z37dvc_ScaLBL_D3Q19_GreyscaleSC_GradientPiS_PdS0_iiiii --------------------------
	.section	.text._Z37dvc_ScaLBL_D3Q19_GreyscaleSC_GradientPiS_PdS0_iiiii,"ax",@progbits
	.align	128
        .global         _Z37dvc_ScaLBL_D3Q19_GreyscaleSC_GradientPiS_PdS0_iiiii
        .type           _Z37dvc_ScaLBL_D3Q19_GreyscaleSC_GradientPiS_PdS0_iiiii,@function
        .size           _Z37dvc_ScaLBL_D3Q19_GreyscaleSC_GradientPiS_PdS0_iiiii,(.L_x_526 - _Z37dvc_ScaLBL_D3Q19_GreyscaleSC_GradientPiS_PdS0_iiiii)
        .other          _Z37dvc_ScaLBL_D3Q19_GreyscaleSC_GradientPiS_PdS0_iiiii,@"STO_CUDA_ENTRY STV_DEFAULT"
_Z37dvc_ScaLBL_D3Q19_GreyscaleSC_GradientPiS_PdS0_iiiii:
.text._Z37dvc_ScaLBL_D3Q19_GreyscaleSC_GradientPiS_PdS0_iiiii:
[----:B------:R-:W-:Y:S08]  /*0000*/  LDC R1, c[0x0][0x37c] ;  /* 0x0000df00ff017b82 */ /* 0x000ff00000000800 */
[----:B------:R-:W0:Y:S02]  /*0010*/  LDC R3, c[0x0][0x3b0] ;  /* 0x0000ec00ff037b82 */ /* 0x000e240000000800 */
[----:B0-----:R-:W-:-:S13]  /*0020*/  ISETP.GE.AND P0, PT, R3, -0x3ffff, PT ;  /* 0xfffc00010300780c */ /* 0x001fda0003f06270 */
[----:B------:R-:W-:Y:S05]  /*0030*/  @!P0 EXIT ;  /* 0x000000000000894d */ /* 0x000fea0003800000 */
[----:B------:R-:W0:Y:S01]  /*0040*/  S2UR UR4, SR_CTAID.X ;  /* 0x00000000000479c3 */ /* 0x000e220000002500 */
[----:B------:R-:W1:Y:S01]  /*0050*/  S2R R4, SR_TID.X ;  /* 0x0000000000047919 */ /* 0x000e620000002100 */
[----:B------:R-:W1:Y:S01]  /*0060*/  LDCU UR5, c[0x0][0x3a8] ;  /* 0x00007500ff0577ac */ /* 0x000e620008000800 */
[----:B------:R-:W-:Y:S01]  /*0070*/  SHF.R.S32.HI R2, RZ, 0x1f, R3 ;  /* 0x0000001fff027819 */ /* 0x000fe20000011403 */
[----:B------:R-:W2:Y:S03]  /*0080*/  LDCU.64 UR6, c[0x0][0x358] ;  /* 0x00006b00ff0677ac */ /* 0x000ea60008000a00 */
[----:B------:R-:W-:Y:S01]  /*0090*/  LEA.HI R2, R2, R3, RZ, 0x12 ;  /* 0x0000000302027211 */ /* 0x000fe200078f90ff */
[----:B------:R-:W0:Y:S01]  /*00a0*/  LDC R0, c[0x0][0x360] ;  /* 0x0000d800ff007b82 */ /* 0x000e220000000800 */
[----:B------:R-:W3:Y:S02]  /*00b0*/  LDCU UR8, c[0x0][0x3ac] ;  /* 0x00007580ff0877ac */ /* 0x000ee40008000800 */
[----:B------:R-:W-:-:S04]  /*00c0*/  SHF.R.S32.HI R2, RZ, 0x12, R2 ;  /* 0x00000012ff027819 */ /* 0x000fc80000011402 */
[----:B------:R-:W-:Y:S01]  /*00d0*/  IADD3 R28, PT, PT, -R2, RZ, RZ ;  /* 0x000000ff021c7210 */ /* 0x000fe20007ffe1ff */
[----:B0-----:R-:W-:-:S04]  /*00e0*/  IMAD R3, R0, UR4, RZ ;  /* 0x0000000400037c24 */ /* 0x001fc8000f8e02ff */
[----:B------:R-:W-:-:S05]  /*00f0*/  IMAD R3, R2, R3, R3 ;  /* 0x0000000302037224 */ /* 0x000fca00078e0203 */
[----:B-123--:R-:W-:-:S07]  /*0100*/  IADD3 R29, PT, PT, R3, UR5, R4 ;  /* 0x00000005031d7c10 */ /* 0x00efce000fffe004 */
.L_x_2:
[----:B------:R-:W-:Y:S01]  /*0110*/  ISETP.GE.AND P0, PT, R29, UR8, PT ;  /* 0x000000081d007c0c */ /* 0x000fe2000bf06270 */
[----:B------:R-:W-:Y:S01]  /*0120*/  BSSY.RECONVERGENT B0, `(.L_x_0) ;  /* 0x000004e000007945 */ /* 0x000fe20003800200 */
[----:B------:R-:W-:-:S04]  /*0130*/  IADD3 R28, PT, PT, R28, 0x1, RZ ;  /* 0x000000011c1c7810 */ /* 0x000fc80007ffe0ff */
[----:B------:R-:W-:-:S07]  /*0140*/  ISETP.NE.AND P1, PT, R28, 0x1, PT ;  /* 0x000000011c00780c */ /* 0x000fce0003f25270 */
[----:B0-----:R-:W-:Y:S06]  /*0150*/  @P0 BRA `(.L_x_1) ;  /* 0x0000000400280947 */ /* 0x001fec0003800000 */
[----:B------:R-:W0:Y:S08]  /*0160*/  LDC.64 R14, c[0x0][0x388] ;  /* 0x0000e200ff0e7b82 */ /* 0x000e300000000a00 */
[----:B------:R-:W1:Y:S08]  /*0170*/  LDC.64 R22, c[0x0][0x390] ;  /* 0x0000e400ff167b82 */ /* 0x000e700000000a00 */
[----:B------:R-:W2:Y:S01]  /*0180*/  LDC.64 R2, c[0x0][0x3a0] ;  /* 0x0000e800ff027b82 */ /* 0x000ea20000000a00 */
[----:B0-----:R-:W-:-:S05]  /*0190*/  IMAD.WIDE R14, R29, 0x4, R14 ;  /* 0x000000041d0e7825 */ /* 0x001fca00078e020e */
[----:B------:R-:W1:Y:S02]  /*01a0*/  LDG.E R17, desc[UR6][R14.64] ;  /* 0x000000060e117981 */ /* 0x000e64000c1e1900 */
[C---:B-1----:R-:W-:Y:S01]  /*01b0*/  IMAD.WIDE R20, R17.reuse, 0x8, R22 ;  /* 0x0000000811147825 */ /* 0x042fe200078e0216 */
[----:B--2---:R-:W-:-:S04]  /*01c0*/  IADD3 R5, PT, PT, R17, -R2, RZ ;  /* 0x8000000211057210 */ /* 0x004fc80007ffe0ff */
[----:B------:R-:W2:Y:S01]  /*01d0*/  LDG.E.64 R14, desc[UR6][R20.64+-0x8] ;  /* 0xfffff806140e7981 */ /* 0x000ea2000c1e1b00 */
[----:B------:R-:W-:-:S03]  /*01e0*/  IMAD.WIDE R4, R5, 0x8, R22 ;  /* 0x0000000805047825 */ /* 0x000fc600078e0216 */
[----:B------:R-:W2:Y:S01]  /*01f0*/  LDG.E.64 R18, desc[UR6][R20.64+0x8] ;  /* 0x0000080614127981 */ /* 0x000ea2000c1e1b00 */
[----:B------:R-:W-:-:S03]  /*0200*/  IMAD.WIDE R6, R2, 0x8, R20 ;  /* 0x0000000802067825 */ /* 0x000fc600078e0214 */
[----:B------:R-:W3:Y:S04]  /*0210*/  LDG.E.64 R24, desc[UR6][R4.64+-0x8] ;  /* 0xfffff80604187981 */ /* 0x000ee8000c1e1b00 */
[----:B------:R-:W3:Y:S04]  /*0220*/  LDG.E.64 R10, desc[UR6][R6.64+0x8] ;  /* 0x00000806060a7981 */ /* 0x000ee8000c1e1b00 */
[----:B------:R-:W4:Y:S04]  /*0230*/  LDG.E.64 R12, desc[UR6][R6.64+-0x8] ;  /* 0xfffff806060c7981 */ /* 0x000f28000c1e1b00 */
[----:B------:R-:W5:Y:S04]  /*0240*/  LDG.E.64 R8, desc[UR6][R4.64+0x8] ;  /* 0x0000080604087981 */ /* 0x000f68000c1e1b00 */
[----:B------:R-:W2:Y:S01]  /*0250*/  LDG.E.64 R6, desc[UR6][R6.64] ;  /* 0x0000000606067981 */ /* 0x000ea2000c1e1b00 */
[----:B---3--:R-:W-:-:S08]  /*0260*/  DADD R10, R24, -R10 ;  /* 0x00000000180a7229 */ /* 0x008fd0000000080a */
[C-C-:B----4-:R-:W-:Y:S02]  /*0270*/  DADD R24, R12.reuse, R10.reuse ;  /* 0x000000000c187229 */ /* 0x150fe4000000000a */
[----:B------:R-:W-:Y:S01]  /*0280*/  DADD R10, -R12, R10 ;  /* 0x000000000c0a7229 */ /* 0x000fe2000000010a */
[----:B------:R-:W-:-:S05]  /*0290*/  IADD3 R13, PT, PT, R17, -R3, RZ ;  /* 0x80000003110d7210 */ /* 0x000fca0007ffe0ff */
[C---:B-----5:R-:W-:Y:S02]  /*02a0*/  DADD R24, -R8.reuse, R24 ;  /* 0x0000000008187229 */ /* 0x060fe40000000118 */
[----:B------:R-:W-:Y:S01]  /*02b0*/  DADD R8, R8, R10 ;  /* 0x0000000008087229 */ /* 0x000fe2000000000a */
[----:B------:R-:W-:-:S05]  /*02c0*/  IMAD.WIDE R10, R13, 0x8, R22 ;  /* 0x000000080d0a7825 */ /* 0x000fca00078e0216 */
[----:B------:R-:W3:Y:S01]  /*02d0*/  LDG.E.64 R26, desc[UR6][R10.64+-0x8] ;  /* 0xfffff8060a1a7981 */ /* 0x000ee2000c1e1b00 */
[----:B------:R-:W-:Y:S01]  /*02e0*/  IMAD.WIDE R12, R3, 0x8, R20 ;  /* 0x00000008030c7825 */ /* 0x000fe200078e0214 */
[----:B--2---:R-:W-:Y:S01]  /*02f0*/  DADD R14, R14, -R18 ;  /* 0x000000000e0e7229 */ /* 0x004fe20000000812 */
[----:B------:R-:W-:Y:S01]  /*0300*/  IADD3 R19, PT, PT, R17, -R3, -R2 ;  /* 0x8000000311137210 */ /* 0x000fe20007ffe802 */
[----:B------:R-:W2:Y:S04]  /*0310*/  LDG.E.64 R20, desc[UR6][R10.64+0x8] ;  /* 0x000008060a147981 */ /* 0x000ea8000c1e1b00 */
[----:B------:R-:W4:Y:S01]  /*0320*/  LDG.E.64 R16, desc[UR6][R12.64+0x8] ;  /* 0x000008060c107981 */ /* 0x000f22000c1e1b00 */
[----:B------:R-:W-:-:S03]  /*0330*/  IMAD.WIDE R22, R19, 0x8, R22 ;  /* 0x0000000813167825 */ /* 0x000fc600078e0216 */
[----:B------:R-:W5:Y:S04]  /*0340*/  LDG.E.64 R18, desc[UR6][R12.64+-0x8] ;  /* 0xfffff8060c127981 */ /* 0x000f68000c1e1b00 */
[----:B------:R-:W2:Y:S01]  /*0350*/  LDG.E.64 R22, desc[UR6][R22.64] ;  /* 0x0000000616167981 */ /* 0x000ea2000c1e1b00 */
[C---:B---3--:R-:W-:Y:S02]  /*0360*/  DADD R24, R26.reuse, R24 ;  /* 0x000000001a187229 */ /* 0x048fe40000000018 */
[----:B----4-:R-:W-:-:S06]  /*0370*/  DADD R26, R26, -R16 ;  /* 0x000000001a1a7229 */ /* 0x010fcc0000000810 */
[----:B------:R-:W-:Y:S02]  /*0380*/  DADD R24, -R16, R24 ;  /* 0x0000000010187229 */ /* 0x000fe40000000118 */
[----:B-----5:R-:W-:-:S06]  /*0390*/  DADD R26, -R18, R26 ;  /* 0x00000000121a7229 */ /* 0x020fcc000000011a */
[----:B------:R-:W-:Y:S01]  /*03a0*/  DADD R24, R18, R24 ;  /* 0x0000000012187229 */ /* 0x000fe20000000018 */
[C---:B------:R-:W-:Y:S02]  /*03b0*/  IMAD.WIDE R18, R2.reuse, 0x8, R12 ;  /* 0x0000000802127825 */ /* 0x040fe400078e020c */
[----:B------:R-:W3:Y:S02]  /*03c0*/  LDG.E.64 R12, desc[UR6][R12.64] ;  /* 0x000000060c0c7981 */ /* 0x000ee4000c1e1b00 */
[----:B------:R-:W-:Y:S02]  /*03d0*/  IMAD.WIDE R16, R3, 0x8, R4 ;  /* 0x0000000803107825 */ /* 0x000fe400078e0204 */
[----:B------:R-:W4:Y:S04]  /*03e0*/  LDG.E.64 R18, desc[UR6][R18.64] ;  /* 0x0000000612127981 */ /* 0x000f28000c1e1b00 */
[----:B------:R-:W5:Y:S01]  /*03f0*/  LDG.E.64 R16, desc[UR6][R16.64] ;  /* 0x0000000610107981 */ /* 0x000f62000c1e1b00 */
[----:B------:R-:W-:-:S03]  /*0400*/  IMAD.WIDE R2, R2, 0x8, R10 ;  /* 0x0000000802027825 */ /* 0x000fc600078e020a */
[----:B------:R-:W3:Y:S04]  /*0410*/  LDG.E.64 R4, desc[UR6][R4.64] ;  /* 0x0000000604047981 */ /* 0x000ee8000c1e1b00 */
[----:B------:R-:W3:Y:S04]  /*0420*/  LDG.E.64 R2, desc[UR6][R2.64] ;  /* 0x0000000602027981 */ /* 0x000ee8000c1e1b00 */
[----:B------:R-:W3:Y:S01]  /*0430*/  LDG.E.64 R10, desc[UR6][R10.64] ;  /* 0x000000060a0a7981 */ /* 0x000ee2000c1e1b00 */
[----:B--2---:R-:W-:Y:S02]  /*0440*/  DADD R26, R20, R26 ;  /* 0x00000000141a7229 */ /* 0x004fe4000000001a */
[----:B------:R-:W-:-:S06]  /*0450*/  DADD R8, R22, R8 ;  /* 0x0000000016087229 */ /* 0x000fcc0000000008 */
[----:B------:R-:W-:Y:S02]  /*0460*/  DADD R26, R22, R26 ;  /* 0x00000000161a7229 */ /* 0x000fe4000000001a */
[----:B------:R-:W-:Y:S01]  /*0470*/  DADD R24, -R20, R24 ;  /* 0x0000000014187229 */ /* 0x000fe20000000118 */
[----:B------:R-:W-:Y:S01]  /*0480*/  UMOV UR4, 0x20000000 ;  /* 0x2000000000047882 */ /* 0x000fe20000000000 */
[----:B------:R-:W-:-:S06]  /*0490*/  UMOV UR5, 0x3fac71c7 ;  /* 0x3fac71c700057882 */ /* 0x000fcc0000000000 */
[----:B------:R-:W-:-:S08]  /*04a0*/  DFMA R14, R24, 0.5, R14 ;  /* 0x3fe00000180e782b */ /* 0x000fd0000000000e */
[----:B------:R-:W-:Y:S02]  /*04b0*/  DMUL R14, R14, -UR4 ;  /* 0x800000040e0e7c28 */ /* 0x000fe40008000000 */
[C---:B----4-:R-:W-:Y:S02]  /*04c0*/  DADD R8, -R18.reuse, R8 ;  /* 0x0000000012087229 */ /* 0x050fe40000000108 */
[----:B------:R-:W-:Y:S01]  /*04d0*/  DADD R26, -R18, R26 ;  /* 0x00000000121a7229 */ /* 0x000fe2000000011a */
[----:B------:R-:W0:Y:S05]  /*04e0*/  LDC R18, c[0x0][0x3b0] ;  /* 0x0000ec00ff127b82 */ /* 0x000e2a0000000800 */
[----:B-----5:R-:W-:-:S02]  /*04f0*/  DADD R8, R16, R8 ;  /* 0x0000000010087229 */ /* 0x020fc40000000008 */
[----:B------:R-:W-:Y:S01]  /*0500*/  DADD R26, -R16, R26 ;  /* 0x00000000101a7229 */ /* 0x000fe2000000011a */
[----:B------:R-:W1:Y:S01]  /*0510*/  LDC.64 R16, c[0x0][0x398] ;  /* 0x0000e600ff107b82 */ /* 0x000e620000000a00 */
[----:B---3--:R-:W-:-:S04]  /*0520*/  DADD R22, R4, -R6 ;  /* 0x0000000004167229 */ /* 0x008fc80000000806 */
[----:B------:R-:W-:Y:S02]  /*0530*/  DADD R8, -R2, R8 ;  /* 0x0000000002087229 */ /* 0x000fe40000000108 */
[----:B------:R-:W-:Y:S02]  /*0540*/  DADD R4, R10, -R12 ;  /* 0x000000000a047229 */ /* 0x000fe4000000080c */
[----:B------:R-:W-:-:S04]  /*0550*/  DADD R26, R2, R26 ;  /* 0x00000000021a7229 */ /* 0x000fc8000000001a */
[----:B------:R-:W-:-:S04]  /*0560*/  DFMA R8, R8, 0.5, R22 ;  /* 0x3fe000000808782b */ /* 0x000fc80000000016 */
[----:B------:R-:W-:Y:S01]  /*0570*/  DFMA R4, R26, 0.5, R4 ;  /* 0x3fe000001a04782b */ /* 0x000fe20000000004 */
[----:B-1----:R-:W-:-:S03]  /*0580*/  IMAD.WIDE R16, R29, 0x8, R16 ;  /* 0x000000081d107825 */ /* 0x002fc600078e0210 */
[----:B------:R-:W-:Y:S01]  /*0590*/  DMUL R8, R8, -UR4 ;  /* 0x8000000408087c28 */ /* 0x000fe20008000000 */
[----:B0-----:R-:W-:-:S03]  /*05a0*/  IMAD.WIDE R2, R18, 0x8, R16 ;  /* 0x0000000812027825 */ /* 0x001fc600078e0210 */
[----:B------:R-:W-:Y:S01]  /*05b0*/  DMUL R4, R4, -UR4 ;  /* 0x8000000404047c28 */ /* 0x000fe20008000000 */
[----:B------:R0:W-:Y:S01]  /*05c0*/  STG.E.64 desc[UR6][R16.64], R14 ;  /* 0x0000000e10007986 */ /* 0x0001e2000c101b06 */
[----:B------:R-:W-:-:S03]  /*05d0*/  IMAD.WIDE R18, R18, 0x8, R2 ;  /* 0x0000000812127825 */ /* 0x000fc600078e0202 */
[----:B------:R0:W-:Y:S04]  /*05e0*/  STG.E.64 desc[UR6][R2.64], R8 ;  /* 0x0000000802007986 */ /* 0x0001e8000c101b06 */
[----:B------:R0:W-:Y:S02]  /*05f0*/  STG.E.64 desc[UR6][R18.64], R4 ;  /* 0x0000000412007986 */ /* 0x0001e4000c101b06 */
.L_x_1:
[----:B------:R-:W-:Y:S05]  /*0600*/  BSYNC.RECONVERGENT B0 ;  /* 0x0000000000007941 */ /* 0x000fea0003800200 */
.L_x_0:
[----:B------:R-:W-:Y:S01]  /*0610*/  IADD3 R29, PT, PT, R0, R29, RZ ;  /* 0x0000001d001d7210 */ /* 0x000fe20007ffe0ff */
[----:B------:R-:W-:Y:S06]  /*0620*/  @P1 BRA `(.L_x_2) ;  /* 0xfffffff800b81947 */ /* 0x000fec000383ffff */
[----:B------:R-:W-:Y:S05]  /*0630*/  EXIT ;  /* 0x000000000000794d */ /* 0x000fea0003800000 */
.L_x_3:
[----:B------:R-:W-:-:S00]  /*0640*/  BRA `(.L_x_3) ;  /* 0xfffffffc00fc7947 */ /* 0x000fc0000383ffff */
[----:B------:R-:W-:-:S00]  /*0650*/  NOP ;  /* 0x0000000000007918 */ /* 0x000fc00000000000 */
        /* <DEDUP_REMOVED lines=10> */
.L_x_526:


//--------------------- .text._Z43dvc_ScaLBL_D3Q19_AAeven_GreyscaleSC_DensityPiPdS0_S0_S0_iii --------------------------
	.section	.text._Z43dvc_ScaLBL_D3Q19_AAeven_GreyscaleSC_DensityPiPdS0_S0_S0_iii,"ax",@progbits
	.align	128
        .global         _Z43dvc_ScaLBL_D3Q19_AAeven_GreyscaleSC_DensityPiPdS0_S0_S0_iii
        .type           _Z43dvc_ScaLBL_D3Q19_AAeven_GreyscaleSC_DensityPiPdS0_S0_S0_iii,@function
        .size           _Z43dvc_ScaLBL_D3Q19_AAeven_GreyscaleSC_DensityPiPdS0_S0_S0_iii,(.L_x_527 - _Z43dvc_ScaLBL_D3Q19_AAeven_GreyscaleSC_DensityPiPdS0_S0_S0_iii)
        .other          _Z43dvc_ScaLBL_D3Q19_AAeven_GreyscaleSC_DensityPiPdS0_S0_S0_iii,@"STO_CUDA_ENTRY STV_DEFAULT"
_Z43dvc_ScaLBL_D3Q19_AAeven_GreyscaleSC_DensityPiPdS0_S0_S0_iii:
.text._Z43dvc_ScaLBL_D3Q19_AAeven_GreyscaleSC_DensityPiPdS0_S0_S0_iii:
        /* <DEDUP_REMOVED lines=8> */
[----:B------:R-:W2:Y:S03]  /*0080*/  LDCU UR7, c[0x0][0x3ac] ;  /* 0x00007580ff0777ac */ /* 0x000ea60008000800 */
[----:B------:R-:W-:Y:S01]  /*0090*/  LEA.HI R2, R2, R26, RZ, 0x12 ;  /* 0x0000001a02027211 */ /* 0x000fe200078f90ff */
[----:B------:R-:W0:Y:S03]  /*00a0*/  LDC R0, c[0x0][0x360] ;  /* 0x0000d800ff007b82 */ /* 0x000e260000000800 */
[----:B------:R-:W-:-:S02]  /*00b0*/  SHF.R.S32.HI R4, RZ, 0x12, R2 ;  /* 0x00000012ff047819 */ /* 0x000fc40000011402 */
[----:B------:R-:W-:Y:S01]  /*00c0*/  SHF.L.U32 R2, R26, 0x1, RZ ;  /* 0x000000011a027819 */ /* 0x000fe200000006ff */
[----:B0-----:R-:W-:Y:S01]  /*00d0*/  IMAD R3, R0, UR4, RZ ;  /* 0x0000000400037c24 */ /* 0x001fe2000f8e02ff */
[----:B------:R-:W0:Y:S03]  /*00e0*/  LDCU.64 UR4, c[0x0][0x358] ;  /* 0x00006b00ff0477ac */ /* 0x000e260008000a00 */
[C---:B------:R-:W-:Y:S01]  /*00f0*/  IMAD R3, R4.reuse, R3, R3 ;  /* 0x0000000304037224 */ /* 0x040fe200078e0203 */
[----:B------:R-:W-:-:S04]  /*0100*/  IADD3 R4, PT, PT, -R4, RZ, RZ ;  /* 0x000000ff04047210 */ /* 0x000fc80007ffe1ff */
[----:B-1----:R-:W-:-:S04]  /*0110*/  IADD3 R3, PT, PT, R3, UR6, R6 ;  /* 0x0000000603037c10 */ /* 0x002fc8000fffe006 */
[CC--:B------:R-:W-:Y:S01]  /*0120*/  LEA R5, R26.reuse, R3.reuse, 0x3 ;  /* 0x000000031a057211 */ /* 0x0c0fe200078e18ff */
[C-C-:B------:R-:W-:Y:S01]  /*0130*/  IMAD R7, R26.reuse, 0xc, R3.reuse ;  /* 0x0000000c1a077824 */ /* 0x140fe200078e0203 */
[CC--:B------:R-:W-:Y:S01]  /*0140*/  LEA R25, R26.reuse, R3.reuse, 0x4 ;  /* 0x000000031a197211 */ /* 0x0c0fe200078e20ff */
[C-C-:B------:R-:W-:Y:S01]  /*0150*/  IMAD R29, R26.reuse, 0x6, R3.reuse ;  /* 0x000000061a1d7824 */ /* 0x140fe200078e0203 */
[C---:B------:R-:W-:Y:S01]  /*0160*/  LEA R27, R26.reuse, R3, 0x2 ;  /* 0x000000031a1b7211 */ /* 0x040fe200078e10ff */
[C-C-:B------:R-:W-:Y:S02]  /*0170*/  IMAD R6, R26.reuse, 0xa, R3.reuse ;  /* 0x0000000a1a067824 */ /* 0x140fe400078e0203 */
[C-C-:B------:R-:W-:Y:S02]  /*0180*/  IMAD R24, R26.reuse, 0xe, R3.reuse ;  /* 0x0000000e1a187824 */ /* 0x140fe400078e0203 */
[----:B0-2---:R-:W-:-:S07]  /*0190*/  IMAD R26, R26, 0x12, R3 ;  /* 0x000000121a1a7824 */ /* 0x005fce00078e0203 */
.L_x_6:
[----:B------:R-:W-:Y:S01]  /*01a0*/  ISETP.GE.AND P0, PT, R3, UR7, PT ;  /* 0x0000000703007c0c */ /* 0x000fe2000bf06270 */
[----:B------:R-:W-:Y:S01]  /*01b0*/  BSSY.RECONVERGENT B0, `(.L_x_4) ;  /* 0x0000080000007945 */ /* 0x000fe20003800200 */
[----:B------:R-:W-:-:S04]  /*01c0*/  IADD3 R4, PT, PT, R4, 0x1, RZ ;  /* 0x0000000104047810 */ /* 0x000fc80007ffe0ff */
[----:B------:R-:W-:-:S07]  /*01d0*/  ISETP.NE.AND P1, PT, R4, 0x1, PT ;  /* 0x000000010400780c */ /* 0x000fce0003f25270 */
[----:B0-----:R-:W-:Y:S06]  /*01e0*/  @P0 BRA `(.L_x_5) ;  /* 0x0000000400f00947 */ /* 0x001fec0003800000 */
[----:B------:R-:W0:Y:S08]  /*01f0*/  LDC.64 R8, c[0x0][0x388] ;  /* 0x0000e200ff087b82 */ /* 0x000e300000000a00 */
[----:B------:R-:W1:Y:S01]  /*0200*/  LDC R28, c[0x0][0x3b0] ;  /* 0x0000ec00ff1c7b82 */ /* 0x000e620000000800 */
[----:B0-----:R-:W-:-:S05]  /*0210*/  IMAD.WIDE R22, R3, 0x8, R8 ;  /* 0x0000000803167825 */ /* 0x001fca00078e0208 */
[----:B------:R-:W2:Y:S01]  /*0220*/  LDG.E.64 R10, desc[UR4][R22.64] ;  /* 0x00000004160a7981 */ /* 0x000ea2000c1e1b00 */
[----:B------:R-:W-:-:S05]  /*0230*/  IMAD.WIDE R14, R2, 0x8, R22 ;  /* 0x00000008020e7825 */ /* 0x000fca00078e0216 */
[----:B------:R-:W2:Y:S01]  /*0240*/  LDG.E.64 R18, desc[UR4][R14.64] ;  /* 0x000000040e127981 */ /* 0x000ea2000c1e1b00 */
[----:B-1----:R-:W-:-:S05]  /*0250*/  IMAD.WIDE R20, R28, 0x8, R22 ;  /* 0x000000081c147825 */ /* 0x002fca00078e0216 */
[----:B------:R0:W3:Y:S02]  /*0260*/  LDG.E.64 R16, desc[UR4][R20.64] ;  /* 0x0000000414107981 */ /* 0x0000e4000c1e1b00 */
[----:B0-----:R-:W-:-:S05]  /*0270*/  IMAD.WIDE R20, R27, 0x8, R8 ;  /* 0x000000081b147825 */ /* 0x001fca00078e0208 */
[----:B------:R-:W4:Y:S01]  /*0280*/  LDG.E.64 R12, desc[UR4][R20.64] ;  /* 0x00000004140c7981 */ /* 0x000f22000c1e1b00 */
[----:B--2---:R-:W-:Y:S01]  /*0290*/  DADD R18, R10, R18 ;  /* 0x000000000a127229 */ /* 0x004fe20000000012 */
[----:B------:R-:W-:-:S06]  /*02a0*/  IMAD.WIDE R10, R28, 0x8, R14 ;  /* 0x000000081c0a7825 */ /* 0x000fcc00078e020e */
[----:B------:R-:W2:Y:S01]  /*02b0*/  LDG.E.64 R10, desc[UR4][R10.64] ;  /* 0x000000040a0a7981 */ /* 0x000ea2000c1e1b00 */
[----:B------:R-:W-:-:S05]  /*02c0*/  IMAD.WIDE R14, R29, 0x8, R8 ;  /* 0x000000081d0e7825 */ /* 0x000fca00078e0208 */
[----:B------:R-:W5:Y:S01]  /*02d0*/  LDG.E.64 R22, desc[UR4][R14.64] ;  /* 0x000000040e167981 */ /* 0x000f62000c1e1b00 */
[----:B---3--:R-:W-:-:S08]  /*02e0*/  DADD R16, R18, R16 ;  /* 0x0000000012107229 */ /* 0x008fd00000000010 */
[----:B----4-:R-:W-:Y:S01]  /*02f0*/  DADD R12, R16, R12 ;  /* 0x00000000100c7229 */ /* 0x010fe2000000000c */
[----:B------:R-:W-:-:S05]  /*0300*/  IMAD.WIDE R16, R28, 0x8, R20 ;  /* 0x000000081c107825 */ /* 0x000fca00078e0214 */
[----:B------:R0:W3:Y:S02]  /*0310*/  LDG.E.64 R18, desc[UR4][R16.64] ;  /* 0x0000000410127981 */ /* 0x0000e4000c1e1b00 */
[----:B0-----:R-:W-:-:S04]  /*0320*/  IMAD.WIDE R16, R5, 0x8, R8 ;  /* 0x0000000805107825 */ /* 0x001fc800078e0208 */
[----:B------:R-:W-:Y:S01]  /*0330*/  IMAD.WIDE R20, R6, 0x8, R8 ;  /* 0x0000000806147825 */ /* 0x000fe200078e0208 */
[----:B--2---:R-:W-:Y:S01]  /*0340*/  DADD R10, R12, R10 ;  /* 0x000000000c0a7229 */ /* 0x004fe2000000000a */
[----:B------:R-:W2:Y:S07]  /*0350*/  LDG.E.64 R12, desc[UR4][R16.64] ;  /* 0x00000004100c7981 */ /* 0x000eae000c1e1b00 */
[----:B-----5:R-:W-:Y:S01]  /*0360*/  DADD R22, R10, R22 ;  /* 0x000000000a167229 */ /* 0x020fe20000000016 */
[----:B------:R-:W-:-:S02]  /*0370*/  IMAD.WIDE R10, R28, 0x8, R14 ;  /* 0x000000081c0a7825 */ /* 0x000fc400078e020e */
[----:B------:R-:W4:Y:S04]  /*0380*/  LDG.E.64 R14, desc[UR4][R20.64] ;  /* 0x00000004140e7981 */ /* 0x000f28000c1e1b00 */
[----:B------:R-:W5:Y:S01]  /*0390*/  LDG.E.64 R10, desc[UR4][R10.64] ;  /* 0x000000040a0a7981 */ /* 0x000f62000c1e1b00 */
[----:B---3--:R-:W-:-:S08]  /*03a0*/  DADD R18, R22, R18 ;  /* 0x0000000016127229 */ /* 0x008fd00000000012 */
[----:B--2---:R-:W-:Y:S01]  /*03b0*/  DADD R18, R18, R12 ;  /* 0x0000000012127229 */ /* 0x004fe2000000000c */
[----:B------:R-:W-:-:S07]  /*03c0*/  IMAD.WIDE R12, R28, 0x8, R16 ;  /* 0x000000081c0c7825 */ /* 0x000fce00078e0210 */
[----:B-----5:R-:W-:Y:S01]  /*03d0*/  DADD R18, R18, R10 ;  /* 0x0000000012127229 */ /* 0x020fe2000000000a */
[----:B------:R0:W2:Y:S02]  /*03e0*/  LDG.E.64 R10, desc[UR4][R12.64] ;  /* 0x000000040c0a7981 */ /* 0x0000a4000c1e1b00 */
[----:B0-----:R-:W-:-:S05]  /*03f0*/  IMAD.WIDE R12, R7, 0x8, R8 ;  /* 0x00000008070c7825 */ /* 0x001fca00078e0208 */
[----:B----4-:R-:W-:Y:S01]  /*0400*/  DADD R14, R18, R14 ;  /* 0x00000000120e7229 */ /* 0x010fe2000000000e */
[----:B------:R-:W3:Y:S01]  /*0410*/  LDG.E.64 R16, desc[UR4][R12.64] ;  /* 0x000000040c107981 */ /* 0x000ee2000c1e1b00 */
[----:B------:R-:W-:-:S06]  /*0420*/  IMAD.WIDE R18, R28, 0x8, R20 ;  /* 0x000000081c127825 */ /* 0x000fcc00078e0214 */
[----:B------:R-:W4:Y:S01]  /*0430*/  LDG.E.64 R18, desc[UR4][R18.64] ;  /* 0x0000000412127981 */ /* 0x000f22000c1e1b00 */
[----:B------:R-:W-:-:S05]  /*0440*/  IMAD.WIDE R20, R24, 0x8, R8 ;  /* 0x0000000818147825 */ /* 0x000fca00078e0208 */
[----:B------:R0:W5:Y:S01]  /*0450*/  LDG.E.64 R22, desc[UR4][R20.64] ;  /* 0x0000000414167981 */ /* 0x000162000c1e1b00 */
[----:B--2---:R-:W-:Y:S01]  /*0460*/  DADD R10, R14, R10 ;  /* 0x000000000e0a7229 */ /* 0x004fe2000000000a */
[----:B------:R-:W-:-:S06]  /*0470*/  IMAD.WIDE R14, R28, 0x8, R12 ;  /* 0x000000081c0e7825 */ /* 0x000fcc00078e020c */
[----:B------:R-:W2:Y:S01]  /*0480*/  LDG.E.64 R14, desc[UR4][R14.64] ;  /* 0x000000040e0e7981 */ /* 0x000ea2000c1e1b00 */
[----:B---3--:R-:W-:Y:S01]  /*0490*/  DADD R16, R10, R16 ;  /* 0x000000000a107229 */ /* 0x008fe20000000010 */
[----:B------:R-:W-:-:S05]  /*04a0*/  IMAD.WIDE R10, R25, 0x8, R8 ;  /* 0x00000008190a7825 */ /* 0x000fca00078e0208 */
[----:B------:R-:W3:Y:S02]  /*04b0*/  LDG.E.64 R12, desc[UR4][R10.64] ;  /* 0x000000040a0c7981 */ /* 0x000ee4000c1e1b00 */
[----:B----4-:R-:W-:Y:S01]  /*04c0*/  DADD R18, R16, R18 ;  /* 0x0000000010127229 */ /* 0x010fe20000000012 */
[----:B------:R-:W-:-:S04]  /*04d0*/  IMAD.WIDE R16, R28, 0x8, R20 ;  /* 0x000000081c107825 */ /* 0x000fc800078e0214 */
[----:B------:R-:W-:Y:S02]  /*04e0*/  IMAD.WIDE R8, R26, 0x8, R8 ;  /* 0x000000081a087825 */ /* 0x000fe400078e0208 */
[----:B------:R-:W4:Y:S04]  /*04f0*/  LDG.E.64 R16, desc[UR4][R16.64] ;  /* 0x0000000410107981 */ /* 0x000f28000c1e1b00 */
[----:B------:R-:W4:Y:S01]  /*0500*/  LDG.E.64 R8, desc[UR4][R8.64] ;  /* 0x0000000408087981 */ /* 0x000f22000c1e1b00 */
[----:B0-----:R-:W-:Y:S01]  /*0510*/  IMAD.WIDE R20, R28, 0x8, R10 ;  /* 0x000000081c147825 */ /* 0x001fe200078e020a */
[----:B-----5:R-:W-:-:S04]  /*0520*/  DADD R22, R18, R22 ;  /* 0x0000000012167229 */ /* 0x020fc80000000016 */
[----:B------:R-:W5:Y:S04]  /*0530*/  LDG.E.64 R18, desc[UR4][R20.64] ;  /* 0x0000000414127981 */ /* 0x000f68000c1e1b00 */
[----:B--2---:R-:W-:Y:S01]  /*0540*/  DADD R22, R22, R14 ;  /* 0x0000000016167229 */ /* 0x004fe2000000000e */
[----:B------:R-:W0:Y:S07]  /*0550*/  LDC.64 R14, c[0x0][0x390] ;  /* 0x0000e400ff0e7b82 */ /* 0x000e2e0000000a00 */
[----:B---3--:R-:W-:-:S08]  /*0560*/  DADD R12, R22, R12 ;  /* 0x00000000160c7229 */ /* 0x008fd0000000000c */
[----:B----4-:R-:W-:Y:S01]  /*0570*/  DADD R12, R12, R16 ;  /* 0x000000000c0c7229 */ /* 0x010fe20000000010 */
[----:B0-----:R-:W-:-:S07]  /*0580*/  IMAD.WIDE R22, R3, 0x8, R14 ;  /* 0x0000000803167825 */ /* 0x001fce00078e020e */
[----:B------:R-:W-:Y:S01]  /*0590*/  DADD R10, R12, R8 ;  /* 0x000000000c0a7229 */ /* 0x000fe20000000008 */
[----:B------:R-:W-:-:S05]  /*05a0*/  IMAD.WIDE R16, R2, 0x8, R22 ;  /* 0x0000000802107825 */ /* 0x000fca00078e0216 */
[----:B------:R-:W2:Y:S02]  /*05b0*/  LDG.E.64 R8, desc[UR4][R16.64] ;  /* 0x0000000410087981 */ /* 0x000ea4000c1e1b00 */
[----:B-----5:R-:W-:Y:S02]  /*05c0*/  DADD R18, R10, R18 ;  /* 0x000000000a127229 */ /* 0x020fe40000000012 */
[----:B------:R0:W2:Y:S02]  /*05d0*/  LDG.E.64 R10, desc[UR4][R22.64] ;  /* 0x00000004160a7981 */ /* 0x0000a4000c1e1b00 */
[----:B0-----:R-:W-:-:S05]  /*05e0*/  IMAD.WIDE R22, R28, 0x8, R22 ;  /* 0x000000081c167825 */ /* 0x001fca00078e0216 */
[----:B------:R-:W3:Y:S01]  /*05f0*/  LDG.E.64 R12, desc[UR4][R22.64] ;  /* 0x00000004160c7981 */ /* 0x000ee2000c1e1b00 */
[----:B------:R-:W-:Y:S01]  /*0600*/  IMAD.WIDE R20, R27, 0x8, R14 ;  /* 0x000000081b147825 */ /* 0x000fe200078e020e */
[----:B--2---:R-:W-:-:S04]  /*0610*/  DADD R8, R10, R8 ;  /* 0x000000000a087229 */ /* 0x004fc80000000008 */
[----:B------:R-:W2:Y:S04]  /*0620*/  LDG.E.64 R10, desc[UR4][R20.64] ;  /* 0x00000004140a7981 */ /* 0x000ea8000c1e1b00 */
[----:B---3--:R-:W-:Y:S01]  /*0630*/  DADD R12, R8, R12 ;  /* 0x00000000080c7229 */ /* 0x008fe2000000000c */
[----:B------:R-:W-:-:S06]  /*0640*/  IMAD.WIDE R8, R28, 0x8, R16 ;  /* 0x000000081c087825 */ /* 0x000fcc00078e0210 */
[----:B------:R-:W3:Y:S01]  /*0650*/  LDG.E.64 R8, desc[UR4][R8.64] ;  /* 0x0000000408087981 */ /* 0x000ee2000c1e1b00 */
[----:B------:R-:W-:Y:S01]  /*0660*/  IMAD.WIDE R22, R28, 0x8, R20 ;  /* 0x000000081c167825 */ /* 0x000fe200078e0214 */
[----:B--2---:R-:W-:-:S03]  /*0670*/  DADD R10, R12, R10 ;  /* 0x000000000c0a7229 */ /* 0x004fc6000000000a */
[----:B------:R-:W-:-:S05]  /*0680*/  IMAD.WIDE R12, R29, 0x8, R14 ;  /* 0x000000081d0c7825 */ /* 0x000fca00078e020e */
[----:B------:R-:W2:Y:S01]  /*0690*/  LDG.E.64 R16, desc[UR4][R12.64] ;  /* 0x000000040c107981 */ /* 0x000ea2000c1e1b00 */
[----:B---3--:R-:W-:-:S03]  /*06a0*/  DADD R8, R10, R8 ;  /* 0x000000000a087229 */ /* 0x008fc60000000008 */
[----:B------:R-:W3:Y:S01]  /*06b0*/  LDG.E.64 R10, desc[UR4][R22.64] ;  /* 0x00000004160a7981 */ /* 0x000ee2000c1e1b00 */
[----:B------:R-:W-:-:S04]  /*06c0*/  IMAD.WIDE R20, R5, 0x8, R14 ;  /* 0x0000000805147825 */ /* 0x000fc800078e020e */
[----:B--2---:R-:W-:Y:S02]  /*06d0*/  DADD R16, R8, R16 ;  /* 0x0000000008107229 */ /* 0x004fe40000000010 */
[----:B------:R-:W2:Y:S06]  /*06e0*/  LDG.E.64 R8, desc[UR4][R20.64] ;  /* 0x0000000414087981 */ /* 0x000eac000c1e1b00 */
        /* <DEDUP_REMOVED lines=8> */
[----:B------:R0:W3:Y:S02]  /*0770*/  LDG.E.64 R8, desc[UR4][R22.64] ;  /* 0x0000000416087981 */ /* 0x0000e4000c1e1b00 */
[----:B0-----:R-:W-:-:S05]  /*0780*/  IMAD.WIDE R22, R7, 0x8, R14 ;  /* 0x0000000807167825 */ /* 0x001fca00078e020e */
[----:B------:R-:W4:Y:S01]  /*0790*/  LDG.E.64 R20, desc[UR4][R22.64] ;  /* 0x0000000416147981 */ /* 0x000f22000c1e1b00 */
[----:B--2---:R-:W-:-:S08]  /*07a0*/  DADD R12, R16, R12 ;  /* 0x00000000100c7229 */ /* 0x004fd0000000000c */
[----:B---3--:R-:W-:Y:S01]  /*07b0*/  DADD R8, R12, R8 ;  /* 0x000000000c087229 */ /* 0x008fe20000000008 */
[----:B------:R-:W-:-:S05]  /*07c0*/  IMAD.WIDE R12, R28, 0x8, R10 ;  /* 0x000000081c0c7825 */ /* 0x000fca00078e020a */
[----:B------:R0:W2:Y:S02]  /*07d0*/  LDG.E.64 R16, desc[UR4][R12.64] ;  /* 0x000000040c107981 */ /* 0x0000a4000c1e1b00 */
[----:B0-----:R-:W-:Y:S01]  /*07e0*/  IMAD.WIDE R12, R24, 0x8, R14 ;  /* 0x00000008180c7825 */ /* 0x001fe200078e020e */
[----:B----4-:R-:W-:-:S04]  /*07f0*/  DADD R20, R8, R20 ;  /* 0x0000000008147229 */ /* 0x010fc80000000014 */
[----:B------:R-:W3:Y:S01]  /*0800*/  LDG.E.64 R10, desc[UR4][R12.64] ;  /* 0x000000040c0a7981 */ /* 0x000ee2000c1e1b00 */
[----:B------:R-:W-:-:S06]  /*0810*/  IMAD.WIDE R8, R28, 0x8, R22 ;  /* 0x000000081c087825 */ /* 0x000fcc00078e0216 */
[----:B------:R-:W4:Y:S01]  /*0820*/  LDG.E.64 R8, desc[UR4][R8.64] ;  /* 0x0000000408087981 */ /* 0x000f22000c1e1b00 */
[----:B--2---:R-:W-:-:S08]  /*0830*/  DADD R16, R20, R16 ;  /* 0x0000000014107229 */ /* 0x004fd00000000010 */
[----:B---3--:R-:W-:Y:S01]  /*0840*/  DADD R16, R16, R10 ;  /* 0x0000000010107229 */ /* 0x008fe2000000000a */
[----:B------:R-:W-:-:S07]  /*0850*/  IMAD.WIDE R10, R25, 0x8, R14 ;  /* 0x00000008190a7825 */ /* 0x000fce00078e020e */
[----:B----4-:R-:W-:Y:S01]  /*0860*/  DADD R16, R16, R8 ;  /* 0x0000000010107229 */ /* 0x010fe20000000008 */
[----:B------:R-:W0:Y:S01]  /*0870*/  LDC.64 R8, c[0x0][0x380] ;  /* 0x0000e000ff087b82 */ /* 0x000e220000000a00 */
[C---:B------:R-:W-:Y:S02]  /*0880*/  IMAD.WIDE R22, R28.reuse, 0x8, R10 ;  /* 0x000000081c167825 */ /* 0x040fe400078e020a */
[----:B------:R-:W2:Y:S02]  /*0890*/  LDG.E.64 R10, desc[UR4][R10.64] ;  /* 0x000000040a0a7981 */ /* 0x000ea4000c1e1b00 */
[----:B------:R-:W-:Y:S02]  /*08a0*/  IMAD.WIDE R20, R28, 0x8, R12 ;  /* 0x000000081c147825 */ /* 0x000fe400078e020c */
[----:B------:R-:W3:Y:S02]  /*08b0*/  LDG.E.64 R22, desc[UR4][R22.64] ;  /* 0x0000000416167981 */ /* 0x000ee4000c1e1b00 */
[----:B------:R-:W-:-:S02]  /*08c0*/  IMAD.WIDE R12, R26, 0x8, R14 ;  /* 0x000000081a0c7825 */ /* 0x000fc400078e020e */
[----:B------:R-:W4:Y:S01]  /*08d0*/  LDG.E.64 R20, desc[UR4][R20.64] ;  /* 0x0000000414147981 */ /* 0x000f22000c1e1b00 */
[----:B------:R-:W1:Y:S03]  /*08e0*/  LDC.64 R14, c[0x0][0x398] ;  /* 0x0000e600ff0e7b82 */ /* 0x000e660000000a00 */
[----:B------:R-:W5:Y:S01]  /*08f0*/  LDG.E.64 R12, desc[UR4][R12.64] ;  /* 0x000000040c0c7981 */ /* 0x000f62000c1e1b00 */
[----:B0-----:R-:W-:-:S06]  /*0900*/  IMAD.WIDE R8, R3, 0x4, R8 ;  /* 0x0000000403087825 */ /* 0x001fcc00078e0208 */
[----:B------:R-:W1:Y:S01]  /*0910*/  LDG.E R9, desc[UR4][R8.64] ;  /* 0x0000000408097981 */ /* 0x000e62000c1e1900 */
[----:B--2---:R-:W-:Y:S01]  /*0920*/  DADD R16, R16, R10 ;  /* 0x0000000010107229 */ /* 0x004fe2000000000a */
[----:B------:R-:W0:Y:S07]  /*0930*/  LDC.64 R10, c[0x0][0x3a0] ;  /* 0x0000e800ff0a7b82 */ /* 0x000e2e0000000a00 */
[----:B----4-:R-:W-:-:S08]  /*0940*/  DADD R16, R16, R20 ;  /* 0x0000000010107229 */ /* 0x010fd00000000014 */
[----:B-----5:R-:W-:-:S08]  /*0950*/  DADD R16, R16, R12 ;  /* 0x0000000010107229 */ /* 0x020fd0000000000c */
[----:B---3--:R-:W-:Y:S01]  /*0960*/  DADD R16, R16, R22 ;  /* 0x0000000010107229 */ /* 0x008fe20000000016 */
[----:B-1----:R-:W-:-:S04]  /*0970*/  IMAD.WIDE R14, R9, 0x8, R14 ;  /* 0x00000008090e7825 */ /* 0x002fc800078e020e */
[----:B0-----:R-:W-:Y:S01]  /*0980*/  IMAD.WIDE R10, R9, 0x8, R10 ;  /* 0x00000008090a7825 */ /* 0x001fe200078e020a */
[----:B------:R0:W-:Y:S04]  /*0990*/  STG.E.64 desc[UR4][R14.64], R18 ;  /* 0x000000120e007986 */ /* 0x0001e8000c101b04 */
[----:B------:R0:W-:Y:S02]  /*09a0*/  STG.E.64 desc[UR4][R10.64], R16 ;  /* 0x000000100a007986 */ /* 0x0001e4000c101b04 */
.L_x_5:
[----:B------:R-:W-:Y:S05]  /*09b0*/  BSYNC.RECONVERGENT B0 ;  /* 0x0000000000007941 */ /* 0x000fea0003800200 */
.L_x_4:
[C---:B------:R-:W-:Y:S02]  /*09c0*/  IADD3 R3, PT, PT, R0.reuse, R3, RZ ;  /* 0x0000000300037210 */ /* 0x040fe40007ffe0ff */
[C---:B------:R-:W-:Y:S02]  /*09d0*/  IADD3 R5, PT, PT, R0.reuse, R5, RZ ;  /* 0x0000000500057210 */ /* 0x040fe40007ffe0ff */
[C---:B------:R-:W-:Y:S02]  /*09e0*/  IADD3 R7, PT, PT, R0.reuse, R7, RZ ;  /* 0x0000000700077210 */ /* 0x040fe40007ffe0ff */
[C---:B------:R-:W-:Y:S02]  /*09f0*/  IADD3 R25, PT, PT, R0.reuse, R25, RZ ;  /* 0x0000001900197210 */ /* 0x040fe40007ffe0ff */
[C---:B------:R-:W-:Y:S02]  /*0a00*/  IADD3 R27, PT, PT, R0.reuse, R27, RZ ;  /* 0x0000001b001b7210 */ /* 0x040fe40007ffe0ff */
[----:B------:R-:W-:-:S02]  /*0a10*/  IADD3 R29, PT, PT, R0, R29, RZ ;  /* 0x0000001d001d7210 */ /* 0x000fc40007ffe0ff */
[C---:B------:R-:W-:Y:S02]  /*0a20*/  IADD3 R6, PT, PT, R0.reuse, R6, RZ ;  /* 0x0000000600067210 */ /* 0x040fe40007ffe0ff */
[C---:B------:R-:W-:Y:S02]  /*0a30*/  IADD3 R24, PT, PT, R0.reuse, R24, RZ ;  /* 0x0000001800187210 */ /* 0x040fe40007ffe0ff */
[----:B------:R-:W-:Y:S01]  /*0a40*/  IADD3 R26, PT, PT, R0, R26, RZ ;  /* 0x0000001a001a7210 */ /* 0x000fe20007ffe0ff */
[----:B------:R-:W-:Y:S06]  /*0a50*/  @P1 BRA `(.L_x_6) ;  /* 0xfffffff400d01947 */ /* 0x000fec000383ffff */
[----:B------:R-:W-:Y:S05]  /*0a60*/  EXIT ;  /* 0x000000000000794d */ /* 0x000fea0003800000 */
.L_x_7:
        /* <DEDUP_REMOVED lines=9> */
.L_x_527:


//--------------------- .text._Z42dvc_ScaLBL_D3Q19_AAodd_GreyscaleSC_DensityPiS_PdS0_S0_S0_iii --------------------------
	.section	.text._Z42dvc_ScaLBL_D3Q19_AAodd_GreyscaleSC_DensityPiS_PdS0_S0_S0_iii,"ax",@progbits
	.align	128
        .global         _Z42dvc_ScaLBL_D3Q19_AAodd_GreyscaleSC_DensityPiS_PdS0_S0_S0_iii
        .type           _Z42dvc_ScaLBL_D3Q19_AAodd_GreyscaleSC_DensityPiS_PdS0_S0_S0_iii,@function
        .size           _Z42dvc_ScaLBL_D3Q19_AAodd_GreyscaleSC_DensityPiS_PdS0_S0_S0_iii,(.L_x_528 - _Z42dvc_ScaLBL_D3Q19_AAodd_GreyscaleSC_DensityPiS_PdS0_S0_S0_iii)
        .other          _Z42dvc_ScaLBL_D3Q19_AAodd_GreyscaleSC_DensityPiS_PdS0_S0_S0_iii,@"STO_CUDA_ENTRY STV_DEFAULT"
_Z42dvc_ScaLBL_D3Q19_AAodd_GreyscaleSC_DensityPiS_PdS0_S0_S0_iii:
.text._Z42dvc_ScaLBL_D3Q19_AAodd_GreyscaleSC_DensityPiS_PdS0_S0_S0_iii:
        /* <DEDUP_REMOVED lines=12> */
[----:B------:R-:W-:-:S05]  /*00c0*/  SHF.R.S32.HI R26, RZ, 0x12, R3 ;  /* 0x00000012ff1a7819 */ /* 0x000fca0000011403 */
[----:B------:R-:W4:Y:S08]  /*00d0*/  LDC R2, c[0x0][0x3b8] ;  /* 0x0000ee00ff027b82 */ /* 0x000f300000000800 */
[----:B------:R-:W2:Y:S08]  /*00e0*/  LDC.64 R14, c[0x0][0x380] ;  /* 0x0000e000ff0e7b82 */ /* 0x000eb00000000a00 */
[----:B------:R-:W2:Y:S01]  /*00f0*/  LDC.64 R12, c[0x0][0x388] ;  /* 0x0000e200ff0c7b82 */ /* 0x000ea20000000a00 */
[----:B0-----:R-:W-:-:S04]  /*0100*/  IMAD R3, R0, UR4, RZ ;  /* 0x0000000400037c24 */ /* 0x001fc8000f8e02ff */
[C---:B------:R-:W-:Y:S01]  /*0110*/  IMAD R3, R26.reuse, R3, R3 ;  /* 0x000000031a037224 */ /* 0x040fe200078e0203 */
[----:B------:R-:W-:Y:S02]  /*0120*/  IADD3 R26, PT, PT, -R26, RZ, RZ ;  /* 0x000000ff1a1a7210 */ /* 0x000fe40007ffe1ff */
[----:B------:R-:W0:Y:S02]  /*0130*/  LDC.64 R10, c[0x0][0x390] ;  /* 0x0000e400ff0a7b82 */ /* 0x000e240000000a00 */
[----:B-1----:R-:W-:-:S06]  /*0140*/  IADD3 R3, PT, PT, R3, UR5, R16 ;  /* 0x0000000503037c10 */ /* 0x002fcc000fffe010 */
[----:B------:R-:W1:Y:S08]  /*0150*/  LDC.64 R8, c[0x0][0x398] ;  /* 0x0000e600ff087b82 */ /* 0x000e700000000a00 */
[----:B------:R-:W0:Y:S08]  /*0160*/  LDC.64 R6, c[0x0][0x3a0] ;  /* 0x0000e800ff067b82 */ /* 0x000e300000000a00 */
[----:B--234-:R-:W0:Y:S02]  /*0170*/  LDC.64 R4, c[0x0][0x3a8] ;  /* 0x0000ea00ff047b82 */ /* 0x01ce240000000a00 */
.L_x_10:
[----:B------:R-:W-:Y:S01]  /*0180*/  ISETP.GE.AND P0, PT, R3, UR8, PT ;  /* 0x0000000803007c0c */ /* 0x000fe2000bf06270 */
[----:B------:R-:W-:Y:S01]  /*0190*/  BSSY.RECONVERGENT B0, `(.L_x_8) ;  /* 0x000009e000007945 */ /* 0x000fe20003800200 */
[----:B------:R-:W-:-:S04]  /*01a0*/  IADD3 R26, PT, PT, R26, 0x1, RZ ;  /* 0x000000011a1a7810 */ /* 0x000fc80007ffe0ff */
[----:B------:R-:W-:-:S07]  /*01b0*/  ISETP.NE.AND P1, PT, R26, 0x1, PT ;  /* 0x000000011a00780c */ /* 0x000fce0003f25270 */
[----:B--2---:R-:W-:Y:S06]  /*01c0*/  @P0 BRA `(.L_x_9) ;  /* 0x0000000800680947 */ /* 0x004fec0003800000 */
[----:B------:R-:W-:-:S05]  /*01d0*/  IMAD.WIDE R16, R3, 0x4, R14 ;  /* 0x0000000403107825 */ /* 0x000fca00078e020e */
[----:B------:R2:W3:Y:S01]  /*01e0*/  LDG.E R25, desc[UR6][R16.64] ;  /* 0x0000000610197981 */ /* 0x0004e2000c1e1900 */
[----:B0-----:R-:W-:-:S04]  /*01f0*/  IMAD.WIDE R18, R3, 0x8, R10 ;  /* 0x0000000803127825 */ /* 0x001fc800078e020a */
[----:B-1----:R-:W-:Y:S02]  /*0200*/  IMAD.WIDE R20, R3, 0x8, R8 ;  /* 0x0000000803147825 */ /* 0x002fe400078e0208 */
[----:B------:R-:W4:Y:S02]  /*0210*/  LDG.E.64 R18, desc[UR6][R18.64] ;  /* 0x0000000612127981 */ /* 0x000f24000c1e1b00 */
[----:B--2---:R-:W-:Y:S02]  /*0220*/  IMAD.WIDE R16, R2, 0x4, R16 ;  /* 0x0000000402107825 */ /* 0x004fe400078e0210 */
[----:B------:R-:W2:Y:S04]  /*0230*/  LDG.E.64 R20, desc[UR6][R20.64] ;  /* 0x0000000614147981 */ /* 0x000ea8000c1e1b00 */
[----:B------:R-:W5:Y:S01]  /*0240*/  LDG.E R27, desc[UR6][R16.64] ;  /* 0x00000006101b7981 */ /* 0x000f62000c1e1900 */
[----:B---3--:R-:W-:-:S04]  /*0250*/  IMAD.WIDE R28, R25, 0x8, R10 ;  /* 0x00000008191c7825 */ /* 0x008fc800078e020a */
[----:B------:R-:W-:Y:S01]  /*0260*/  IMAD.WIDE R24, R25, 0x8, R8 ;  /* 0x0000000819187825 */ /* 0x000fe200078e0208 */
[----:B------:R0:W4:Y:S05]  /*0270*/  LDG.E.64 R22, desc[UR6][R28.64] ;  /* 0x000000061c167981 */ /* 0x00012a000c1e1b00 */
[----:B------:R-:W2:Y:S01]  /*0280*/  LDG.E.64 R24, desc[UR6][R24.64] ;  /* 0x0000000618187981 */ /* 0x000ea2000c1e1b00 */
[----:B0-----:R-:W-:Y:S01]  /*0290*/  IMAD.WIDE R28, R2, 0x4, R16 ;  /* 0x00000004021c7825 */ /* 0x001fe200078e0210 */
[----:B----4-:R-:W-:-:S03]  /*02a0*/  DADD R18, R18, R22 ;  /* 0x0000000012127229 */ /* 0x010fc60000000016 */
[----:B-----5:R-:W-:Y:S01]  /*02b0*/  IMAD.WIDE R22, R27, 0x8, R8 ;  /* 0x000000081b167825 */ /* 0x020fe200078e0208 */
[----:B--2---:R-:W-:-:S03]  /*02c0*/  DADD R24, R20, R24 ;  /* 0x0000000014187229 */ /* 0x004fc60000000018 */
[----:B------:R-:W-:Y:S02]  /*02d0*/  IMAD.WIDE R20, R27, 0x8, R10 ;  /* 0x000000081b147825 */ /* 0x000fe400078e020a */
[----:B------:R-:W2:Y:S04]  /*02e0*/  LDG.E.64 R22, desc[UR6][R22.64] ;  /* 0x0000000616167981 */ /* 0x000ea8000c1e1b00 */
[----:B------:R-:W3:Y:S04]  /*02f0*/  LDG.E R27, desc[UR6][R28.64] ;  /* 0x000000061c1b7981 */ /* 0x000ee8000c1e1900 */
[----:B------:R-:W4:Y:S01]  /*0300*/  LDG.E.64 R20, desc[UR6][R20.64] ;  /* 0x0000000614147981 */ /* 0x000f22000c1e1b00 */
[----:B------:R-:W-:Y:S01]  /*0310*/  IMAD.WIDE R16, R2, 0x4, R28 ;  /* 0x0000000402107825 */ /* 0x000fe200078e021c */
[----:B--2---:R-:W-:-:S03]  /*0320*/  DADD R24, R24, R22 ;  /* 0x0000000018187229 */ /* 0x004fc60000000016 */
[----:B---3--:R-:W-:Y:S01]  /*0330*/  IMAD.WIDE R22, R27, 0x8, R8 ;  /* 0x000000081b167825 */ /* 0x008fe200078e0208 */
[----:B----4-:R-:W-:-:S03]  /*0340*/  DADD R18, R18, R20 ;  /* 0x0000000012127229 */ /* 0x010fc60000000014 */
[----:B------:R-:W-:Y:S02]  /*0350*/  IMAD.WIDE R20, R27, 0x8, R10 ;  /* 0x000000081b147825 */ /* 0x000fe400078e020a */
[----:B------:R-:W2:Y:S04]  /*0360*/  LDG.E.64 R22, desc[UR6][R22.64] ;  /* 0x0000000616167981 */ /* 0x000ea8000c1e1b00 */
[----:B------:R0:W3:Y:S04]  /*0370*/  LDG.E R27, desc[UR6][R16.64] ;  /* 0x00000006101b7981 */ /* 0x0000e8000c1e1900 */
[----:B------:R-:W4:Y:S01]  /*0380*/  LDG.E.64 R20, desc[UR6][R20.64] ;  /* 0x0000000614147981 */ /* 0x000f22000c1e1b00 */
[----:B0-----:R-:W-:Y:S01]  /*0390*/  IMAD.WIDE R16, R2, 0x4, R16 ;  /* 0x0000000402107825 */ /* 0x001fe200078e0210 */
[----:B--2---:R-:W-:-:S03]  /*03a0*/  DADD R22, R24, R22 ;  /* 0x0000000018167229 */ /* 0x004fc60000000016 */
[----:B---3--:R-:W-:-:S04]  /*03b0*/  IMAD.WIDE R24, R27, 0x8, R10 ;  /* 0x000000081b187825 */ /* 0x008fc800078e020a */
[----:B------:R-:W-:Y:S02]  /*03c0*/  IMAD.WIDE R28, R27, 0x8, R8 ;  /* 0x000000081b1c7825 */ /* 0x000fe400078e0208 */
[----:B------:R-:W2:Y:S04]  /*03d0*/  LDG.E R27, desc[UR6][R16.64] ;  /* 0x00000006101b7981 */ /* 0x000ea8000c1e1900 */
[----:B------:R-:W3:Y:S01]  /*03e0*/  LDG.E.64 R24, desc[UR6][R24.64] ;  /* 0x0000000618187981 */ /* 0x000ee2000c1e1b00 */
[----:B----4-:R-:W-:Y:S01]  /*03f0*/  DADD R18, R18, R20 ;  /* 0x0000000012127229 */ /* 0x010fe20000000014 */
[----:B------:R-:W-:Y:S02]  /*0400*/  IMAD.WIDE R20, R2, 0x4, R16 ;  /* 0x0000000402147825 */ /* 0x000fe400078e0210 */
[----:B------:R-:W4:Y:S02]  /*0410*/  LDG.E.64 R28, desc[UR6][R28.64] ;  /* 0x000000061c1c7981 */ /* 0x000f24000c1e1b00 */
[----:B--2---:R-:W-:-:S03]  /*0420*/  IMAD.WIDE R16, R27, 0x8, R10 ;  /* 0x000000081b107825 */ /* 0x004fc600078e020a */
[----:B---3--:R-:W-:Y:S01]  /*0430*/  DADD R18, R18, R24 ;  /* 0x0000000012127229 */ /* 0x008fe20000000018 */
[----:B------:R-:W-:Y:S02]  /*0440*/  IMAD.WIDE R24, R27, 0x8, R8 ;  /* 0x000000081b187825 */ /* 0x000fe400078e0208 */
[----:B------:R-:W2:Y:S04]  /*0450*/  LDG.E.64 R16, desc[UR6][R16.64] ;  /* 0x0000000610107981 */ /* 0x000ea8000c1e1b00 */
[----:B------:R0:W3:Y:S04]  /*0460*/  LDG.E R27, desc[UR6][R20.64] ;  /* 0x00000006141b7981 */ /* 0x0000e8000c1e1900 */
[----:B------:R-:W5:Y:S01]  /*0470*/  LDG.E.64 R24, desc[UR6][R24.64] ;  /* 0x0000000618187981 */ /* 0x000f62000c1e1b00 */
[----:B----4-:R-:W-:Y:S01]  /*0480*/  DADD R22, R22, R28 ;  /* 0x0000000016167229 */ /* 0x010fe2000000001c */
[----:B0-----:R-:W-:Y:S01]  /*0490*/  IMAD.WIDE R20, R2, 0x4, R20 ;  /* 0x0000000402147825 */ /* 0x001fe200078e0214 */
[----:B--2---:R-:W-:-:S03]  /*04a0*/  DADD R18, R18, R16 ;  /* 0x0000000012127229 */ /* 0x004fc60000000010 */
[----:B---3--:R-:W-:-:S03]  /*04b0*/  IMAD.WIDE R16, R27, 0x8, R8 ;  /* 0x000000081b107825 */ /* 0x008fc600078e0208 */
[----:B-----5:R-:W-:Y:S01]  /*04c0*/  DADD R28, R22, R24 ;  /* 0x00000000161c7229 */ /* 0x020fe20000000018 */
[----:B------:R-:W-:Y:S02]  /*04d0*/  IMAD.WIDE R22, R27, 0x8, R10 ;  /* 0x000000081b167825 */ /* 0x000fe400078e020a */
[----:B------:R-:W2:Y:S04]  /*04e0*/  LDG.E.64 R16, desc[UR6][R16.64] ;  /* 0x0000000610107981 */ /* 0x000ea8000c1e1b00 */
[----:B------:R-:W3:Y:S04]  /*04f0*/  LDG.E R27, desc[UR6][R20.64] ;  /* 0x00000006141b7981 */ /* 0x000ee8000c1e1900 */
[----:B------:R-:W4:Y:S01]  /*0500*/  LDG.E.64 R22, desc[UR6][R22.64] ;  /* 0x0000000616167981 */ /* 0x000f22000c1e1b00 */
[----:B------:R-:W-:Y:S01]  /*0510*/  IMAD.WIDE R24, R2, 0x4, R20 ;  /* 0x0000000402187825 */ /* 0x000fe200078e0214 */
[----:B--2---:R-:W-:-:S03]  /*0520*/  DADD R28, R28, R16 ;  /* 0x000000001c1c7229 */ /* 0x004fc60000000010 */
[----:B---3--:R-:W-:-:S04]  /*0530*/  IMAD.WIDE R16, R27, 0x8, R10 ;  /* 0x000000081b107825 */ /* 0x008fc800078e020a */
[----:B------:R-:W-:Y:S02]  /*0540*/  IMAD.WIDE R20, R27, 0x8, R8 ;  /* 0x000000081b147825 */ /* 0x000fe400078e0208 */
[----:B------:R-:W2:Y:S04]  /*0550*/  LDG.E.64 R16, desc[UR6][R16.64] ;  /* 0x0000000610107981 */ /* 0x000ea8000c1e1b00 */
[----:B------:R0:W3:Y:S01]  /*0560*/  LDG.E R27, desc[UR6][R24.64] ;  /* 0x00000006181b7981 */ /* 0x0000e2000c1e1900 */
[----:B----4-:R-:W-:-:S03]  /*0570*/  DADD R18, R18, R22 ;  /* 0x0000000012127229 */ /* 0x010fc60000000016 */
[----:B------:R-:W4:Y:S01]  /*0580*/  LDG.E.64 R20, desc[UR6][R20.64] ;  /* 0x0000000614147981 */ /* 0x000f22000c1e1b00 */
[----:B0-----:R-:W-:-:S04]  /*0590*/  IMAD.WIDE R24, R2, 0x4, R24 ;  /* 0x0000000402187825 */ /* 0x001fc800078e0218 */
[----:B--2---:R-:W-:Y:S01]  /*05a0*/  DADD R18, R18, R16 ;  /* 0x0000000012127229 */ /* 0x004fe20000000010 */
[----:B---3--:R-:W-:-:S04]  /*05b0*/  IMAD.WIDE R16, R27, 0x8, R8 ;  /* 0x000000081b107825 */ /* 0x008fc800078e0208 */
[----:B------:R-:W-:Y:S02]  /*05c0*/  IMAD.WIDE R22, R27, 0x8, R10 ;  /* 0x000000081b167825 */ /* 0x000fe400078e020a */
[----:B------:R-:W2:Y:S04]  /*05d0*/  LDG.E.64 R16, desc[UR6][R16.64] ;  /* 0x0000000610107981 */ /* 0x000ea8000c1e1b00 */
[----:B------:R-:W3:Y:S04]  /*05e0*/  LDG.E R27, desc[UR6][R24.64] ;  /* 0x00000006181b7981 */ /* 0x000ee8000c1e1900 */
[----:B------:R-:W5:Y:S01]  /*05f0*/  LDG.E.64 R22, desc[UR6][R22.64] ;  /* 0x0000000616167981 */ /* 0x000f62000c1e1b00 */
[----:B----4-:R-:W-:Y:S01]  /*0600*/  DADD R28, R28, R20 ;  /* 0x000000001c1c7229 */ /* 0x010fe20000000014 */
[----:B------:R-:W-:-:S07]  /*0610*/  IMAD.WIDE R20, R2, 0x4, R24 ;  /* 0x0000000402147825 */ /* 0x000fce00078e0218 */
[----:B--2---:R-:W-:Y:S01]  /*0620*/  DADD R28, R28, R16 ;  /* 0x000000001c1c7229 */ /* 0x004fe20000000010 */
[----:B---3--:R-:W-:Y:S01]  /*0630*/  IMAD.WIDE R16, R27, 0x8, R10 ;  /* 0x000000081b107825 */ /* 0x008fe200078e020a */
[----:B-----5:R-:W-:-:S03]  /*0640*/  DADD R18, R18, R22 ;  /* 0x0000000012127229 */ /* 0x020fc60000000016 */
        /* <DEDUP_REMOVED lines=8> */
[----:B------:R-:W2:Y:S04]  /*06d0*/  LDG.E.64 R16, desc[UR6][R16.64] ;  /* 0x0000000610107981 */ /* 0x000ea8000c1e1b00 */
[----:B------:R-:W3:Y:S01]  /*06e0*/  LDG.E R27, desc[UR6][R20.64] ;  /* 0x00000006141b7981 */ /* 0x000ee2000c1e1900 */
[----:B----4-:R-:W-:-:S03]  /*06f0*/  DADD R28, R28, R22 ;  /* 0x000000001c1c7229 */ /* 0x010fc60000000016 */
[----:B------:R-:W4:Y:S01]  /*0700*/  LDG.E.64 R24, desc[UR6][R24.64] ;  /* 0x0000000618187981 */ /* 0x000f22000c1e1b00 */
[----:B------:R-:W-:-:S04]  /*0710*/  IMAD.WIDE R22, R2, 0x4, R20 ;  /* 0x0000000402167825 */ /* 0x000fc800078e0214 */
[----:B--2---:R-:W-:Y:S01]  /*0720*/  DADD R28, R28, R16 ;  /* 0x000000001c1c7229 */ /* 0x004fe20000000010 */
        /* <DEDUP_REMOVED lines=43> */
[----:B------:R-:W3:Y:S04]  /*09e0*/  LDG.E.64 R16, desc[UR6][R16.64] ;  /* 0x0000000610107981 */ /* 0x000ee8000c1e1b00 */
[----:B------:R-:W5:Y:S01]  /*09f0*/  LDG.E R27, desc[UR6][R22.64] ;  /* 0x00000006161b7981 */ /* 0x000f62000c1e1900 */
[----:B----4-:R-:W-:-:S02]  /*0a00*/  DADD R28, R28, R20 ;  /* 0x000000001c1c7229 */ /* 0x010fc40000000014 */
[----:B--2---:R-:W-:Y:S01]  /*0a10*/  DADD R18, R18, R24 ;  /* 0x0000000012127229 */ /* 0x004fe20000000018 */
[----:B------:R-:W-:-:S05]  /*0a20*/  IMAD.WIDE R24, R2, 0x4, R22 ;  /* 0x0000000402187825 */ /* 0x000fca00078e0216 */
[----:B---3--:R-:W-:Y:S01]  /*0a30*/  DADD R16, R28, R16 ;  /* 0x000000001c107229 */ /* 0x008fe20000000010 */
[C---:B-----5:R-:W-:Y:S01]  /*0a40*/  IMAD.WIDE R28, R27.reuse, 0x8, R8 ;  /* 0x000000081b1c7825 */ /* 0x060fe200078e0208 */
[----:B------:R-:W2:Y:S05]  /*0a50*/  LDG.E R25, desc[UR6][R24.64] ;  /* 0x0000000618197981 */ /* 0x000eaa000c1e1900 */
[----:B------:R-:W3:Y:S01]  /*0a60*/  LDG.E.64 R28, desc[UR6][R28.64] ;  /* 0x000000061c1c7981 */ /* 0x000ee2000c1e1b00 */
[----:B------:R-:W-:-:S06]  /*0a70*/  IMAD.WIDE R20, R27, 0x8, R10 ;  /* 0x000000081b147825 */ /* 0x000fcc00078e020a */
[----:B------:R-:W4:Y:S01]  /*0a80*/  LDG.E.64 R20, desc[UR6][R20.64] ;  /* 0x0000000614147981 */ /* 0x000f22000c1e1b00 */
[----:B--2---:R-:W-:-:S04]  /*0a90*/  IMAD.WIDE R22, R25, 0x8, R10 ;  /* 0x0000000819167825 */ /* 0x004fc800078e020a */
[----:B------:R-:W-:Y:S01]  /*0aa0*/  IMAD.WIDE R24, R25, 0x8, R8 ;  /* 0x0000000819187825 */ /* 0x000fe200078e0208 */
[----:B---3--:R-:W-:Y:S01]  /*0ab0*/  DADD R28, R16, R28 ;  /* 0x00000000101c7229 */ /* 0x008fe2000000001c */
[----:B------:R-:W2:Y:S02]  /*0ac0*/  LDG.E.64 R22, desc[UR6][R22.64] ;  /* 0x0000000616167981 */ /* 0x000ea4000c1e1b00 */
[----:B------:R-:W-:Y:S02]  /*0ad0*/  IMAD.WIDE R16, R3, 0x4, R12 ;  /* 0x0000000403107825 */ /* 0x000fe400078e020c */
[----:B------:R-:W3:Y:S04]  /*0ae0*/  LDG.E.64 R24, desc[UR6][R24.64] ;  /* 0x0000000618187981 */ /* 0x000ee8000c1e1b00 */
[----:B------:R-:W5:Y:S01]  /*0af0*/  LDG.E R17, desc[UR6][R16.64] ;  /* 0x0000000610117981 */ /* 0x000f62000c1e1900 */
[----:B----4-:R-:W-:-:S08]  /*0b00*/  DADD R18, R18, R20 ;  /* 0x0000000012127229 */ /* 0x010fd00000000014 */
[----:B--2---:R-:W-:Y:S02]  /*0b10*/  DADD R18, R18, R22 ;  /* 0x0000000012127229 */ /* 0x004fe40000000016 */
[----:B---3--:R-:W-:Y:S01]  /*0b20*/  DADD R20, R28, R24 ;  /* 0x000000001c147229 */ /* 0x008fe20000000018 */
[----:B-----5:R-:W-:-:S04]  /*0b30*/  IMAD.WIDE R28, R17, 0x8, R6 ;  /* 0x00000008111c7825 */ /* 0x020fc800078e0206 */
[----:B------:R-:W-:Y:S01]  /*0b40*/  IMAD.WIDE R16, R17, 0x8, R4 ;  /* 0x0000000811107825 */ /* 0x000fe200078e0204 */
[----:B------:R2:W-:Y:S04]  /*0b50*/  STG.E.64 desc[UR6][R28.64], R18 ;  /* 0x000000121c007986 */ /* 0x0005e8000c101b06 */
[----:B------:R2:W-:Y:S02]  /*0b60*/  STG.E.64 desc[UR6][R16.64], R20 ;  /* 0x0000001410007986 */ /* 0x0005e4000c101b06 */
.L_x_9:
[----:B------:R-:W-:Y:S05]  /*0b70*/  BSYNC.RECONVERGENT B0 ;  /* 0x0000000000007941 */ /* 0x000fea0003800200 */
.L_x_8:
[----:B------:R-:W-:Y:S01]  /*0b80*/  IADD3 R3, PT, PT, R0, R3, RZ ;  /* 0x0000000300037210 */ /* 0x000fe20007ffe0ff */
[----:B------:R-:W-:Y:S06]  /*0b90*/  @P1 BRA `(.L_x_10) ;  /* 0xfffffff400781947 */ /* 0x000fec000383ffff */
[----:B------:R-:W-:Y:S05]  /*0ba0*/  EXIT ;  /* 0x000000000000794d */ /* 0x000fea0003800000 */
.L_x_11:
        /* <DEDUP_REMOVED lines=13> */
.L_x_528:


//--------------------- .text._Z33dvc_ScaLBL_D3Q19_GreyscaleSC_InitPiPdS0_S0_S0_i --------------------------
	.section	.text._Z33dvc_ScaLBL_D3Q19_GreyscaleSC_InitPiPdS0_S0_S0_i,"ax",@progbits
	.align	128
        .global         _Z33dvc_ScaLBL_D3Q19_GreyscaleSC_InitPiPdS0_S0_S0_i
        .type           _Z33dvc_ScaLBL_D3Q19_GreyscaleSC_InitPiPdS0_S0_S0_i,@function
        .size           _Z33dvc_ScaLBL_D3Q19_GreyscaleSC_InitPiPdS0_S0_S0_i,(.L_x_529 - _Z33dvc_ScaLBL_D3Q19_GreyscaleSC_InitPiPdS0_S0_S0_i)
        .other          _Z33dvc_ScaLBL_D3Q19_GreyscaleSC_InitPiPdS0_S0_S0_i,@"STO_CUDA_ENTRY STV_DEFAULT"
_Z33dvc_ScaLBL_D3Q19_GreyscaleSC_InitPiPdS0_S0_S0_i:
.text._Z33dvc_ScaLBL_D3Q19_GreyscaleSC_InitPiPdS0_S0_S0_i:
[----:B------:R-:W-:Y:S08]  /*0000*/  LDC R1, c[0x0][0x37c] ;  /* 0x0000df00ff017b82 */ /* 0x000ff00000000800 */
[----:B------:R-:W0:Y:S02]  /*0010*/  LDC R13, c[0x0][0x3a8] ;  /* 0x0000ea00ff0d7b82 */ /* 0x000e240000000800 */
[----:B0-----:R-:W-:-:S13]  /*0020*/  ISETP.GE.AND P0, PT, R13, -0x3ffff, PT ;  /* 0xfffc00010d00780c */ /* 0x001fda0003f06270 */
[----:B------:R-:W-:Y:S05]  /*0030*/  @!P0 EXIT ;  /* 0x000000000000894d */ /* 0x000fea0003800000 */
[----:B------:R-:W0:Y:S01]  /*0040*/  S2UR UR4, SR_CTAID.X ;  /* 0x00000000000479c3 */ /* 0x000e220000002500 */
[----:B------:R-:W1:Y:S01]  /*0050*/  S2R R16, SR_TID.X ;  /* 0x0000000000107919 */ /* 0x000e620000002100 */
[----:B------:R-:W-:Y:S01]  /*0060*/  SHF.R.S32.HI R12, RZ, 0x1f, R13 ;  /* 0x0000001fff0c7819 */ /* 0x000fe2000001140d */
[----:B------:R-:W2:Y:S03]  /*0070*/  LDCU.64 UR6, c[0x0][0x358] ;  /* 0x00006b00ff0677ac */ /* 0x000ea60008000a00 */
[----:B------:R-:W-:Y:S02]  /*0080*/  LEA.HI R12, R12, R13, RZ, 0x12 ;  /* 0x0000000d0c0c7211 */ /* 0x000fe400078f90ff */
[----:B------:R-:W0:Y:S02]  /*0090*/  LDC R0, c[0x0][0x360] ;  /* 0x0000d800ff007b82 */ /* 0x000e240000000800 */
[----:B------:R-:W-:-:S06]  /*00a0*/  SHF.R.S32.HI R12, RZ, 0x12, R12 ;  /* 0x00000012ff0c7819 */ /* 0x000fcc000001140c */
[----:B------:R-:W3:Y:S08]  /*00b0*/  LDC R14, c[0x0][0x3a8] ;  /* 0x0000ea00ff0e7b82 */ /* 0x000ef00000000800 */
[----:B------:R-:W4:Y:S08]  /*00c0*/  LDC.64 R2, c[0x0][0x3a0] ;  /* 0x0000e800ff027b82 */ /* 0x000f300000000a00 */
[----:B------:R-:W2:Y:S01]  /*00d0*/  LDC.64 R4, c[0x0][0x380] ;  /* 0x0000e000ff047b82 */ /* 0x000ea20000000a00 */
[----:B0-----:R-:W-:-:S04]  /*00e0*/  IMAD R13, R0, UR4, RZ ;  /* 0x00000004000d7c24 */ /* 0x001fc8000f8e02ff */
[----:B------:R-:W-:-:S03]  /*00f0*/  IMAD R13, R12, R13, R13 ;  /* 0x0000000d0c0d7224 */ /* 0x000fc600078e020d */
[----:B------:R-:W0:Y:S02]  /*0100*/  LDC.64 R6, c[0x0][0x388] ;  /* 0x0000e200ff067b82 */ /* 0x000e240000000a00 */
[----:B-1----:R-:W-:Y:S02]  /*0110*/  IADD3 R15, PT, PT, R13, R16, RZ ;  /* 0x000000100d0f7210 */ /* 0x002fe40007ffe0ff */
[----:B------:R-:W-:-:S04]  /*0120*/  IADD3 R16, PT, PT, -R12, RZ, RZ ;  /* 0x000000ff0c107210 */ /* 0x000fc80007ffe1ff */
[----:B------:R-:W1:Y:S08]  /*0130*/  LDC.64 R8, c[0x0][0x390] ;  /* 0x0000e400ff087b82 */ /* 0x000e700000000a00 */
[----:B---34-:R-:W0:Y:S02]  /*0140*/  LDC.64 R10, c[0x0][0x398] ;  /* 0x0000e600ff0a7b82 */ /* 0x018e240000000a00 */
.L_x_14:
[----:B------:R-:W-:Y:S01]  /*0150*/  ISETP.GE.AND P0, PT, R15, R14, PT ;  /* 0x0000000e0f00720c */ /* 0x000fe20003f06270 */
[----:B------:R-:W-:Y:S01]  /*0160*/  BSSY.RECONVERGENT B0, `(.L_x_12) ;  /* 0x00000a6000007945 */ /* 0x000fe20003800200 */
[----:B------:R-:W-:-:S04]  /*0170*/  IADD3 R16, PT, PT, R16, 0x1, RZ ;  /* 0x0000000110107810 */ /* 0x000fc80007ffe0ff */
[----:B------:R-:W-:-:S07]  /*0180*/  ISETP.NE.AND P1, PT, R16, 0x1, PT ;  /* 0x000000011000780c */ /* 0x000fce0003f25270 */
[----:B---3--:R-:W-:Y:S06]  /*0190*/  @P0 BRA `(.L_x_13) ;  /* 0x0000000800880947 */ /* 0x008fec0003800000 */
[----:B--2---:R-:W-:-:S05]  /*01a0*/  IMAD.WIDE R22, R15, 0x4, R4 ;  /* 0x000000040f167825 */ /* 0x004fca00078e0204 */
[----:B------:R-:W0:Y:S02]  /*01b0*/  LDG.E R17, desc[UR6][R22.64] ;  /* 0x0000000616117981 */ /* 0x000e24000c1e1900 */
[----:B0-----:R-:W-:-:S05]  /*01c0*/  IMAD.WIDE R12, R17, 0x8, R10 ;  /* 0x00000008110c7825 */ /* 0x001fca00078e020a */
[----:B------:R-:W2:Y:S01]  /*01d0*/  LDG.E.64 R18, desc[UR6][R12.64] ;  /* 0x000000060c127981 */ /* 0x000ea2000c1e1b00 */
[----:B------:R-:W-:Y:S01]  /*01e0*/  UMOV UR4, 0x55555555 ;  /* 0x5555555500047882 */ /* 0x000fe20000000000 */
[----:B------:R-:W-:Y:S02]  /*01f0*/  UMOV UR5, 0x3fd55555 ;  /* 0x3fd5555500057882 */ /* 0x000fe40000000000 */
[----:B--2---:R-:W-:Y:S01]  /*0200*/  DMUL R24, R18, UR4 ;  /* 0x0000000412187c28 */ /* 0x004fe20008000000 */
[----:B------:R-:W-:-:S06]  /*0210*/  IMAD.WIDE R18, R15, 0x8, R6 ;  /* 0x000000080f127825 */ /* 0x000fcc00078e0206 */
[----:B------:R0:W-:Y:S04]  /*0220*/  STG.E.64 desc[UR6][R18.64], R24 ;  /* 0x0000001812007986 */ /* 0x0001e8000c101b06 */
[----:B------:R-:W2:Y:S01]  /*0230*/  LDG.E.64 R20, desc[UR6][R12.64] ;  /* 0x000000060c147981 */ /* 0x000ea2000c1e1b00 */
[----:B------:R-:W-:Y:S01]  /*0240*/  UMOV UR8, 0x1c71c71c ;  /* 0x1c71c71c00087882 */ /* 0x000fe20000000000 */
[----:B------:R-:W-:Y:S02]  /*0250*/  UMOV UR9, 0x3fac71c7 ;  /* 0x3fac71c700097882 */ /* 0x000fe40000000000 */
[----:B--2---:R-:W-:Y:S01]  /*0260*/  DMUL R26, R20, UR8 ;  /* 0x00000008141a7c28 */ /* 0x004fe20008000000 */
[----:B------:R-:W-:-:S06]  /*0270*/  IMAD.WIDE R20, R14, 0x8, R18 ;  /* 0x000000080e147825 */ /* 0x000fcc00078e0212 */
[----:B------:R2:W-:Y:S04]  /*0280*/  STG.E.64 desc[UR6][R20.64], R26 ;  /* 0x0000001a14007986 */ /* 0x0005e8000c101b06 */
[----:B------:R-:W3:Y:S02]  /*0290*/  LDG.E.64 R22, desc[UR6][R12.64] ;  /* 0x000000060c167981 */ /* 0x000ee4000c1e1b00 */
[----:B---3--:R-:W-:Y:S01]  /*02a0*/  DMUL R28, R22, UR8 ;  /* 0x00000008161c7c28 */ /* 0x008fe20008000000 */
[----:B------:R-:W-:-:S06]  /*02b0*/  IMAD.WIDE R22, R14, 0x8, R20 ;  /* 0x000000080e167825 */ /* 0x000fcc00078e0214 */
[----:B------:R-:W-:Y:S04]  /*02c0*/  STG.E.64 desc[UR6][R22.64], R28 ;  /* 0x0000001c16007986 */ /* 0x000fe8000c101b06 */
[----:B0-----:R-:W3:Y:S02]  /*02d0*/  LDG.E.64 R18, desc[UR6][R12.64] ;  /* 0x000000060c127981 */ /* 0x001ee4000c1e1b00 */
[----:B---3--:R-:W-:Y:S01]  /*02e0*/  DMUL R24, R18, UR8 ;  /* 0x0000000812187c28 */ /* 0x008fe20008000000 */
[----:B------:R-:W-:-:S06]  /*02f0*/  IMAD.WIDE R18, R14, 0x8, R22 ;  /* 0x000000080e127825 */ /* 0x000fcc00078e0216 */
[----:B------:R0:W-:Y:S04]  /*0300*/  STG.E.64 desc[UR6][R18.64], R24 ;  /* 0x0000001812007986 */ /* 0x0001e8000c101b06 */
[----:B--2---:R-:W0:Y:S02]  /*0310*/  LDG.E.64 R20, desc[UR6][R12.64] ;  /* 0x000000060c147981 */ /* 0x004e24000c1e1b00 */
[----:B0-----:R-:W-:Y:S01]  /*0320*/  DMUL R24, R20, UR8 ;  /* 0x0000000814187c28 */ /* 0x001fe20008000000 */
[----:B------:R-:W-:-:S06]  /*0330*/  IMAD.WIDE R20, R14, 0x8, R18 ;  /* 0x000000080e147825 */ /* 0x000fcc00078e0212 */
[----:B------:R0:W-:Y:S04]  /*0340*/  STG.E.64 desc[UR6][R20.64], R24 ;  /* 0x0000001814007986 */ /* 0x0001e8000c101b06 */
[----:B------:R-:W2:Y:S01]  /*0350*/  LDG.E.64 R26, desc[UR6][R12.64] ;  /* 0x000000060c1a7981 */ /* 0x000ea2000c1e1b00 */
[----:B------:R-:W-:Y:S01]  /*0360*/  IMAD.WIDE R22, R14, 0x8, R20 ;  /* 0x000000080e167825 */ /* 0x000fe200078e0214 */
[----:B--2---:R-:W-:-:S07]  /*0370*/  DMUL R26, R26, UR8 ;  /* 0x000000081a1a7c28 */ /* 0x004fce0008000000 */
[----:B------:R-:W-:Y:S04]  /*0380*/  STG.E.64 desc[UR6][R22.64], R26 ;  /* 0x0000001a16007986 */ /* 0x000fe8000c101b06 */
[----:B------:R-:W2:Y:S01]  /*0390*/  LDG.E.64 R28, desc[UR6][R12.64] ;  /* 0x000000060c1c7981 */ /* 0x000ea2000c1e1b00 */
[----:B------:R-:W-:Y:S01]  /*03a0*/  IMAD.WIDE R18, R14, 0x8, R22 ;  /* 0x000000080e127825 */ /* 0x000fe200078e0216 */
[----:B--2---:R-:W-:-:S07]  /*03b0*/  DMUL R28, R28, UR8 ;  /* 0x000000081c1c7c28 */ /* 0x004fce0008000000 */
[----:B------:R2:W-:Y:S04]  /*03c0*/  STG.E.64 desc[UR6][R18.64], R28 ;  /* 0x0000001c12007986 */ /* 0x0005e8000c101b06 */
[----:B0-----:R-:W3:Y:S01]  /*03d0*/  LDG.E.64 R20, desc[UR6][R12.64] ;  /* 0x000000060c147981 */ /* 0x001ee2000c1e1b00 */
[----:B------:R-:W-:Y:S01]  /*03e0*/  UMOV UR10, 0x1c71c723 ;  /* 0x1c71c723000a7882 */ /* 0x000fe20000000000 */
[----:B------:R-:W-:Y:S02]  /*03f0*/  UMOV UR11, 0x3f9c71c7 ;  /* 0x3f9c71c7000b7882 */ /* 0x000fe40000000000 */
[----:B---3--:R-:W-:Y:S01]  /*0400*/  DMUL R24, R20, UR10 ;  /* 0x0000000a14187c28 */ /* 0x008fe20008000000 */
[----:B------:R-:W-:-:S06]  /*0410*/  IMAD.WIDE R20, R14, 0x8, R18 ;  /* 0x000000080e147825 */ /* 0x000fcc00078e0212 */
[----:B------:R0:W-:Y:S04]  /*0420*/  STG.E.64 desc[UR6][R20.64], R24 ;  /* 0x0000001814007986 */ /* 0x0001e8000c101b06 */
[----:B--2---:R-:W2:Y:S01]  /*0430*/  LDG.E.64 R18, desc[UR6][R12.64] ;  /* 0x000000060c127981 */ /* 0x004ea2000c1e1b00 */
[----:B------:R-:W-:Y:S01]  /*0440*/  IMAD.WIDE R22, R14, 0x8, R20 ;  /* 0x000000080e167825 */ /* 0x000fe200078e0214 */
[----:B--2---:R-:W-:-:S07]  /*0450*/  DMUL R26, R18, UR10 ;  /* 0x0000000a121a7c28 */ /* 0x004fce0008000000 */
[----:B------:R-:W-:Y:S04]  /*0460*/  STG.E.64 desc[UR6][R22.64], R26 ;  /* 0x0000001a16007986 */ /* 0x000fe8000c101b06 */
[----:B------:R-:W2:Y:S02]  /*0470*/  LDG.E.64 R18, desc[UR6][R12.64] ;  /* 0x000000060c127981 */ /* 0x000ea4000c1e1b00 */
[----:B--2---:R-:W-:Y:S01]  /*0480*/  DMUL R28, R18, UR10 ;  /* 0x0000000a121c7c28 */ /* 0x004fe20008000000 */
[----:B------:R-:W-:-:S06]  /*0490*/  IMAD.WIDE R18, R14, 0x8, R22 ;  /* 0x000000080e127825 */ /* 0x000fcc00078e0216 */
[----:B------:R2:W-:Y:S04]  /*04a0*/  STG.E.64 desc[UR6][R18.64], R28 ;  /* 0x0000001c12007986 */ /* 0x0005e8000c101b06 */
[----:B0-----:R-:W3:Y:S02]  /*04b0*/  LDG.E.64 R20, desc[UR6][R12.64] ;  /* 0x000000060c147981 */ /* 0x001ee4000c1e1b00 */
[----:B---3--:R-:W-:Y:S01]  /*04c0*/  DMUL R24, R20, UR10 ;  /* 0x0000000a14187c28 */ /* 0x008fe20008000000 */
[----:B------:R-:W-:-:S06]  /*04d0*/  IMAD.WIDE R20, R14, 0x8, R18 ;  /* 0x000000080e147825 */ /* 0x000fcc00078e0212 */
[----:B------:R0:W-:Y:S04]  /*04e0*/  STG.E.64 desc[UR6][R20.64], R24 ;  /* 0x0000001814007986 */ /* 0x0001e8000c101b06 */
[----:B--2---:R-:W0:Y:S01]  /*04f0*/  LDG.E.64 R18, desc[UR6][R12.64] ;  /* 0x000000060c127981 */ /* 0x004e22000c1e1b00 */
[----:B------:R-:W-:Y:S01]  /*0500*/  IMAD.WIDE R22, R14, 0x8, R20 ;  /* 0x000000080e167825 */ /* 0x000fe200078e0214 */
[----:B0-----:R-:W-:-:S07]  /*0510*/  DMUL R24, R18, UR10 ;  /* 0x0000000a12187c28 */ /* 0x001fce0008000000 */
[----:B------:R-:W-:Y:S04]  /*0520*/  STG.E.64 desc[UR6][R22.64], R24 ;  /* 0x0000001816007986 */ /* 0x000fe8000c101b06 */
[----:B------:R-:W2:Y:S01]  /*0530*/  LDG.E.64 R26, desc[UR6][R12.64] ;  /* 0x000000060c1a7981 */ /* 0x000ea2000c1e1b00 */
[----:B------:R-:W-:Y:S01]  /*0540*/  IMAD.WIDE R18, R14, 0x8, R22 ;  /* 0x000000080e127825 */ /* 0x000fe200078e0216 */
[----:B--2---:R-:W-:-:S07]  /*0550*/  DMUL R26, R26, UR10 ;  /* 0x0000000a1a1a7c28 */ /* 0x004fce0008000000 */
[----:B------:R0:W-:Y:S04]  /*0560*/  STG.E.64 desc[UR6][R18.64], R26 ;  /* 0x0000001a12007986 */ /* 0x0001e8000c101b06 */
[----:B------:R-:W2:Y:S01]  /*0570*/  LDG.E.64 R28, desc[UR6][R12.64] ;  /* 0x000000060c1c7981 */ /* 0x000ea2000c1e1b00 */
[----:B------:R-:W-:Y:S01]  /*0580*/  IMAD.WIDE R20, R14, 0x8, R18 ;  /* 0x000000080e147825 */ /* 0x000fe200078e0212 */
[----:B--2---:R-:W-:-:S07]  /*0590*/  DMUL R28, R28, UR10 ;  /* 0x0000000a1c1c7c28 */ /* 0x004fce0008000000 */
[----:B------:R-:W-:Y:S04]  /*05a0*/  STG.E.64 desc[UR6][R20.64], R28 ;  /* 0x0000001c14007986 */ /* 0x000fe8000c101b06 */
[----:B0-----:R-:W2:Y:S01]  /*05b0*/  LDG.E.64 R18, desc[UR6][R12.64] ;  /* 0x000000060c127981 */ /* 0x001ea2000c1e1b00 */
[----:B------:R-:W-:Y:S01]  /*05c0*/  IMAD.WIDE R22, R14, 0x8, R20 ;  /* 0x000000080e167825 */ /* 0x000fe200078e0214 */
[----:B--2---:R-:W-:-:S07]  /*05d0*/  DMUL R24, R18, UR10 ;  /* 0x0000000a12187c28 */ /* 0x004fce0008000000 */
[----:B------:R0:W-:Y:S04]  /*05e0*/  STG.E.64 desc[UR6][R22.64], R24 ;  /* 0x0000001816007986 */ /* 0x0001e8000c101b06 */
[----:B------:R-:W0:Y:S02]  /*05f0*/  LDG.E.64 R18, desc[UR6][R12.64] ;  /* 0x000000060c127981 */ /* 0x000e24000c1e1b00 */
[----:B0-----:R-:W-:Y:S01]  /*0600*/  DMUL R24, R18, UR10 ;  /* 0x0000000a12187c28 */ /* 0x001fe20008000000 */
[----:B------:R-:W-:-:S06]  /*0610*/  IMAD.WIDE R18, R14, 0x8, R22 ;  /* 0x000000080e127825 */ /* 0x000fcc00078e0216 */
[----:B------:R0:W-:Y:S04]  /*0620*/  STG.E.64 desc[UR6][R18.64], R24 ;  /* 0x0000001812007986 */ /* 0x0001e8000c101b06 */
[----:B------:R-:W2:Y:S01]  /*0630*/  LDG.E.64 R26, desc[UR6][R12.64] ;  /* 0x000000060c1a7981 */ /* 0x000ea2000c1e1b00 */
[----:B------:R-:W-:Y:S01]  /*0640*/  IMAD.WIDE R20, R14, 0x8, R18 ;  /* 0x000000080e147825 */ /* 0x000fe200078e0212 */
[----:B--2---:R-:W-:-:S07]  /*0650*/  DMUL R26, R26, UR10 ;  /* 0x0000000a1a1a7c28 */ /* 0x004fce0008000000 */
[----:B------:R2:W-:Y:S04]  /*0660*/  STG.E.64 desc[UR6][R20.64], R26 ;  /* 0x0000001a14007986 */ /* 0x0005e8000c101b06 */
[----:B------:R-:W3:Y:S01]  /*0670*/  LDG.E.64 R28, desc[UR6][R12.64] ;  /* 0x000000060c1c7981 */ /* 0x000ee2000c1e1b00 */
[----:B------:R-:W-:Y:S01]  /*0680*/  IMAD.WIDE R22, R14, 0x8, R20 ;  /* 0x000000080e167825 */ /* 0x000fe200078e0214 */
[----:B---3--:R-:W-:-:S07]  /*0690*/  DMUL R28, R28, UR10 ;  /* 0x0000000a1c1c7c28 */ /* 0x008fce0008000000 */
[----:B------:R3:W-:Y:S04]  /*06a0*/  STG.E.64 desc[UR6][R22.64], R28 ;  /* 0x0000001c16007986 */ /* 0x0007e8000c101b06 */
[----:B0-----:R-:W2:Y:S01]  /*06b0*/  LDG.E.64 R18, desc[UR6][R12.64] ;  /* 0x000000060c127981 */ /* 0x001ea2000c1e1b00 */
[----:B------:R-:W-:Y:S01]  /*06c0*/  IMAD.WIDE R24, R14, 0x8, R22 ;  /* 0x000000080e187825 */ /* 0x000fe200078e0216 */
[----:B--2---:R-:W-:-:S03]  /*06d0*/  DMUL R20, R18, UR10 ;  /* 0x0000000a12147c28 */ /* 0x004fc60008000000 */
[----:B------:R-:W-:-:S04]  /*06e0*/  IMAD.WIDE R18, R17, 0x8, R2 ;  /* 0x0000000811127825 */ /* 0x000fc800078e0202 */
[----:B------:R0:W-:Y:S04]  /*06f0*/  STG.E.64 desc[UR6][R24.64], R20 ;  /* 0x0000001418007986 */ /* 0x0001e8000c101b06 */
[----:B---3--:R-:W2:Y:S01]  /*0700*/  LDG.E.64 R22, desc[UR6][R18.64] ;  /* 0x0000000612167981 */ /* 0x008ea2000c1e1b00 */
[----:B-1----:R-:W-:Y:S01]  /*0710*/  IMAD.WIDE R12, R15, 0x8, R8 ;  /* 0x000000080f0c7825 */ /* 0x002fe200078e0208 */
[----:B--2---:R-:W-:-:S07]  /*0720*/  DMUL R26, R22, UR4 ;  /* 0x00000004161a7c28 */ /* 0x004fce0008000000 */
[----:B------:R1:W-:Y:S04]  /*0730*/  STG.E.64 desc[UR6][R12.64], R26 ;  /* 0x0000001a0c007986 */ /* 0x0003e8000c101b06 */
[----:B0-----:R-:W2:Y:S01]  /*0740*/  LDG.E.64 R20, desc[UR6][R18.64] ;  /* 0x0000000612147981 */ /* 0x001ea2000c1e1b00 */
[----:B------:R-:W-:Y:S01]  /*0750*/  IMAD.WIDE R28, R14, 0x8, R12 ;  /* 0x000000080e1c7825 */ /* 0x000fe200078e020c */
[----:B--2---:R-:W-:-:S07]  /*0760*/  DMUL R22, R20, UR8 ;  /* 0x0000000814167c28 */ /* 0x004fce0008000000 */
[----:B------:R-:W-:Y:S04]  /*0770*/  STG.E.64 desc[UR6][R28.64], R22 ;  /* 0x000000161c007986 */ /* 0x000fe8000c101b06 */
[----:B-1----:R-:W2:Y:S01]  /*0780*/  LDG.E.64 R12, desc[UR6][R18.64] ;  /* 0x00000006120c7981 */ /* 0x002ea2000c1e1b00 */
        /* <DEDUP_REMOVED lines=62> */
[----:B------:R3:W-:Y:S04]  /*0b70*/  STG.E.64 desc[UR6][R20.64], R28 ;  /* 0x0000001c14007986 */ /* 0x0007e8000c101b06 */
[----:B0-----:R-:W2:Y:S01]  /*0b80*/  LDG.E.64 R12, desc[UR6][R18.64] ;  /* 0x00000006120c7981 */ /* 0x001ea2000c1e1b00 */
[----:B------:R-:W-:Y:S01]  /*0b90*/  IMAD.WIDE R24, R14, 0x8, R20 ;  /* 0x000000080e187825 */ /* 0x000fe200078e0214 */
[----:B--2---:R-:W-:-:S07]  /*0ba0*/  DMUL R12, R12, UR10 ;  /* 0x0000000a0c0c7c28 */ /* 0x004fce0008000000 */
[----:B------:R3:W-:Y:S04]  /*0bb0*/  STG.E.64 desc[UR6][R24.64], R12 ;  /* 0x0000000c18007986 */ /* 0x0007e8000c101b06 */
.L_x_13:
[----:B--2---:R-:W-:Y:S05]  /*0bc0*/  BSYNC.RECONVERGENT B0 ;  /* 0x0000000000007941 */ /* 0x004fea0003800200 */
.L_x_12:
[----:B------:R-:W-:Y:S01]  /*0bd0*/  IADD3 R15, PT, PT, R0, R15, RZ ;  /* 0x0000000f000f7210 */ /* 0x000fe20007ffe0ff */
[----:B------:R-:W-:Y:S06]  /*0be0*/  @P1 BRA `(.L_x_14) ;  /* 0xfffffff400581947 */ /* 0x000fec000383ffff */
[----:B------:R-:W-:Y:S05]  /*0bf0*/  EXIT ;  /* 0x000000000000794d */ /* 0x000fea0003800000 */
.L_x_15:
        /* <DEDUP_REMOVED lines=16> */
.L_x_529:


//--------------------- .text._Z39dvc_ScaLBL_D3Q19_AAeven_GreyscaleSC_BGKPiPdS0_S0_S0_S0_S0_S0_S0_S0_S0_S0_S0_ddddddddiii --------------------------
	.section	.text._Z39dvc_ScaLBL_D3Q19_AAeven_GreyscaleSC_BGKPiPdS0_S0_S0_S0_S0_S0_S0_S0_S0_S0_S0_ddddddddiii,"ax",@progbits
	.align	128
        .global         _Z39dvc_ScaLBL_D3Q19_AAeven_GreyscaleSC_BGKPiPdS0_S0_S0_S0_S0_S0_S0_S0_S0_S0_S0_ddddddddiii
        .type           _Z39dvc_ScaLBL_D3Q19_AAeven_GreyscaleSC_BGKPiPdS0_S0_S0_S0_S0_S0_S0_S0_S0_S0_S0_ddddddddiii,@function
        .size           _Z39dvc_ScaLBL_D3Q19_AAeven_GreyscaleSC_BGKPiPdS0_S0_S0_S0_S0_S0_S0_S0_S0_S0_S0_ddddddddiii,(.L_x_516 - _Z39dvc_ScaLBL_D3Q19_AAeven_GreyscaleSC_BGKPiPdS0_S0_S0_S0_S0_S0_S0_S0_S0_S0_S0_ddddddddiii)
        .other          _Z39dvc_ScaLBL_D3Q19_AAeven_GreyscaleSC_BGKPiPdS0_S0_S0_S0_S0_S0_S0_S0_S0_S0_S0_ddddddddiii,@"STO_CUDA_ENTRY STV_DEFAULT"
_Z39dvc_ScaLBL_D3Q19_AAeven_GreyscaleSC_BGKPiPdS0_S0_S0_S0_S0_S0_S0_S0_S0_S0_S0_ddddddddiii:
.text._Z39dvc_ScaLBL_D3Q19_AAeven_GreyscaleSC_BGKPiPdS0_S0_S0_S0_S0_S0_S0_S0_S0_S0_S0_ddddddddiii:
[----:B------:R-:W0:Y:S08]  /*0000*/  LDC R1, c[0x0][0x37c] ;  /* 0x0000df00ff017b82 */ /* 0x000e300000000800 */
[----:B------:R-:W1:Y:S01]  /*0010*/  LDC R0, c[0x0][0x430] ;  /* 0x00010c00ff007b82 */ /* 0x000e620000000800 */
[----:B0-----:R-:W-:Y:S01]  /*0020*/  VIADD R1, R1, 0xffffffc8 ;  /* 0xffffffc801017836 */ /* 0x001fe20000000000 */
[----:B-1----:R-:W-:-:S13]  /*0030*/  ISETP.GE.AND P0, PT, R0, -0x3ffff, PT ;  /* 0xfffc00010000780c */ /* 0x002fda0003f06270 */
[----:B------:R-:W-:Y:S05]  /*0040*/  @!P0 EXIT ;  /* 0x000000000000894d */ /* 0x000fea0003800000 */
[----:B------:R-:W0:Y:S01]  /*0050*/  MUFU.RCP64H R3, 3 ;  /* 0x4008000000037908 */ /* 0x000e220000001800 */
[----:B------:R-:W-:Y:S02]  /*0060*/  HFMA2 R7, -RZ, RZ, 2.015625, 0 ;  /* 0x40080000ff077431 */ /* 0x000fe400000001ff */
[----:B------:R-:W-:Y:S01]  /*0070*/  IMAD.MOV.U32 R6, RZ, RZ, 0x0 ;  /* 0x00000000ff067424 */ /* 0x000fe200078e00ff */
[----:B------:R-:W1:Y:S01]  /*0080*/  LDC.64 R16, c[0x0][0x3f8] ;  /* 0x0000fe00ff107b82 */ /* 0x000e620000000a00 */
[----:B------:R-:W-:-:S06]  /*0090*/  IMAD.MOV.U32 R2, RZ, RZ, 0x1 ;  /* 0x00000001ff027424 */ /* 0x000fcc00078e00ff */
[----:B0-----:R-:W-:-:S08]  /*00a0*/  DFMA R4, R2, -R6, 1 ;  /* 0x3ff000000204742b */ /* 0x001fd00000000806 */
[----:B------:R-:W-:Y:S02]  /*00b0*/  DFMA R4, R4, R4, R4 ;  /* 0x000000040404722b */ /* 0x000fe40000000004 */
[----:B-1----:R-:W-:-:S06]  /*00c0*/  DADD R16, R16, -0.5 ;  /* 0xbfe0000010107429 */ /* 0x002fcc0000000000 */
[----:B------:R-:W-:-:S04]  /*00d0*/  DFMA R4, R2, R4, R2 ;  /* 0x000000040204722b */ /* 0x000fc80000000002 */
[----:B------:R-:W-:-:S04]  /*00e0*/  FSETP.GEU.AND P1, PT, |R17|, 6.5827683646048100446e-37, PT ;  /* 0x036000001100780b */ /* 0x000fc80003f2e200 */
[C---:B------:R-:W-:Y:S01]  /*00f0*/  DFMA R2, R4.reuse, -R6, 1 ;  /* 0x3ff000000402742b */ /* 0x040fe20000000806 */
[----:B------:R-:W0:Y:S07]  /*0100*/  LDC.64 R6, c[0x0][0x400] ;  /* 0x00010000ff067b82 */ /* 0x000e2e0000000a00 */
[----:B------:R-:W-:-:S08]  /*0110*/  DFMA R2, R4, R2, R4 ;  /* 0x000000020402722b */ /* 0x000fd00000000004 */
[----:B------:R-:W-:-:S08]  /*0120*/  DMUL R248, R16, R2 ;  /* 0x0000000210f87228 */ /* 0x000fd00000000000 */
[----:B------:R-:W-:-:S08]  /*0130*/  DFMA R4, R248, -3, R16 ;  /* 0xc0080000f804782b */ /* 0x000fd00000000010 */
[----:B------:R-:W-:Y:S02]  /*0140*/  DFMA R248, R2, R4, R248 ;  /* 0x0000000402f8722b */ /* 0x000fe400000000f8 */
[----:B0-----:R-:W-:-:S08]  /*0150*/  DADD R4, R6, -0.5 ;  /* 0xbfe0000006047429 */ /* 0x001fd00000000000 */
[----:B------:R-:W-:-:S05]  /*0160*/  FFMA R0, RZ, 2.125, R249 ;  /* 0x40080000ff007823 */ /* 0x000fca00000000f9 */
[----:B------:R-:W-:-:S13]  /*0170*/  FSETP.GT.AND P0, PT, |R0|, 1.469367938527859385e-39, PT ;  /* 0x001000000000780b */ /* 0x000fda0003f04200 */
[----:B------:R-:W-:Y:S05]  /*0180*/  @P0 BRA P1, `(.L_x_16) ;  /* 0x00000000001c0947 */ /* 0x000fea0000800000 */
[----:B------:R-:W-:Y:S01]  /*0190*/  IMAD.MOV.U32 R18, RZ, RZ, R16 ;  /* 0x000000ffff127224 */ /* 0x000fe200078e0010 */
[----:B------:R-:W-:Y:S01]  /*01a0*/  MOV R16, RZ ;  /* 0x000000ff00107202 */ /* 0x000fe20000000f00 */
[----:B------:R-:W-:Y:S01]  /*01b0*/  IMAD.MOV.U32 R15, RZ, RZ, 0x40080000 ;  /* 0x40080000ff0f7424 */ /* 0x000fe200078e00ff */
[----:B------:R-:W-:-:S07]  /*01c0*/  MOV R14, 0x1e0 ;  /* 0x000001e0000e7802 */ /* 0x000fce0000000f00 */
[----:B------:R-:W-:Y:S05]  /*01d0*/  CALL.REL.NOINC `($__internal_1_$__cuda_sm20_div_rn_f64_full) ;  /* 0x000000a000287944 */ /* 0x000fea0003c00000 */
[----:B------:R-:W-:Y:S01]  /*01e0*/  IMAD.MOV.U32 R248, RZ, RZ, R16 ;  /* 0x000000fffff87224 */ /* 0x000fe200078e0010 */
[----:B------:R-:W-:-:S07]  /*01f0*/  MOV R249, R17 ;  /* 0x0000001100f97202 */ /* 0x000fce0000000f00 */
.L_x_16:
[----:B------:R-:W0:Y:S01]  /*0200*/  MUFU.RCP64H R3, 3 ;  /* 0x4008000000037908 */ /* 0x000e220000001800 */
[----:B------:R-:W-:Y:S01]  /*0210*/  IMAD.MOV.U32 R6, RZ, RZ, 0x0 ;  /* 0x00000000ff067424 */ /* 0x000fe200078e00ff */
[----:B------:R-:W-:Y:S01]  /*0220*/  MOV R2, 0x1 ;  /* 0x0000000100027802 */ /* 0x000fe20000000f00 */
[----:B------:R-:W-:Y:S01]  /*0230*/  IMAD.MOV.U32 R7, RZ, RZ, 0x40080000 ;  /* 0x40080000ff077424 */ /* 0x000fe200078e00ff */
[----:B------:R-:W-:-:S05]  /*0240*/  FSETP.GEU.AND P1, PT, |R5|, 6.5827683646048100446e-37, PT ;  /* 0x036000000500780b */ /* 0x000fca0003f2e200 */
[----:B0-----:R-:W-:-:S08]  /*0250*/  DFMA R8, R2, -R6, 1 ;  /* 0x3ff000000208742b */ /* 0x001fd00000000806 */
[----:B------:R-:W-:-:S08]  /*0260*/  DFMA R8, R8, R8, R8 ;  /* 0x000000080808722b */ /* 0x000fd00000000008 */
[----:B------:R-:W-:-:S08]  /*0270*/  DFMA R8, R2, R8, R2 ;  /* 0x000000080208722b */ /* 0x000fd00000000002 */
[----:B------:R-:W-:-:S08]  /*0280*/  DFMA R6, R8, -R6, 1 ;  /* 0x3ff000000806742b */ /* 0x000fd00000000806 */
[----:B------:R-:W-:-:S08]  /*0290*/  DFMA R6, R8, R6, R8 ;  /* 0x000000060806722b */ /* 0x000fd00000000008 */
[----:B------:R-:W-:-:S08]  /*02a0*/  DMUL R250, R6, R4 ;  /* 0x0000000406fa7228 */ /* 0x000fd00000000000 */
[----:B------:R-:W-:-:S08]  /*02b0*/  DFMA R2, R250, -3, R4 ;  /* 0xc0080000fa02782b */ /* 0x000fd00000000004 */
[----:B------:R-:W-:-:S10]  /*02c0*/  DFMA R250, R6, R2, R250 ;  /* 0x0000000206fa722b */ /* 0x000fd400000000fa */
[----:B------:R-:W-:-:S05]  /*02d0*/  FFMA R0, RZ, 2.125, R251 ;  /* 0x40080000ff007823 */ /* 0x000fca00000000fb */
[----:B------:R-:W-:-:S13]  /*02e0*/  FSETP.GT.AND P0, PT, |R0|, 1.469367938527859385e-39, PT ;  /* 0x001000000000780b */ /* 0x000fda0003f04200 */
[----:B------:R-:W-:Y:S05]  /*02f0*/  @P0 BRA P1, `(.L_x_17) ;  /* 0x0000000000200947 */ /* 0x000fea0000800000 */
[----:B------:R-:W-:Y:S01]  /*0300*/  IMAD.MOV.U32 R18, RZ, RZ, R4 ;  /* 0x000000ffff127224 */ /* 0x000fe200078e0004 */
[----:B------:R-:W-:Y:S01]  /*0310*/  MOV R16, RZ ;  /* 0x000000ff00107202 */ /* 0x000fe20000000f00 */
[----:B------:R-:W-:Y:S01]  /*0320*/  IMAD.MOV.U32 R17, RZ, RZ, R5 ;  /* 0x000000ffff117224 */ /* 0x000fe200078e0005 */
[----:B------:R-:W-:Y:S01]  /*0330*/  MOV R14, 0x360 ;  /* 0x00000360000e7802 */ /* 0x000fe20000000f00 */
[----:B------:R-:W-:-:S07]  /*0340*/  IMAD.MOV.U32 R15, RZ, RZ, 0x40080000 ;  /* 0x40080000ff0f7424 */ /* 0x000fce00078e00ff */
[----:B------:R-:W-:Y:S05]  /*0350*/  CALL.REL.NOINC `($__internal_1_$__cuda_sm20_div_rn_f64_full) ;  /* 0x0000009c00c87944 */ /* 0x000fea0003c00000 */
[----:B------:R-:W-:Y:S01]  /*0360*/  IMAD.MOV.U32 R250, RZ, RZ, R16 ;  /* 0x000000fffffa7224 */ /* 0x000fe200078e0010 */
[----:B------:R-:W-:-:S07]  /*0370*/  MOV R251, R17 ;  /* 0x0000001100fb7202 */ /* 0x000fce0000000f00 */
.L_x_17:
[----:B------:R-:W0:Y:S01]  /*0380*/  LDCU UR13, c[0x0][0x430] ;  /* 0x00008600ff0d77ac */ /* 0x000e220008000800 */
[----:B------:R-:W1:Y:S01]  /*0390*/  S2UR UR5, SR_CTAID.X ;  /* 0x00000000000579c3 */ /* 0x000e620000002500 */
[----:B------:R-:W2:Y:S01]  /*03a0*/  S2R R3, SR_TID.X ;  /* 0x0000000000037919 */ /* 0x000ea20000002100 */
[----:B------:R-:W2:Y:S01]  /*03b0*/  LDCU UR12, c[0x0][0x428] ;  /* 0x00008500ff0c77ac */ /* 0x000ea20008000800 */
[----:B------:R-:W3:Y:S05]  /*03c0*/  LDCU.64 UR6, c[0x0][0x358] ;  /* 0x00006b00ff0677ac */ /* 0x000eea0008000a00 */
[----:B------:R-:W1:Y:S01]  /*03d0*/  LDC R0, c[0x0][0x360] ;  /* 0x0000d800ff007b82 */ /* 0x000e620000000800 */
[----:B------:R-:W4:Y:S01]  /*03e0*/  LDCU.64 UR20, c[0x0][0x408] ;  /* 0x00008100ff1477ac */ /* 0x000f220008000a00 */
[----:B------:R-:W1:Y:S01]  /*03f0*/  LDCU.64 UR26, c[0x0][0x420] ;  /* 0x00008400ff1a77ac */ /* 0x000e620008000a00 */
[----:B0-----:R-:W-:Y:S01]  /*0400*/  USHF.R.S32.HI UR4, URZ, 0x1f, UR13 ;  /* 0x0000001fff047899 */ /* 0x001fe2000801140d */
[----:B------:R-:W0:Y:S03]  /*0410*/  LDCU.64 UR22, c[0x0][0x410] ;  /* 0x00008200ff1677ac */ /* 0x000e260008000a00 */
[----:B------:R-:W-:Y:S01]  /*0420*/  ULEA.HI UR4, UR4, UR13, URZ, 0x12 ;  /* 0x0000000d04047291 */ /* 0x000fe2000f8f90ff */
[----:B------:R-:W0:Y:S03]  /*0430*/  LDCU.64 UR24, c[0x0][0x418] ;  /* 0x00008300ff1877ac */ /* 0x000e260008000a00 */
[----:B------:R-:W-:Y:S01]  /*0440*/  USHF.R.S32.HI UR4, URZ, 0x12, UR4 ;  /* 0x00000012ff047899 */ /* 0x000fe20008011404 */
[----:B-1----:R-:W-:Y:S01]  /*0450*/  IMAD R0, R0, UR5, RZ ;  /* 0x0000000500007c24 */ /* 0x002fe2000f8e02ff */
[----:B------:R-:W1:Y:S04]  /*0460*/  LDCU UR16, c[0x0][0x42c] ;  /* 0x00008580ff1077ac */ /* 0x000e680008000800 */
[----:B------:R-:W-:Y:S01]  /*0470*/  IMAD R0, R0, UR4, R0 ;  /* 0x0000000400007c24 */ /* 0x000fe2000f8e0200 */
[----:B------:R-:W0:Y:S04]  /*0480*/  LDCU.64 UR18, c[0x0][0x3f0] ;  /* 0x00007e00ff1277ac */ /* 0x000e280008000a00 */
[----:B--2---:R-:W-:Y:S01]  /*0490*/  IADD3 R0, PT, PT, R0, UR12, R3 ;  /* 0x0000000c00007c10 */ /* 0x004fe2000fffe003 */
[----:B------:R-:W-:Y:S01]  /*04a0*/  IMAD.U32 R3, RZ, RZ, UR13 ;  /* 0x0000000dff037e24 */ /* 0x000fe2000f8e00ff */
[----:B------:R-:W2:Y:S03]  /*04b0*/  LDCU.128 UR8, c[0x0][0x410] ;  /* 0x00008200ff0877ac */ /* 0x000ea60008000c00 */
[C-C-:B------:R-:W-:Y:S01]  /*04c0*/  IMAD R4, R3.reuse, 0x8, R0.reuse ;  /* 0x0000000803047824 */ /* 0x140fe200078e0200 */
[C---:B------:R-:W-:Y:S01]  /*04d0*/  LEA R5, R3.reuse, R0, 0x4 ;  /* 0x0000000003057211 */ /* 0x040fe200078e20ff */
[C-C-:B------:R-:W-:Y:S01]  /*04e0*/  IMAD R2, R3.reuse, 0xc, R0.reuse ;  /* 0x0000000c03027824 */ /* 0x140fe200078e0200 */
[----:B------:R-:W0:Y:S01]  /*04f0*/  LDCU.64 UR28, c[0x0][0x420] ;  /* 0x00008400ff1c77ac */ /* 0x000e220008000a00 */
[----:B------:R-:W-:Y:S01]  /*0500*/  IMAD R252, R3, 0x2, R0 ;  /* 0x0000000203fc7824 */ /* 0x000fe200078e0200 */
[----:B------:R5:W-:Y:S01]  /*0510*/  STL [R1+0x24], R4 ;  /* 0x0000240401007387 */ /* 0x000be20000100800 */
[----:B------:R-:W0:Y:S03]  /*0520*/  LDCU.128 UR12, c[0x0][0x410] ;  /* 0x00008200ff0c77ac */ /* 0x000e260008000c00 */
[----:B------:R3:W-:Y:S01]  /*0530*/  STL [R1+0x20], R2 ;  /* 0x0000200201007387 */ /* 0x0007e20000100800 */
[----:B------:R-:W-:-:S03]  /*0540*/  UIADD3 UR4, UPT, UPT, -UR4, URZ, URZ ;  /* 0x000000ff04047290 */ /* 0x000fc6000fffe1ff */
[----:B------:R4:W-:Y:S01]  /*0550*/  STL [R1+0x1c], R5 ;  /* 0x00001c0501007387 */ /* 0x0009e20000100800 */
[C-C-:B-----5:R-:W-:Y:S02]  /*0560*/  IMAD R4, R3.reuse, 0x4, R0.reuse ;  /* 0x0000000403047824 */ /* 0x160fe400078e0200 */
[----:B---3--:R-:W-:-:S03]  /*0570*/  IMAD R2, R3, 0x6, R0 ;  /* 0x0000000603027824 */ /* 0x008fc600078e0200 */
[----:B------:R3:W-:Y:S01]  /*0580*/  STL [R1+0x14], R4 ;  /* 0x0000140401007387 */ /* 0x0007e20000100800 */
[----:B----4-:R-:W-:-:S03]  /*0590*/  IMAD R5, R3, 0xa, R0 ;  /* 0x0000000a03057824 */ /* 0x010fc600078e0200 */
[----:B------:R4:W-:Y:S04]  /*05a0*/  STL [R1+0xc], R2 ;  /* 0x00000c0201007387 */ /* 0x0009e80000100800 */
[----:B------:R0:W-:Y:S01]  /*05b0*/  STL [R1+0x8], R5 ;  /* 0x0000080501007387 */ /* 0x0001e20000100800 */
[C-C-:B---3--:R-:W-:Y:S02]  /*05c0*/  IMAD R4, R3.reuse, 0xe, R0.reuse ;  /* 0x0000000e03047824 */ /* 0x148fe400078e0200 */
[----:B----4-:R-:W-:-:S05]  /*05d0*/  IMAD R2, R3, 0x12, R0 ;  /* 0x0000001203027824 */ /* 0x010fca00078e0200 */
[----:B------:R3:W-:Y:S04]  /*05e0*/  STL [R1], R2 ;  /* 0x0000000201007387 */ /* 0x0007e80000100800 */
[----:B012---:R3:W-:Y:S02]  /*05f0*/  STL [R1+0x4], R4 ;  /* 0x0000040401007387 */ /* 0x0077e40000100800 */
.L_x_160:
[----:B------:R-:W-:Y:S01]  /*0600*/  ISETP.GE.AND P0, PT, R0, UR16, PT ;  /* 0x0000001000007c0c */ /* 0x000fe2000bf06270 */
[----:B------:R-:W-:-:S12]  /*0610*/  BSSY.RECONVERGENT B0, `(.L_x_18) ;  /* 0x000097a000007945 */ /* 0x000fd80003800200 */
[----:B0-----:R-:W-:Y:S05]  /*0620*/  @P0 BRA `(.L_x_19) ;  /* 0x0000009400e00947 */ /* 0x001fea0003800000 */
[----:B---3--:R-:W0:Y:S08]  /*0630*/  LDC.64 R2, c[0x0][0x380] ;  /* 0x0000e000ff027b82 */ /* 0x008e300000000a00 */
[----:B------:R-:W1:Y:S08]  /*0640*/  LDC.64 R20, c[0x0][0x398] ;  /* 0x0000e600ff147b82 */ /* 0x000e700000000a00 */
[----:B------:R-:W2:Y:S01]  /*0650*/  LDC.64 R22, c[0x0][0x3a0] ;  /* 0x0000e800ff167b82 */ /* 0x000ea20000000a00 */
[----:B0-----:R-:W-:-:S07]  /*0660*/  IMAD.WIDE R2, R0, 0x4, R2 ;  /* 0x0000000400027825 */ /* 0x001fce00078e0202 */
[----:B------:R-:W0:Y:S01]  /*0670*/  LDC.64 R4, c[0x0][0x3d0] ;  /* 0x0000f400ff047b82 */ /* 0x000e220000000a00 */
[----:B------:R-:W1:Y:S07]  /*0680*/  LDG.E R3, desc[UR6][R2.64] ;  /* 0x0000000602037981 */ /* 0x000e6e000c1e1900 */
[----:B------:R-:W3:Y:S01]  /*0690*/  LDC.64 R24, c[0x0][0x3c8] ;  /* 0x0000f200ff187b82 */ /* 0x000ee20000000a00 */
[----:B0-----:R-:W-:-:S05]  /*06a0*/  IMAD.WIDE R4, R0, 0x8, R4 ;  /* 0x0000000800047825 */ /* 0x001fca00078e0204 */
[----:B------:R-:W4:Y:S01]  /*06b0*/  LDG.E.64 R8, desc[UR6][R4.64] ;  /* 0x0000000604087981 */ /* 0x000f22000c1e1b00 */
[----:B---3--:R-:W-:-:S06]  /*06c0*/  IMAD.WIDE R24, R0, 0x8, R24 ;  /* 0x0000000800187825 */ /* 0x008fcc00078e0218 */
[----:B------:R-:W5:Y:S01]  /*06d0*/  LDG.E.64 R24, desc[UR6][R24.64] ;  /* 0x0000000618187981 */ /* 0x000f62000c1e1b00 */
[----:B-1----:R-:W-:-:S04]  /*06e0*/  IMAD.WIDE R20, R3, 0x8, R20 ;  /* 0x0000000803147825 */ /* 0x002fc800078e0214 */
[----:B--2---:R-:W-:Y:S02]  /*06f0*/  IMAD.WIDE R22, R3, 0x8, R22 ;  /* 0x0000000803167825 */ /* 0x004fe400078e0216 */
[----:B------:R-:W2:Y:S04]  /*0700*/  LDG.E.64 R20, desc[UR6][R20.64] ;  /* 0x0000000614147981 */ /* 0x000ea8000c1e1b00 */
[----:B------:R-:W2:Y:S01]  /*0710*/  LDG.E.64 R22, desc[UR6][R22.64] ;  /* 0x0000000616167981 */ /* 0x000ea2000c1e1b00 */
[----:B------:R-:W-:Y:S01]  /*0720*/  MOV R2, 0x1 ;  /* 0x0000000100027802 */ /* 0x000fe20000000f00 */
[----:B------:R-:W-:Y:S01]  /*0730*/  BSSY.RECONVERGENT B2, `(.L_x_20) ;  /* 0x0000017000027945 */ /* 0x000fe20003800200 */
[----:B--2---:R-:W-:-:S06]  /*0740*/  DADD R26, R20, R22 ;  /* 0x00000000141a7229 */ /* 0x004fcc0000000016 */
[----:B------:R-:W0:Y:S02]  /*0750*/  MUFU.RCP64H R3, R27 ;  /* 0x0000001b00037308 */ /* 0x000e240000001800 */
[----:B0-----:R-:W-:-:S08]  /*0760*/  DFMA R6, -R26, R2, 1 ;  /* 0x3ff000001a06742b */ /* 0x001fd00000000102 */
[----:B------:R-:W-:-:S08]  /*0770*/  DFMA R6, R6, R6, R6 ;  /* 0x000000060606722b */ /* 0x000fd00000000006 */
[----:B------:R-:W-:-:S08]  /*0780*/  DFMA R6, R2, R6, R2 ;  /* 0x000000060206722b */ /* 0x000fd00000000002 */
[----:B------:R-:W-:Y:S02]  /*0790*/  DFMA R2, -R26, R6, 1 ;  /* 0x3ff000001a02742b */ /* 0x000fe40000000106 */
[----:B----4-:R-:W-:-:S06]  /*07a0*/  DMUL R16, R20, R8 ;  /* 0x0000000814107228 */ /* 0x010fcc0000000000 */
[----:B------:R-:W-:-:S08]  /*07b0*/  DFMA R2, R6, R2, R6 ;  /* 0x000000020602722b */ /* 0x000fd00000000006 */
[----:B------:R-:W-:-:S08]  /*07c0*/  DMUL R10, R16, R2 ;  /* 0x00000002100a7228 */ /* 0x000fd00000000000 */
[----:B------:R-:W-:-:S08]  /*07d0*/  DFMA R4, -R26, R10, R16 ;  /* 0x0000000a1a04722b */ /* 0x000fd00000000110 */
[----:B------:R-:W-:Y:S01]  /*07e0*/  DFMA R10, R2, R4, R10 ;  /* 0x00000004020a722b */ /* 0x000fe2000000000a */
[----:B------:R-:W-:-:S09]  /*07f0*/  FSETP.GEU.AND P1, PT, |R17|, 6.5827683646048100446e-37, PT ;  /* 0x036000001100780b */ /* 0x000fd20003f2e200 */
[----:B------:R-:W-:-:S05]  /*0800*/  FFMA R2, RZ, R27, R11 ;  /* 0x0000001bff027223 */ /* 0x000fca000000000b */
[----:B------:R-:W-:-:S13]  /*0810*/  FSETP.GT.AND P0, PT, |R2|, 1.469367938527859385e-39, PT ;  /* 0x001000000200780b */ /* 0x000fda0003f04200 */
[----:B------:R-:W-:Y:S05]  /*0820*/  @P0 BRA P1, `(.L_x_21) ;  /* 0x00000000001c0947 */ /* 0x000fea0000800000 */
[----:B------:R-:W-:Y:S01]  /*0830*/  IMAD.MOV.U32 R18, RZ, RZ, R16 ;  /* 0x000000ffff127224 */ /* 0x000fe200078e0010 */
[----:B------:R-:W-:Y:S01]  /*0840*/  MOV R15, R27 ;  /* 0x0000001b000f7202 */ /* 0x000fe20000000f00 */
[----:B------:R-:W-:Y:S01]  /*0850*/  IMAD.MOV.U32 R16, RZ, RZ, R26 ;  /* 0x000000ffff107224 */ /* 0x000fe200078e001a */
[----:B------:R-:W-:-:S07]  /*0860*/  MOV R14, 0x880 ;  /* 0x00000880000e7802 */ /* 0x000fce0000000f00 */
[----:B-----5:R-:W-:Y:S05]  /*0870*/  CALL.REL.NOINC `($__internal_1_$__cuda_sm20_div_rn_f64_full) ;  /* 0x0000009800807944 */ /* 0x020fea0003c00000 */
[----:B------:R-:W-:Y:S02]  /*0880*/  IMAD.MOV.U32 R10, RZ, RZ, R16 ;  /* 0x000000ffff0a7224 */ /* 0x000fe400078e0010 */
[----:B------:R-:W-:-:S07]  /*0890*/  IMAD.MOV.U32 R11, RZ, RZ, R17 ;  /* 0x000000ffff0b7224 */ /* 0x000fce00078e0011 */
.L_x_21:
[----:B------:R-:W-:Y:S05]  /*08a0*/  BSYNC.RECONVERGENT B2 ;  /* 0x0000000000027941 */ /* 0x000fea0003800200 */
.L_x_20:
[----:B------:R-:W0:Y:S01]  /*08b0*/  MUFU.RCP64H R3, R27 ;  /* 0x0000001b00037308 */ /* 0x000e220000001800 */
[----:B------:R-:W-:Y:S01]  /*08c0*/  MOV R2, 0x1 ;  /* 0x0000000100027802 */ /* 0x000fe20000000f00 */
[----:B------:R-:W-:Y:S01]  /*08d0*/  DMUL R16, R22, R8 ;  /* 0x0000000816107228 */ /* 0x000fe20000000000 */
[----:B------:R-:W-:Y:S09]  /*08e0*/  BSSY.RECONVERGENT B2, `(.L_x_22) ;  /* 0x0000014000027945 */ /* 0x000ff20003800200 */
[----:B------:R-:W-:Y:S01]  /*08f0*/  FSETP.GEU.AND P1, PT, |R17|, 6.5827683646048100446e-37, PT ;  /* 0x036000001100780b */ /* 0x000fe20003f2e200 */
[----:B0-----:R-:W-:-:S08]  /*0900*/  DFMA R4, -R26, R2, 1 ;  /* 0x3ff000001a04742b */ /* 0x001fd00000000102 */
[----:B------:R-:W-:-:S08]  /*0910*/  DFMA R4, R4, R4, R4 ;  /* 0x000000040404722b */ /* 0x000fd00000000004 */
[----:B------:R-:W-:-:S08]  /*0920*/  DFMA R4, R2, R4, R2 ;  /* 0x000000040204722b */ /* 0x000fd00000000002 */
[----:B------:R-:W-:-:S08]  /*0930*/  DFMA R2, -R26, R4, 1 ;  /* 0x3ff000001a02742b */ /* 0x000fd00000000104 */
[----:B------:R-:W-:-:S08]  /*0940*/  DFMA R6, R4, R2, R4 ;  /* 0x000000020406722b */ /* 0x000fd00000000004 */
[----:B------:R-:W-:-:S08]  /*0950*/  DMUL R2, R6, R16 ;  /* 0x0000001006027228 */ /* 0x000fd00000000000 */
[----:B------:R-:W-:-:S08]  /*0960*/  DFMA R4, -R26, R2, R16 ;  /* 0x000000021a04722b */ /* 0x000fd00000000110 */
[----:B------:R-:W-:-:S10]  /*0970*/  DFMA R2, R6, R4, R2 ;  /* 0x000000040602722b */ /* 0x000fd40000000002 */
        /* <DEDUP_REMOVED lines=10> */
.L_x_23:
[----:B------:R-:W-:Y:S05]  /*0a20*/  BSYNC.RECONVERGENT B2 ;  /* 0x0000000000027941 */ /* 0x000fea0003800200 */
.L_x_22:
[----:B------:R-:W0:Y:S08]  /*0a30*/  LDC.64 R112, c[0x0][0x3a8] ;  /* 0x0000ea00ff707b82 */ /* 0x000e300000000a00 */
[----:B------:R-:W1:Y:S08]  /*0a40*/  LDC.64 R142, c[0x0][0x3b0] ;  /* 0x0000ec00ff8e7b82 */ /* 0x000e700000000a00 */
[----:B------:R-:W2:Y:S01]  /*0a50*/  LDC R133, c[0x0][0x430] ;  /* 0x00010c00ff857b82 */ /* 0x000ea20000000800 */
[----:B0-----:R-:W-:-:S04]  /*0a60*/  IMAD.WIDE R112, R0, 0x8, R112 ;  /* 0x0000000800707825 */ /* 0x001fc800078e0270 */
[----:B-1----:R-:W-:-:S04]  /*0a70*/  IMAD.WIDE R142, R0, 0x8, R142 ;  /* 0x00000008008e7825 */ /* 0x002fc800078e028e */
[C---:B--2---:R-:W-:Y:S02]  /*0a80*/  IMAD.WIDE R110, R133.reuse, 0x8, R112 ;  /* 0x00000008856e7825 */ /* 0x044fe400078e0270 */
[----:B------:R-:W5:Y:S02]  /*0a90*/  LDG.E.64 R112, desc[UR6][R112.64] ;  /* 0x0000000670707981 */ /* 0x000f64000c1e1b00 */
[C---:B------:R-:W-:Y:S02]  /*0aa0*/  IMAD.WIDE R140, R133.reuse, 0x8, R142 ;  /* 0x00000008858c7825 */ /* 0x040fe400078e028e */
[----:B------:R-:W5:Y:S02]  /*0ab0*/  LDG.E.64 R142, desc[UR6][R142.64] ;  /* 0x000000068e8e7981 */ /* 0x000f64000c1e1b00 */
[C---:B------:R-:W-:Y:S02]  /*0ac0*/  IMAD.WIDE R108, R133.reuse, 0x8, R110 ;  /* 0x00000008856c7825 */ /* 0x040fe400078e026e */
[----:B------:R-:W5:Y:S02]  /*0ad0*/  LDG.E.64 R110, desc[UR6][R110.64] ;  /* 0x000000066e6e7981 */ /* 0x000f64000c1e1b00 */
[----:B------:R-:W-:-:S02]  /*0ae0*/  IMAD.WIDE R132, R133, 0x8, R140 ;  /* 0x0000000885847825 */ /* 0x000fc400078e028c */
[----:B------:R-:W5:Y:S04]  /*0af0*/  LDG.E.64 R140, desc[UR6][R140.64] ;  /* 0x000000068c8c7981 */ /* 0x000f68000c1e1b00 */
[----:B------:R-:W5:Y:S04]  /*0b00*/  LDG.E.64 R108, desc[UR6][R108.64] ;  /* 0x000000066c6c7981 */ /* 0x000f68000c1e1b00 */
[----:B------:R-:W5:Y:S01]  /*0b10*/  LDG.E.64 R132, desc[UR6][R132.64] ;  /* 0x0000000684847981 */ /* 0x000f62000c1e1b00 */
[----:B------:R-:W0:Y:S01]  /*0b20*/  MUFU.RCP64H R5, R27 ;  /* 0x0000001b00057308 */ /* 0x000e220000001800 */
[----:B------:R-:W-:-:S06]  /*0b30*/  MOV R4, 0x1 ;  /* 0x0000000100047802 */ /* 0x000fcc0000000f00 */
[----:B0-----:R-:W-:-:S08]  /*0b40*/  DFMA R6, -R26, R4, 1 ;  /* 0x3ff000001a06742b */ /* 0x001fd00000000104 */
[----:B------:R-:W-:-:S08]  /*0b50*/  DFMA R6, R6, R6, R6 ;  /* 0x000000060606722b */ /* 0x000fd00000000006 */
[----:B------:R-:W-:-:S08]  /*0b60*/  DFMA R6, R4, R6, R4 ;  /* 0x000000060406722b */ /* 0x000fd00000000004 */
[----:B------:R-:W-:Y:S02]  /*0b70*/  DFMA R4, -R26, R6, 1 ;  /* 0x3ff000001a04742b */ /* 0x000fe40000000106 */
[----:B------:R-:W-:-:S06]  /*0b80*/  DADD R18, R20, -R22 ;  /* 0x0000000014127229 */ /* 0x000fcc0000000816 */
[----:B------:R-:W-:-:S08]  /*0b90*/  DFMA R6, R6, R4, R6 ;  /* 0x000000040606722b */ /* 0x000fd00000000006 */
[----:B------:R-:W-:-:S08]  /*0ba0*/  DMUL R16, R6, R18 ;  /* 0x0000001206107228 */ /* 0x000fd00000000000 */
[----:B------:R-:W-:-:S08]  /*0bb0*/  DFMA R4, -R26, R16, R18 ;  /* 0x000000101a04722b */ /* 0x000fd00000000112 */
[----:B------:R-:W-:Y:S01]  /*0bc0*/  DFMA R16, R6, R4, R16 ;  /* 0x000000040610722b */ /* 0x000fe20000000010 */
[----:B------:R-:W-:-:S09]  /*0bd0*/  FSETP.GEU.AND P1, PT, |R19|, 6.5827683646048100446e-37, PT ;  /* 0x036000001300780b */ /* 0x000fd20003f2e200 */
[----:B------:R-:W-:-:S05]  /*0be0*/  FFMA R4, RZ, R27, R17 ;  /* 0x0000001bff047223 */ /* 0x000fca0000000011 */
[----:B------:R-:W-:Y:S01]  /*0bf0*/  FSETP.GT.AND P0, PT, |R4|, 1.469367938527859385e-39, PT ;  /* 0x001000000400780b */ /* 0x000fe20003f04200 */
[----:B------:R-:W-:-:S12]  /*0c00*/  BSSY.RECONVERGENT B2, `(.L_x_24) ;  /* 0x0000007000027945 */ /* 0x000fd80003800200 */
[----:B------:R-:W-:Y:S05]  /*0c10*/  @P0 BRA P1, `(.L_x_25) ;  /* 0x0000000000140947 */ /* 0x000fea0000800000 */
[----:B------:R-:W-:Y:S01]  /*0c20*/  IMAD.MOV.U32 R17, RZ, RZ, R19 ;  /* 0x000000ffff117224 */ /* 0x000fe200078e0013 */
[----:B------:R-:W-:Y:S01]  /*0c30*/  MOV R15, R27 ;  /* 0x0000001b000f7202 */ /* 0x000fe20000000f00 */
[----:B------:R-:W-:Y:S01]  /*0c40*/  IMAD.MOV.U32 R16, RZ, RZ, R26 ;  /* 0x000000ffff107224 */ /* 0x000fe200078e001a */
[----:B------:R-:W-:-:S07]  /*0c50*/  MOV R14, 0xc70 ;  /* 0x00000c70000e7802 */ /* 0x000fce0000000f00 */
[----:B-----5:R-:W-:Y:S05]  /*0c60*/  CALL.REL.NOINC `($__internal_1_$__cuda_sm20_div_rn_f64_full) ;  /* 0x0000009400847944 */ /* 0x020fea0003c00000 */
.L_x_25:
[----:B------:R-:W-:Y:S05]  /*0c70*/  BSYNC.RECONVERGENT B2 ;  /* 0x0000000000027941 */ /* 0x000fea0003800200 */
.L_x_24:
[----:B------:R-:W0:Y:S01]  /*0c80*/  LDC.64 R6, c[0x0][0x3e8] ;  /* 0x0000fa00ff067b82 */ /* 0x000e220000000a00 */
[----:B------:R-:W-:Y:S01]  /*0c90*/  DADD R16, -R16, 1 ;  /* 0x3ff0000010107429 */ /* 0x000fe20000000100 */
[----:B------:R-:W-:Y:S07]  /*0ca0*/  BSSY.RECONVERGENT B1, `(.L_x_26) ;  /* 0x0000011000017945 */ /* 0x000fee0003800200 */
[----:B------:R-:W-:Y:S02]  /*0cb0*/  DMUL R16, R16, 0.5 ;  /* 0x3fe0000010107828 */ /* 0x000fe40000000000 */
[----:B0-----:R-:W-:-:S08]  /*0cc0*/  DADD R4, -R6, UR18 ;  /* 0x0000001206047e29 */ /* 0x001fd00008000100 */
[----:B------:R-:W-:-:S06]  /*0cd0*/  DFMA R16, R16, R4, R6 ;  /* 0x000000041010722b */ /* 0x000fcc0000000006 */
[----:B------:R-:W0:Y:S04]  /*0ce0*/  MUFU.RCP64H R5, R17 ;  /* 0x0000001100057308 */ /* 0x000e280000001800 */
[----:B------:R-:W-:-:S05]  /*0cf0*/  VIADD R4, R17, 0x300402 ;  /* 0x0030040211047836 */ /* 0x000fca0000000000 */
[----:B------:R-:W-:Y:S01]  /*0d00*/  FSETP.GEU.AND P0, PT, |R4|, 5.8789094863358348022e-39, PT ;  /* 0x004004020400780b */ /* 0x000fe20003f0e200 */
[----:B0-----:R-:W-:-:S08]  /*0d10*/  DFMA R6, -R16, R4, 1 ;  /* 0x3ff000001006742b */ /* 0x001fd00000000104 */
[----:B------:R-:W-:-:S08]  /*0d20*/  DFMA R6, R6, R6, R6 ;  /* 0x000000060606722b */ /* 0x000fd00000000006 */
[----:B------:R-:W-:-:S08]  /*0d30*/  DFMA R6, R4, R6, R4 ;  /* 0x000000060406722b */ /* 0x000fd00000000004 */
[----:B------:R-:W-:-:S08]  /*0d40*/  DFMA R160, -R16, R6, 1 ;  /* 0x3ff0000010a0742b */ /* 0x000fd00000000106 */
[----:B------:R-:W-:Y:S01]  /*0d50*/  DFMA R160, R6, R160, R6 ;  /* 0x000000a006a0722b */ /* 0x000fe20000000006 */
[----:B------:R-:W-:Y:S10]  /*0d60*/  @P0 BRA `(.L_x_27) ;  /* 0x0000000000100947 */ /* 0x000ff40003800000 */
[----:B------:R-:W-:Y:S02]  /*0d70*/  LOP3.LUT R4, R17, 0x7fffffff, RZ, 0xc0, !PT ;  /* 0x7fffffff11047812 */ /* 0x000fe400078ec0ff */
[----:B------:R-:W-:-:S03]  /*0d80*/  MOV R14, 0xdb0 ;  /* 0x00000db0000e7802 */ /* 0x000fc60000000f00 */
[----:B------:R-:W-:-:S07]  /*0d90*/  VIADD R9, R4, 0xfff00000 ;  /* 0xfff0000004097836 */ /* 0x000fce0000000000 */
[----:B-----5:R-:W-:Y:S05]  /*0da0*/  CALL.REL.NOINC `($__internal_0_$__cuda_sm20_dblrcp_rn_slowpath_v3) ;  /* 0x0000009000807944 */ /* 0x020fea0003c00000 */
.L_x_27:
[----:B------:R-:W-:Y:S05]  /*0db0*/  BSYNC.RECONVERGENT B1 ;  /* 0x0000000000017941 */ /* 0x000fea0003800200 */
.L_x_26:
[----:B------:R-:W2:Y:S01]  /*0dc0*/  LDL R15, [R1+0x8] ;  /* 0x00000800010f7983 */ /* 0x000ea20000100800 */
[----:B------:R-:W0:Y:S03]  /*0dd0*/  LDC.64 R228, c[0x0][0x390] ;  /* 0x0000e400ffe47b82 */ /* 0x000e260000000a00 */
[----:B------:R-:W3:Y:S04]  /*0de0*/  LDL R14, [R1+0x20] ;  /* 0x00002000010e7983 */ /* 0x000ee80000100800 */
[----:B------:R-:W4:Y:S01]  /*0df0*/  LDL R18, [R1+0x14] ;  /* 0x0000140001127983 */ /* 0x000f220000100800 */
[----:B------:R-:W1:Y:S03]  /*0e00*/  LDC.64 R246, c[0x0][0x388] ;  /* 0x0000e200fff67b82 */ /* 0x000e660000000a00 */
[----:B------:R-:W4:Y:S04]  /*0e10*/  LDL R17, [R1+0xc] ;  /* 0x00000c0001117983 */ /* 0x000f280000100800 */
[----:B------:R-:W4:Y:S01]  /*0e20*/  LDL R16, [R1+0x24] ;  /* 0x0000240001107983 */ /* 0x000f220000100800 */
[----:B------:R-:W1:Y:S03]  /*0e30*/  LDC R101, c[0x0][0x430] ;  /* 0x00010c00ff657b82 */ /* 0x000e660000000800 */
[----:B------:R-:W4:Y:S04]  /*0e40*/  LDL R13, [R1+0x4] ;  /* 0x00000400010d7983 */ /* 0x000f280000100800 */
[----:B------:R-:W4:Y:S04]  /*0e50*/  LDL R7, [R1+0x1c] ;  /* 0x00001c0001077983 */ /* 0x000f280000100800 */
[----:B------:R-:W4:Y:S01]  /*0e60*/  LDL R6, [R1] ;  /* 0x0000000001067983 */ /* 0x000f220000100800 */
[C---:B0-----:R-:W-:Y:S01]  /*0e70*/  IMAD.WIDE R30, R0.reuse, 0x8, R228 ;  /* 0x00000008001e7825 */ /* 0x041fe200078e02e4 */
[----:B------:R-:W0:Y:S03]  /*0e80*/  LDC.64 R4, c[0x0][0x3b8] ;  /* 0x0000ee00ff047b82 */ /* 0x000e260000000a00 */
[----:B-1----:R-:W-:-:S04]  /*0e90*/  IMAD.WIDE R116, R0, 0x8, R246 ;  /* 0x0000000800747825 */ /* 0x002fc800078e02f6 */
[----:B------:R-:W-:Y:S01]  /*0ea0*/  IMAD.WIDE R138, R252, 0x8, R246 ;  /* 0x00000008fc8a7825 */ /* 0x000fe200078e02f6 */
[----:B------:R-:W1:Y:S01]  /*0eb0*/  LDC.64 R8, c[0x0][0x3c0] ;  /* 0x0000f000ff087b82 */ /* 0x000e620000000a00 */
[----:B------:R-:W5:Y:S02]  /*0ec0*/  LDG.E.64 R106, desc[UR6][R116.64] ;  /* 0x00000006746a7981 */ /* 0x000f64000c1e1b00 */
[C---:B------:R-:W-:Y:S02]  /*0ed0*/  IMAD.WIDE R128, R101.reuse, 0x8, R116 ;  /* 0x0000000865807825 */ /* 0x040fe400078e0274 */
[----:B------:R-:W4:Y:S02]  /*0ee0*/  LDG.E.64 R130, desc[UR6][R138.64] ;  /* 0x000000068a827981 */ /* 0x000f24000c1e1b00 */
[----:B------:R-:W-:Y:S02]  /*0ef0*/  IMAD.WIDE R148, R101, 0x8, R138 ;  /* 0x0000000865947825 */ /* 0x000fe400078e028a */
[----:B------:R-:W4:Y:S04]  /*0f00*/  LDG.E.64 R124, desc[UR6][R128.64] ;  /* 0x00000006807c7981 */ /* 0x000f28000c1e1b00 */
[----:B------:R-:W4:Y:S01]  /*0f10*/  LDG.E.64 R136, desc[UR6][R148.64] ;  /* 0x0000000694887981 */ /* 0x000f22000c1e1b00 */
[----:B0-----:R-:W-:-:S04]  /*0f20*/  IMAD.WIDE R4, R0, 0x8, R4 ;  /* 0x0000000800047825 */ /* 0x001fc800078e0204 */
[----:B------:R-:W-:Y:S01]  /*0f30*/  IMAD.WIDE R32, R252, 0x8, R228 ;  /* 0x00000008fc207825 */ /* 0x000fe200078e02e4 */
[----:B------:R-:W-:Y:S01]  /*0f40*/  MOV R12, 0x1 ;  /* 0x00000001000c7802 */ /* 0x000fe20000000f00 */
[----:B------:R0:W5:Y:S02]  /*0f50*/  LDG.E.64 R126, desc[UR6][R4.64] ;  /* 0x00000006047e7981 */ /* 0x000164000c1e1b00 */
[----:B-1----:R-:W-:Y:S02]  /*0f60*/  IMAD.WIDE R8, R0, 0x8, R8 ;  /* 0x0000000800087825 */ /* 0x002fe400078e0208 */
[----:B------:R-:W5:Y:S02]  /*0f70*/  LDG.E.64 R50, desc[UR6][R32.64] ;  /* 0x0000000620327981 */ /* 0x000f64000c1e1b00 */
[C---:B------:R-:W-:Y:S02]  /*0f80*/  IMAD.WIDE R102, R101.reuse, 0x8, R8 ;  /* 0x0000000865667825 */ /* 0x040fe400078e0208 */
[----:B------:R-:W5:Y:S02]  /*0f90*/  LDG.E.64 R104, desc[UR6][R8.64] ;  /* 0x0000000608687981 */ /* 0x000f64000c1e1b00 */
[----:B------:R-:W-:-:S04]  /*0fa0*/  IMAD.WIDE R244, R101, 0x8, R30 ;  /* 0x0000000865f47825 */ /* 0x000fc800078e021e */
[----:B------:R-:W-:Y:S01]  /*0fb0*/  IMAD.WIDE R242, R101, 0x8, R32 ;  /* 0x0000000865f27825 */ /* 0x000fe200078e0220 */
[----:B------:R-:W5:Y:S04]  /*0fc0*/  LDG.E.64 R76, desc[UR6][R244.64] ;  /* 0x00000006f44c7981 */ /* 0x000f68000c1e1b00 */
[----:B------:R-:W5:Y:S01]  /*0fd0*/  LDG.E.64 R78, desc[UR6][R242.64] ;  /* 0x00000006f24e7981 */ /* 0x000f62000c1e1b00 */
[----:B--2---:R-:W-:-:S04]  /*0fe0*/  IMAD.WIDE R176, R15, 0x8, R246 ;  /* 0x000000080fb07825 */ /* 0x004fc800078e02f6 */
[C---:B---3--:R-:W-:Y:S01]  /*0ff0*/  IMAD.WIDE R190, R14.reuse, 0x8, R246 ;  /* 0x000000080ebe7825 */ /* 0x048fe200078e02f6 */
[----:B------:R-:W2:Y:S03]  /*1000*/  LDG.E.64 R174, desc[UR6][R176.64] ;  /* 0x00000006b0ae7981 */ /* 0x000ea6000c1e1b00 */
[--C-:B------:R-:W-:Y:S01]  /*1010*/  IMAD.WIDE R40, R15, 0x8, R228.reuse ;  /* 0x000000080f287825 */ /* 0x100fe200078e02e4 */
[----:B------:R-:W3:Y:S03]  /*1020*/  LDG.E.64 R178, desc[UR6][R190.64] ;  /* 0x00000006beb27981 */ /* 0x000ee6000c1e1b00 */
[----:B------:R-:W-:Y:S01]  /*1030*/  IMAD.WIDE R42, R14, 0x8, R228 ;  /* 0x000000080e2a7825 */ /* 0x000fe200078e02e4 */
[----:B------:R-:W5:Y:S04]  /*1040*/  LDG.E.64 R58, desc[UR6][R40.64] ;  /* 0x00000006283a7981 */ /* 0x000f68000c1e1b00 */
[----:B------:R-:W2:Y:S01]  /*1050*/  LDG.E.64 R14, desc[UR6][R30.64] ;  /* 0x000000061e0e7981 */ /* 0x000ea2000c1e1b00 */
[----:B----4-:R-:W-:-:S03]  /*1060*/  IMAD.WIDE R166, R18, 0x8, R246 ;  /* 0x0000000812a67825 */ /* 0x010fc600078e02f6 */
[----:B------:R-:W5:Y:S01]  /*1070*/  LDG.E.64 R60, desc[UR6][R42.64] ;  /* 0x000000062a3c7981 */ /* 0x000f62000c1e1b00 */
[----:B------:R-:W-:-:S03]  /*1080*/  IMAD.WIDE R156, R17, 0x8, R246 ;  /* 0x00000008119c7825 */ /* 0x000fc600078e02f6 */
[----:B------:R-:W4:Y:S01]  /*1090*/  LDG.E.64 R134, desc[UR6][R166.64] ;  /* 0x00000006a6867981 */ /* 0x000f22000c1e1b00 */
[----:B------:R-:W-:-:S03]  /*10a0*/  IMAD.WIDE R154, R101, 0x8, R166 ;  /* 0x00000008659a7825 */ /* 0x000fc600078e02a6 */
[----:B------:R-:W3:Y:S01]  /*10b0*/  LDG.E.64 R162, desc[UR6][R156.64] ;  /* 0x000000069ca27981 */ /* 0x000ee2000c1e1b00 */
        /* <DEDUP_REMOVED lines=21> */
[----:B------:R-:W5:Y:S01]  /*1210*/  LDG.E.64 R52, desc[UR6][R34.64] ;  /* 0x0000000622347981 */ /* 0x000f62000c1e1b00 */
        /* <DEDUP_REMOVED lines=10> */
[----:B------:R-:W-:-:S04]  /*12c0*/  IMAD.WIDE R72, R101, 0x8, R28 ;  /* 0x0000000865487825 */ /* 0x000fc800078e021c */
[C---:B------:R-:W-:Y:S01]  /*12d0*/  IMAD.WIDE R240, R101.reuse, 0x8, R34 ;  /* 0x0000000865f07825 */ /* 0x040fe200078e0222 */
[----:B------:R-:W3:Y:S03]  /*12e0*/  LDG.E.64 R74, desc[UR6][R72.64] ;  /* 0x00000006484a7981 */ /* 0x000ee6000c1e1b00 */
[C---:B------:R-:W-:Y:S01]  /*12f0*/  IMAD.WIDE R238, R101.reuse, 0x8, R36 ;  /* 0x0000000865ee7825 */ /* 0x040fe200078e0224 */
[----:B------:R-:W5:Y:S03]  /*1300*/  LDG.E.64 R80, desc[UR6][R240.64] ;  /* 0x00000006f0507981 */ /* 0x000f66000c1e1b00 */
        /* <DEDUP_REMOVED lines=12> */
[----:B------:R-:W-:Y:S01]  /*13d0*/  IMAD.WIDE R100, R101, 0x8, R102 ;  /* 0x0000000865647825 */ /* 0x000fe200078e0266 */
[----:B------:R-:W0:Y:S01]  /*13e0*/  MUFU.RCP64H R13, R11 ;  /* 0x0000000b000d7308 */ /* 0x000e220000001800 */
[----:B------:R-:W5:Y:S04]  /*13f0*/  LDG.E.64 R102, desc[UR6][R102.64] ;  /* 0x0000000666667981 */ /* 0x000f68000c1e1b00 */
[----:B------:R-:W5:Y:S04]  /*1400*/  LDG.E.64 R96, desc[UR6][R96.64] ;  /* 0x0000000660607981 */ /* 0x000f68000c1e1b00 */
[----:B------:R-:W5:Y:S04]  /*1410*/  LDG.E.64 R100, desc[UR6][R100.64] ;  /* 0x0000000664647981 */ /* 0x000f68000c1e1b00 */
[----:B------:R4:W5:Y:S01]  /*1420*/  LDG.E.64 R122, desc[UR6][R6.64] ;  /* 0x00000006067a7981 */ /* 0x000962000c1e1b00 */
[----:B0-----:R-:W-:-:S02]  /*1430*/  DFMA R4, R12, -R10, 1 ;  /* 0x3ff000000c04742b */ /* 0x001fc4000000080a */
[----:B-----5:R-:W-:-:S08]  /*1440*/  DMUL R94, R24, 0.5 ;  /* 0x3fe00000185e7828 */ /* 0x020fd00000000000 */
[----:B------:R-:W-:-:S10]  /*1450*/  DMUL R18, R94, R248 ;  /* 0x000000f85e127228 */ /* 0x000fd40000000000 */
[----:B------:R-:W-:Y:S01]  /*1460*/  FSETP.GEU.AND P1, PT, |R19|, 6.5827683646048100446e-37, PT ;  /* 0x036000001300780b */ /* 0x000fe20003f2e200 */
[----:B------:R-:W-:Y:S01]  /*1470*/  BSSY.RECONVERGENT B2, `(.L_x_28) ;  /* 0x0000032000027945 */ /* 0x000fe20003800200 */
[----:B------:R-:W-:Y:S02]  /*1480*/  DMUL R188, R142, -UR20 ;  /* 0x800000148ebc7c28 */ /* 0x000fe40008000000 */
[----:B------:R-:W-:Y:S02]  /*1490*/  DMUL R182, R140, -UR20 ;  /* 0x800000148cb67c28 */ /* 0x000fe40008000000 */
[----:B------:R-:W-:Y:S02]  /*14a0*/  DMUL R180, R132, -UR20 ;  /* 0x8000001484b47c28 */ /* 0x000fe40008000000 */
[----:B------:R-:W-:Y:S02]  /*14b0*/  DMUL R118, R112, -UR20 ;  /* 0x8000001470767c28 */ /* 0x000fe40008000000 */
[----:B------:R-:W-:Y:S01]  /*14c0*/  DMUL R98, R110, -UR20 ;  /* 0x800000146e627c28 */ /* 0x000fe20008000000 */
[----:B--2---:R0:W-:Y:S02]  /*14d0*/  STL.64 [R1+0x28], R14 ;  /* 0x0000280e01007387 */ /* 0x0041e40000100a00 */
[----:B0-----:R-:W-:-:S02]  /*14e0*/  DFMA R14, R4, R4, R4 ;  /* 0x00000004040e722b */ /* 0x001fc40000000004 */
[----:B------:R-:W-:Y:S02]  /*14f0*/  DADD R4, R130, -R124 ;  /* 0x0000000082047229 */ /* 0x000fe4000000087c */
[----:B----4-:R-:W-:-:S04]  /*1500*/  DADD R6, R134, -R136 ;  /* 0x0000000086067229 */ /* 0x010fc80000000888 */
[----:B------:R-:W-:Y:S02]  /*1510*/  DFMA R14, R12, R14, R12 ;  /* 0x0000000e0c0e722b */ /* 0x000fe4000000000c */
[----:B---3--:R-:W-:Y:S02]  /*1520*/  DADD R8, R162, -R146 ;  /* 0x00000000a2087229 */ /* 0x008fe40000000892 */
[----:B------:R-:W-:-:S04]  /*1530*/  DADD R4, R150, R4 ;  /* 0x0000000096047229 */ /* 0x000fc80000000004 */
[----:B------:R-:W-:Y:S02]  /*1540*/  DFMA R12, R14, -R10, 1 ;  /* 0x3ff000000e0c742b */ /* 0x000fe4000000080a */
[----:B------:R-:W-:Y:S02]  /*1550*/  DADD R6, R150, R6 ;  /* 0x0000000096067229 */ /* 0x000fe40000000006 */
[----:B------:R-:W-:-:S04]  /*1560*/  DADD R8, R178, R8 ;  /* 0x00000000b2087229 */ /* 0x000fc80000000008 */
[----:B------:R-:W-:Y:S02]  /*1570*/  DFMA R12, R14, R12, R14 ;  /* 0x0000000c0e0c722b */ /* 0x000fe4000000000e */
[C---:B------:R-:W-:Y:S02]  /*1580*/  DADD R4, -R168.reuse, R4 ;  /* 0x00000000a8047229 */ /* 0x040fe40000000104 */
[----:B------:R-:W-:Y:S02]  /*1590*/  DADD R6, -R168, R6 ;  /* 0x00000000a8067229 */ /* 0x000fe40000000106 */
[----:B------:R-:W-:Y:S02]  /*15a0*/  DADD R8, -R186, R8 ;  /* 0x00000000ba087229 */ /* 0x000fe40000000108 */
[----:B------:R-:W-:Y:S02]  /*15b0*/  DMUL R16, R18, R12 ;  /* 0x0000000c12107228 */ /* 0x000fe40000000000 */
[----:B------:R-:W-:-:S02]  /*15c0*/  DADD R4, R174, R4 ;  /* 0x00000000ae047229 */ /* 0x000fc40000000004 */
[----:B------:R-:W-:Y:S02]  /*15d0*/  DADD R6, -R174, R6 ;  /* 0x00000000ae067229 */ /* 0x000fe40000000106 */
[----:B------:R-:W-:Y:S02]  /*15e0*/  DADD R8, -R194, R8 ;  /* 0x00000000c2087229 */ /* 0x000fe40000000108 */
[----:B------:R-:W-:Y:S02]  /*15f0*/  DFMA R14, R16, -R10, R18 ;  /* 0x8000000a100e722b */ /* 0x000fe40000000012 */
[C---:B------:R-:W-:Y:S02]  /*1600*/  DADD R4, -R172.reuse, R4 ;  /* 0x00000000ac047229 */ /* 0x040fe40000000104 */
[----:B------:R-:W-:Y:S02]  /*1610*/  DADD R6, R172, R6 ;  /* 0x00000000ac067229 */ /* 0x000fe40000000006 */
[----:B------:R-:W-:-:S02]  /*1620*/  DADD R8, R206, R8 ;  /* 0x00000000ce087229 */ /* 0x000fc40000000008 */
[----:B------:R-:W-:Y:S02]  /*1630*/  DFMA R16, R12, R14, R16 ;  /* 0x0000000e0c10722b */ /* 0x000fe40000000010 */
[----:B------:R-:W-:Y:S02]  /*1640*/  DADD R4, R178, R4 ;  /* 0x00000000b2047229 */ /* 0x000fe40000000004 */
[C---:B------:R-:W-:Y:S02]  /*1650*/  DADD R6, R196.reuse, R6 ;  /* 0x00000000c4067229 */ /* 0x040fe40000000006 */
[----:B------:R-:W-:-:S04]  /*1660*/  DADD R8, R196, R8 ;  /* 0x00000000c4087229 */ /* 0x000fc80000000008 */
[----:B------:R-:W-:Y:S01]  /*1670*/  FFMA R14, RZ, R11, R17 ;  /* 0x0000000bff0e7223 */ /* 0x000fe20000000011 */
[----:B------:R-:W-:Y:S02]  /*1680*/  DADD R4, -R186, R4 ;  /* 0x00000000ba047229 */ /* 0x000fe40000000104 */
[C---:B------:R-:W-:Y:S02]  /*1690*/  DADD R6, -R70.reuse, R6 ;  /* 0x0000000046067229 */ /* 0x040fe40000000106 */
[----:B------:R-:W-:Y:S01]  /*16a0*/  DADD R8, -R70, R8 ;  /* 0x0000000046087229 */ /* 0x000fe20000000108 */
[----:B------:R-:W-:-:S03]  /*16b0*/  FSETP.GT.AND P0, PT, |R14|, 1.469367938527859385e-39, PT ;  /* 0x001000000e00780b */ /* 0x000fc60003f04200 */
[----:B------:R-:W-:Y:S02]  /*16c0*/  DADD R4, R194, R4 ;  /* 0x00000000c2047229 */ /* 0x000fe40000000004 */
[C---:B------:R-:W-:Y:S02]  /*16d0*/  DADD R6, R48.reuse, R6 ;  /* 0x0000000030067229 */ /* 0x040fe40000000006 */
[----:B------:R-:W-:Y:S02]  /*16e0*/  DADD R8, -R48, R8 ;  /* 0x0000000030087229 */ /* 0x000fe40000000108 */
[----:B------:R-:W-:Y:S02]  /*16f0*/  DMUL R12, R108, -UR20 ;  /* 0x800000146c0c7c28 */ /* 0x000fe40008000000 */
[----:B------:R-:W-:Y:S02]  /*1700*/  DADD R4, -R206, R4 ;  /* 0x00000000ce047229 */ /* 0x000fe40000000104 */
[----:B------:R-:W-:-:S02]  /*1710*/  DADD R6, -R74, R6 ;  /* 0x000000004a067229 */ /* 0x000fc40000000106 */
[----:B------:R-:W-:Y:S01]  /*1720*/  DADD R114, R74, R8 ;  /* 0x000000004a727229 */ /* 0x000fe20000000008 */
[----:B------:R-:W-:Y:S10]  /*1730*/  @P0 BRA P1, `(.L_x_29) ;  /* 0x0000000000140947 */ /* 0x000ff40000800000 */
[----:B------:R-:W-:Y:S01]  /*1740*/  IMAD.MOV.U32 R17, RZ, RZ, R19 ;  /* 0x000000ffff117224 */ /* 0x000fe200078e0013 */
[----:B------:R-:W-:Y:S01]  /*1750*/  MOV R15, R11 ;  /* 0x0000000b000f7202 */ /* 0x000fe20000000f00 */
[----:B------:R-:W-:Y:S01]  /*1760*/  IMAD.MOV.U32 R16, RZ, RZ, R10 ;  /* 0x000000ffff107224 */ /* 0x000fe200078e000a */
[----:B------:R-:W-:-:S07]  /*1770*/  MOV R14, 0x1790 ;  /* 0x00001790000e7802 */ /* 0x000fce0000000f00 */
[----:B------:R-:W-:Y:S05]  /*1780*/  CALL.REL.NOINC `($__internal_1_$__cuda_sm20_div_rn_f64_full) ;  /* 0x0000008800bc7944 */ /* 0x000fea0003c00000 */
.L_x_29:
[----:B------:R-:W-:Y:S05]  /*1790*/  BSYNC.RECONVERGENT B2 ;  /* 0x0000000000027941 */ /* 0x000fea0003800200 */
.L_x_28:
[----:B------:R-:W0:Y:S01]  /*17a0*/  MUFU.RSQ64H R15, R11 ;  /* 0x0000000b000f7308 */ /* 0x000e220000001c00 */
[----:B------:R-:W-:Y:S01]  /*17b0*/  VIADD R14, R11, 0xfcb00000 ;  /* 0xfcb000000b0e7836 */ /* 0x000fe20000000000 */
[----:B------:R-:W-:Y:S01]  /*17c0*/  MOV R193, 0x3fd80000 ;  /* 0x3fd8000000c17802 */ /* 0x000fe20000000f00 */
[----:B------:R-:W-:Y:S01]  /*17d0*/  IMAD.MOV.U32 R192, RZ, RZ, 0x0 ;  /* 0x00000000ffc07424 */ /* 0x000fe200078e00ff */
[----:B------:R-:W-:Y:S01]  /*17e0*/  DADD R16, R16, 1 ;  /* 0x3ff0000010107429 */ /* 0x000fe20000000000 */
[----:B------:R-:W-:Y:S01]  /*17f0*/  BSSY.RECONVERGENT B1, `(.L_x_30) ;  /* 0x000001e000017945 */ /* 0x000fe20003800200 */
[----:B------:R-:W-:Y:S01]  /*1800*/  DSETP.NEU.AND P1, PT, R24, 1, PT ;  /* 0x3ff000001800742a */ /* 0x000fe20003f2d000 */
[----:B------:R-:W-:Y:S01]  /*1810*/  ISETP.GE.U32.AND P0, PT, R14, 0x7ca00000, PT ;  /* 0x7ca000000e00780c */ /* 0x000fe20003f06070 */
[----:B------:R-:W-:-:S04]  /*1820*/  DMUL R120, RZ, R94 ;  /* 0x0000005eff787228 */ /* 0x000fc80000000000 */
[----:B------:R-:W-:Y:S02]  /*1830*/  DMUL R16, R16, 0.5 ;  /* 0x3fe0000010107828 */ /* 0x000fe40000000000 */
[----:B0-----:R-:W-:-:S08]  /*1840*/  DMUL R8, R14, R14 ;  /* 0x0000000e0e087228 */ /* 0x001fd00000000000 */
[----:B------:R-:W-:-:S08]  /*1850*/  DFMA R8, -R8, R10, 1 ;  /* 0x3ff000000808742b */ /* 0x000fd0000000010a */
[----:B------:R-:W-:Y:S02]  /*1860*/  DFMA R192, R8, R192, 0.5 ;  /* 0x3fe0000008c0742b */ /* 0x000fe400000000c0 */
[----:B------:R-:W-:-:S08]  /*1870*/  DMUL R8, R14, R8 ;  /* 0x000000080e087228 */ /* 0x000fd00000000000 */
[----:B------:R-:W-:Y:S01]  /*1880*/  DFMA R192, R192, R8, R14 ;  /* 0x00000008c0c0722b */ /* 0x000fe2000000000e */
[----:B------:R-:W-:Y:S02]  /*1890*/  FSEL R8, R16, RZ, P1 ;  /* 0x000000ff10087208 */ /* 0x000fe40000800000 */
[----:B------:R-:W-:-:S05]  /*18a0*/  FSEL R9, R17, 1.75, P1 ;  /* 0x3fe0000011097808 */ /* 0x000fca0000800000 */
[----:B------:R-:W-:Y:S02]  /*18b0*/  DMUL R152, R192, R10 ;  /* 0x0000000ac0987228 */ /* 0x000fe40000000000 */
[----:B------:R-:W-:Y:S02]  /*18c0*/  VIADD R17, R193, 0xfff00000 ;  /* 0xfff00000c1117836 */ /* 0x000fe40000000000 */
[----:B------:R-:W-:-:S04]  /*18d0*/  IMAD.MOV.U32 R16, RZ, RZ, R192 ;  /* 0x000000ffff107224 */ /* 0x000fc800078e00c0 */
[----:B------:R-:W-:-:S08]  /*18e0*/  DFMA R202, R152, -R152, R10 ;  /* 0x8000009898ca722b */ /* 0x000fd0000000000a */
[----:B------:R-:W-:Y:S01]  /*18f0*/  DFMA R144, R202, R16, R152 ;  /* 0x00000010ca90722b */ /* 0x000fe20000000098 */
[----:B------:R-:W-:Y:S10]  /*1900*/  @!P0 BRA `(.L_x_31) ;  /* 0x0000000000308947 */ /* 0x000ff40003800000 */
[----:B------:R-:W-:Y:S01]  /*1910*/  IMAD.MOV.U32 R15, RZ, RZ, R14 ;  /* 0x000000ffff0f7224 */ /* 0x000fe200078e000e */
[----:B------:R-:W-:Y:S01]  /*1920*/  MOV R19, R202 ;  /* 0x000000ca00137202 */ /* 0x000fe20000000f00 */
[----:B------:R-:W-:Y:S01]  /*1930*/  IMAD.MOV.U32 R193, RZ, RZ, R17 ;  /* 0x000000ffffc17224 */ /* 0x000fe200078e0011 */
[----:B------:R-:W-:Y:S01]  /*1940*/  MOV R205, R153 ;  /* 0x0000009900cd7202 */ /* 0x000fe20000000f00 */
[----:B------:R-:W-:Y:S01]  /*1950*/  IMAD.MOV.U32 R18, RZ, RZ, R203 ;  /* 0x000000ffff127224 */ /* 0x000fe200078e00cb */
[----:B------:R-:W-:Y:S01]  /*1960*/  MOV R16, R10 ;  /* 0x0000000a00107202 */ /* 0x000fe20000000f00 */
[----:B------:R-:W-:Y:S01]  /*1970*/  IMAD.MOV.U32 R204, RZ, RZ, R152 ;  /* 0x000000ffffcc7224 */ /* 0x000fe200078e0098 */
[----:B------:R-:W-:Y:S01]  /*1980*/  MOV R14, 0x19b0 ;  /* 0x000019b0000e7802 */ /* 0x000fe20000000f00 */
[----:B------:R-:W-:-:S07]  /*1990*/  IMAD.MOV.U32 R17, RZ, RZ, R11 ;  /* 0x000000ffff117224 */ /* 0x000fce00078e000b */
[----:B------:R-:W-:Y:S05]  /*19a0*/  CALL.REL.NOINC `($__internal_2_$__cuda_sm20_dsqrt_rn_f64_mediumpath_v1) ;  /* 0x0000008c00dc7944 */ /* 0x000fea0003c00000 */
[----:B------:R-:W-:Y:S01]  /*19b0*/  IMAD.MOV.U32 R144, RZ, RZ, R15 ;  /* 0x000000ffff907224 */ /* 0x000fe200078e000f */
[----:B------:R-:W-:-:S07]  /*19c0*/  MOV R145, R18 ;  /* 0x0000001200917202 */ /* 0x000fce0000000f00 */
.L_x_31:
[----:B------:R-:W-:Y:S05]  /*19d0*/  BSYNC.RECONVERGENT B1 ;  /* 0x0000000000017941 */ /* 0x000fea0003800200 */
.L_x_30:
[----:B------:R-:W0:Y:S01]  /*19e0*/  MUFU.RCP64H R15, R145 ;  /* 0x00000091000f7308 */ /* 0x000e220000001800 */
[----:B------:R-:W-:Y:S01]  /*19f0*/  IMAD.MOV.U32 R14, RZ, RZ, 0x1 ;  /* 0x00000001ff0e7424 */ /* 0x000fe200078e00ff */
[----:B------:R-:W-:Y:S01]  /*1a00*/  FSETP.GEU.AND P2, PT, |R121|, 6.5827683646048100446e-37, PT ;  /* 0x036000007900780b */ /* 0x000fe20003f4e200 */
[----:B------:R-:W-:Y:S04]  /*1a10*/  BSSY.RECONVERGENT B2, `(.L_x_32) ;  /* 0x0000012000027945 */ /* 0x000fe80003800200 */
[----:B0-----:R-:W-:-:S08]  /*1a20*/  DFMA R16, R14, -R144, 1 ;  /* 0x3ff000000e10742b */ /* 0x001fd00000000890 */
[----:B------:R-:W-:-:S08]  /*1a30*/  DFMA R16, R16, R16, R16 ;  /* 0x000000101010722b */ /* 0x000fd00000000010 */
[----:B------:R-:W-:-:S08]  /*1a40*/  DFMA R16, R14, R16, R14 ;  /* 0x000000100e10722b */ /* 0x000fd0000000000e */
[----:B------:R-:W-:-:S08]  /*1a50*/  DFMA R14, R16, -R144, 1 ;  /* 0x3ff00000100e742b */ /* 0x000fd00000000890 */
[----:B------:R-:W-:-:S08]  /*1a60*/  DFMA R14, R16, R14, R16 ;  /* 0x0000000e100e722b */ /* 0x000fd00000000010 */
[----:B------:R-:W-:-:S08]  /*1a70*/  DMUL R16, R120, R14 ;  /* 0x0000000e78107228 */ /* 0x000fd00000000000 */
[----:B------:R-:W-:-:S08]  /*1a80*/  DFMA R18, R16, -R144, R120 ;  /* 0x800000901012722b */ /* 0x000fd00000000078 */
[----:B------:R-:W-:-:S10]  /*1a90*/  DFMA R16, R14, R18, R16 ;  /* 0x000000120e10722b */ /* 0x000fd40000000010 */
[----:B------:R-:W-:-:S05]  /*1aa0*/  FFMA R14, RZ, R145, R17 ;  /* 0x00000091ff0e7223 */ /* 0x000fca0000000011 */
[----:B------:R-:W-:-:S13]  /*1ab0*/  FSETP.GT.AND P0, PT, |R14|, 1.469367938527859385e-39, PT ;  /* 0x001000000e00780b */ /* 0x000fda0003f04200 */
[----:B------:R-:W-:Y:S05]  /*1ac0*/  @P0 BRA P2, `(.L_x_33) ;  /* 0x0000000000180947 */ /* 0x000fea0001000000 */
[----:B------:R-:W-:Y:S01]  /*1ad0*/  IMAD.MOV.U32 R18, RZ, RZ, R120 ;  /* 0x000000ffff127224 */ /* 0x000fe200078e0078 */
[----:B------:R-:W-:Y:S01]  /*1ae0*/  MOV R17, R121 ;  /* 0x0000007900117202 */ /* 0x000fe20000000f00 */
[----:B------:R-:W-:Y:S01]  /*1af0*/  IMAD.MOV.U32 R16, RZ, RZ, R144 ;  /* 0x000000ffff107224 */ /* 0x000fe200078e0090 */
[----:B------:R-:W-:Y:S01]  /*1b00*/  MOV R14, 0x1b30 ;  /* 0x00001b30000e7802 */ /* 0x000fe20000000f00 */
[----:B------:R-:W-:-:S07]  /*1b10*/  IMAD.MOV.U32 R15, RZ, RZ, R145 ;  /* 0x000000ffff0f7224 */ /* 0x000fce00078e0091 */
[----:B------:R-:W-:Y:S05]  /*1b20*/  CALL.REL.NOINC `($__internal_1_$__cuda_sm20_div_rn_f64_full) ;  /* 0x0000008400d47944 */ /* 0x000fea0003c00000 */
.L_x_33:
[----:B------:R-:W-:Y:S05]  /*1b30*/  BSYNC.RECONVERGENT B2 ;  /* 0x0000000000027941 */ /* 0x000fea0003800200 */
.L_x_32:
[----:B------:R-:W0:Y:S01]  /*1b40*/  MUFU.RCP64H R15, R21 ;  /* 0x00000015000f7308 */ /* 0x000e220000001800 */
[----:B------:R-:W-:Y:S01]  /*1b50*/  MOV R14, 0x1 ;  /* 0x00000001000e7802 */ /* 0x000fe20000000f00 */
[----:B------:R-:W-:Y:S01]  /*1b60*/  BSSY.RECONVERGENT B2, `(.L_x_34) ;  /* 0x0000017000027945 */ /* 0x000fe20003800200 */
[----:B------:R-:W-:-:S04]  /*1b70*/  FSETP.GEU.AND P2, PT, |R5|, 6.5827683646048100446e-37, PT ;  /* 0x036000000500780b */ /* 0x000fc80003f4e200 */
[----:B0-----:R-:W-:-:S08]  /*1b80*/  DFMA R18, -R20, R14, 1 ;  /* 0x3ff000001412742b */ /* 0x001fd0000000010e */
[----:B------:R-:W-:-:S08]  /*1b90*/  DFMA R18, R18, R18, R18 ;  /* 0x000000121212722b */ /* 0x000fd00000000012 */
[----:B------:R-:W-:-:S08]  /*1ba0*/  DFMA R18, R14, R18, R14 ;  /* 0x000000120e12722b */ /* 0x000fd0000000000e */
[----:B------:R-:W-:-:S08]  /*1bb0*/  DFMA R14, -R20, R18, 1 ;  /* 0x3ff00000140e742b */ /* 0x000fd00000000112 */
[----:B------:R-:W-:-:S08]  /*1bc0*/  DFMA R14, R18, R14, R18 ;  /* 0x0000000e120e722b */ /* 0x000fd00000000012 */
[----:B------:R-:W-:-:S08]  /*1bd0*/  DMUL R18, R4, R14 ;  /* 0x0000000e04127228 */ /* 0x000fd00000000000 */
[----:B------:R-:W-:-:S08]  /*1be0*/  DFMA R152, -R20, R18, R4 ;  /* 0x000000121498722b */ /* 0x000fd00000000104 */
[----:B------:R-:W-:Y:S01]  /*1bf0*/  DFMA R14, R14, R152, R18 ;  /* 0x000000980e0e722b */ /* 0x000fe20000000012 */
[----:B------:R-:W-:Y:S02]  /*1c00*/  FSEL R152, R16, RZ, P1 ;  /* 0x000000ff10987208 */ /* 0x000fe40000800000 */
[----:B------:R-:W-:-:S07]  /*1c10*/  FSEL R153, R17, RZ, P1 ;  /* 0x000000ff11997208 */ /* 0x000fce0000800000 */
        /* <DEDUP_REMOVED lines=9> */
[----:B------:R-:W-:Y:S01]  /*1cb0*/  IMAD.MOV.U32 R14, RZ, RZ, R16 ;  /* 0x000000ffff0e7224 */ /* 0x000fe200078e0010 */
[----:B------:R-:W-:-:S07]  /*1cc0*/  MOV R15, R17 ;  /* 0x00000011000f7202 */ /* 0x000fce0000000f00 */
.L_x_35:
[----:B------:R-:W-:Y:S05]  /*1cd0*/  BSYNC.RECONVERGENT B2 ;  /* 0x0000000000027941 */ /* 0x000fea0003800200 */
.L_x_34:
[----:B------:R-:W0:Y:S01]  /*1ce0*/  MUFU.RCP64H R5, R21 ;  /* 0x0000001500057308 */ /* 0x000e220000001800 */
[----:B------:R-:W-:Y:S01]  /*1cf0*/  IMAD.MOV.U32 R4, RZ, RZ, 0x1 ;  /* 0x00000001ff047424 */ /* 0x000fe200078e00ff */
[----:B------:R-:W-:Y:S01]  /*1d00*/  DFMA R188, R24, UR22, R188 ;  /* 0x0000001618bc7c2b */ /* 0x000fe200080000bc */
[----:B------:R-:W-:Y:S01]  /*1d10*/  FSETP.GEU.AND P2, PT, |R7|, 6.5827683646048100446e-37, PT ;  /* 0x036000000700780b */ /* 0x000fe20003f4e200 */
[----:B------:R-:W-:Y:S03]  /*1d20*/  BSSY.RECONVERGENT B2, `(.L_x_36) ;  /* 0x0000014000027945 */ /* 0x000fe60003800200 */
[----:B0-----:R-:W-:-:S08]  /*1d30*/  DFMA R16, -R20, R4, 1 ;  /* 0x3ff000001410742b */ /* 0x001fd00000000104 */
[----:B------:R-:W-:-:S08]  /*1d40*/  DFMA R16, R16, R16, R16 ;  /* 0x000000101010722b */ /* 0x000fd00000000010 */
[----:B------:R-:W-:-:S08]  /*1d50*/  DFMA R16, R4, R16, R4 ;  /* 0x000000100410722b */ /* 0x000fd00000000004 */
[----:B------:R-:W-:-:S08]  /*1d60*/  DFMA R4, -R20, R16, 1 ;  /* 0x3ff000001404742b */ /* 0x000fd00000000110 */
[----:B------:R-:W-:-:S08]  /*1d70*/  DFMA R18, R16, R4, R16 ;  /* 0x000000041012722b */ /* 0x000fd00000000010 */
[----:B------:R-:W-:-:S08]  /*1d80*/  DMUL R16, R6, R18 ;  /* 0x0000001206107228 */ /* 0x000fd00000000000 */
[----:B------:R-:W-:-:S08]  /*1d90*/  DFMA R4, -R20, R16, R6 ;  /* 0x000000101404722b */ /* 0x000fd00000000106 */
[----:B------:R-:W-:Y:S02]  /*1da0*/  DFMA R16, R18, R4, R16 ;  /* 0x000000041210722b */ /* 0x000fe40000000010 */
[----:B------:R-:W-:-:S08]  /*1db0*/  DADD R4, R126, R188 ;  /* 0x000000007e047229 */ /* 0x000fd000000000bc */
[----:B------:R-:W-:Y:S01]  /*1dc0*/  FFMA R18, RZ, R21, R17 ;  /* 0x00000015ff127223 */ /* 0x000fe20000000011 */
[----:B------:R-:W-:-:S04]  /*1dd0*/  DFMA R4, R4, 0.5, R14 ;  /* 0x3fe000000404782b */ /* 0x000fc8000000000e */
        /* <DEDUP_REMOVED lines=8> */
.L_x_37:
[----:B------:R-:W-:Y:S05]  /*1e60*/  BSYNC.RECONVERGENT B2 ;  /* 0x0000000000027941 */ /* 0x000fea0003800200 */
.L_x_36:
[----:B------:R-:W0:Y:S01]  /*1e70*/  MUFU.RCP64H R7, R21 ;  /* 0x0000001500077308 */ /* 0x000e220000001800 */
[----:B------:R-:W-:Y:S01]  /*1e80*/  MOV R6, 0x1 ;  /* 0x0000000100067802 */ /* 0x000fe20000000f00 */
        /* <DEDUP_REMOVED lines=24> */
.L_x_39:
[----:B------:R-:W-:Y:S05]  /*2010*/  BSYNC.RECONVERGENT B2 ;  /* 0x0000000000027941 */ /* 0x000fea0003800200 */
.L_x_38:
[----:B------:R-:W-:Y:S01]  /*2020*/  DFMA R180, R24, UR26, R180 ;  /* 0x0000001a18b47c2b */ /* 0x000fe200080000b4 */
[----:B------:R-:W-:Y:S01]  /*2030*/  BSSY.RECONVERGENT B1, `(.L_x_40) ;  /* 0x0000020000017945 */ /* 0x000fe20003800200 */
[----:B------:R-:W-:-:S06]  /*2040*/  DMUL R16, R6, R6 ;  /* 0x0000000606107228 */ /* 0x000fcc0000000000 */
[----:B------:R-:W-:Y:S02]  /*2050*/  DADD R114, R96, R180 ;  /* 0x0000000060727229 */ /* 0x000fe400000000b4 */
[----:B------:R-:W-:Y:S01]  /*2060*/  DFMA R16, R4, R4, R16 ;  /* 0x000000040410722b */ /* 0x000fe20000000010 */
[----:B------:R-:W-:Y:S01]  /*2070*/  IMAD.MOV.U32 R180, RZ, RZ, 0x0 ;  /* 0x00000000ffb47424 */ /* 0x000fe200078e00ff */
[----:B------:R-:W-:-:S04]  /*2080*/  MOV R181, 0x3fd80000 ;  /* 0x3fd8000000b57802 */ /* 0x000fc80000000f00 */
[----:B------:R-:W-:-:S08]  /*2090*/  DFMA R114, R114, 0.5, R14 ;  /* 0x3fe000007272782b */ /* 0x000fd0000000000e */
[----:B------:R-:W-:-:S06]  /*20a0*/  DFMA R16, R114, R114, R16 ;  /* 0x000000727210722b */ /* 0x000fcc0000000010 */
[----:B------:R-:W0:Y:S04]  /*20b0*/  MUFU.RSQ64H R15, R17 ;  /* 0x00000011000f7308 */ /* 0x000e280000001c00 */
[----:B------:R-:W-:-:S05]  /*20c0*/  VIADD R14, R17, 0xfcb00000 ;  /* 0xfcb00000110e7836 */ /* 0x000fca0000000000 */
[----:B------:R-:W-:Y:S01]  /*20d0*/  ISETP.GE.U32.AND P0, PT, R14, 0x7ca00000, PT ;  /* 0x7ca000000e00780c */ /* 0x000fe20003f06070 */
[----:B0-----:R-:W-:-:S08]  /*20e0*/  DMUL R18, R14, R14 ;  /* 0x0000000e0e127228 */ /* 0x001fd00000000000 */
[----:B------:R-:W-:-:S08]  /*20f0*/  DFMA R18, R16, -R18, 1 ;  /* 0x3ff000001012742b */ /* 0x000fd00000000812 */
[----:B------:R-:W-:Y:S02]  /*2100*/  DFMA R180, R18, R180, 0.5 ;  /* 0x3fe0000012b4742b */ /* 0x000fe400000000b4 */
[----:B------:R-:W-:-:S08]  /*2110*/  DMUL R18, R14, R18 ;  /* 0x000000120e127228 */ /* 0x000fd00000000000 */
[----:B------:R-:W-:-:S08]  /*2120*/  DFMA R192, R180, R18, R14 ;  /* 0x00000012b4c0722b */ /* 0x000fd0000000000e */
        /* <DEDUP_REMOVED lines=14> */
[----:B------:R-:W-:Y:S01]  /*2210*/  MOV R19, R18 ;  /* 0x0000001200137202 */ /* 0x000fe20000000f00 */
[----:B------:R-:W-:-:S07]  /*2220*/  IMAD.MOV.U32 R18, RZ, RZ, R15 ;  /* 0x000000ffff127224 */ /* 0x000fce00078e000f */
.L_x_41:
[----:B------:R-:W-:Y:S05]  /*2230*/  BSYNC.RECONVERGENT B1 ;  /* 0x0000000000017941 */ /* 0x000fea0003800200 */
.L_x_40:
[----:B------:R-:W-:Y:S01]  /*2240*/  DMUL R16, R18, R152 ;  /* 0x0000009812107228 */ /* 0x000fe20000000000 */
[----:B------:R-:W-:Y:S01]  /*2250*/  BSSY.RECONVERGENT B1, `(.L_x_42) ;  /* 0x000001c000017945 */ /* 0x000fe20003800200 */
[----:B------:R-:W-:Y:S01]  /*2260*/  MOV R152, 0x0 ;  /* 0x0000000000987802 */ /* 0x000fe20000000f00 */
[----:B------:R-:W-:-:S05]  /*2270*/  IMAD.MOV.U32 R153, RZ, RZ, 0x3fd80000 ;  /* 0x3fd80000ff997424 */ /* 0x000fca00078e00ff */
        /* <DEDUP_REMOVED lines=10> */
[----:B------:R-:W-:Y:S01]  /*2320*/  VIADD R153, R193, 0xfff00000 ;  /* 0xfff00000c1997836 */ /* 0x000fe20000000000 */
[----:B------:R-:W-:-:S05]  /*2330*/  MOV R152, R192 ;  /* 0x000000c000987202 */ /* 0x000fca0000000f00 */
        /* <DEDUP_REMOVED lines=11> */
[----:B------:R-:W-:Y:S02]  /*23f0*/  IMAD.MOV.U32 R19, RZ, RZ, R18 ;  /* 0x000000ffff137224 */ /* 0x000fe400078e0012 */
[----:B------:R-:W-:-:S07]  /*2400*/  IMAD.MOV.U32 R18, RZ, RZ, R15 ;  /* 0x000000ffff127224 */ /* 0x000fce00078e000f */
.L_x_43:
[----:B------:R-:W-:Y:S05]  /*2410*/  BSYNC.RECONVERGENT B1 ;  /* 0x0000000000017941 */ /* 0x000fea0003800200 */
.L_x_42:
[----:B------:R-:W-:Y:S01]  /*2420*/  DADD R152, R8, R18 ;  /* 0x0000000008987229 */ /* 0x000fe20000000012 */
[----:B------:R-:W-:Y:S01]  /*2430*/  FSETP.GEU.AND P2, PT, |R5|, 6.5827683646048100446e-37, PT ;  /* 0x036000000500780b */ /* 0x000fe20003f4e200 */
[----:B------:R-:W-:Y:S01]  /*2440*/  BSSY.RECONVERGENT B2, `(.L_x_44) ;  /* 0x0000016000027945 */ /* 0x000fe20003800200 */
[----:B------:R-:W-:-:S03]  /*2450*/  MOV R8, 0x1 ;  /* 0x0000000100087802 */ /* 0x000fc60000000f00 */
[----:B------:R-:W0:Y:S03]  /*2460*/  MUFU.RCP64H R9, R153 ;  /* 0x0000009900097308 */ /* 0x000e260000001800 */
        /* <DEDUP_REMOVED lines=19> */
.L_x_45:
[----:B------:R-:W-:Y:S05]  /*25a0*/  BSYNC.RECONVERGENT B2 ;  /* 0x0000000000027941 */ /* 0x000fea0003800200 */
.L_x_44:
[----:B------:R-:W0:Y:S01]  /*25b0*/  MUFU.RCP64H R5, R153 ;  /* 0x0000009900057308 */ /* 0x000e220000001800 */
[----:B------:R-:W-:Y:S01]  /*25c0*/  IMAD.MOV.U32 R4, RZ, RZ, 0x1 ;  /* 0x00000001ff047424 */ /* 0x000fe200078e00ff */
[----:B------:R-:W-:Y:S01]  /*25d0*/  FSETP.GEU.AND P2, PT, |R7|, 6.5827683646048100446e-37, PT ;  /* 0x036000000700780b */ /* 0x000fe20003f4e200 */
[----:B------:R-:W-:Y:S04]  /*25e0*/  BSSY.RECONVERGENT B2, `(.L_x_46) ;  /* 0x0000014000027945 */ /* 0x000fe80003800200 */
        /* <DEDUP_REMOVED lines=17> */
[----:B------:R-:W-:Y:S01]  /*2700*/  MOV R4, R16 ;  /* 0x0000001000047202 */ /* 0x000fe20000000f00 */
[----:B------:R-:W-:-:S07]  /*2710*/  IMAD.MOV.U32 R5, RZ, RZ, R17 ;  /* 0x000000ffff057224 */ /* 0x000fce00078e0011 */
.L_x_47:
[----:B------:R-:W-:Y:S05]  /*2720*/  BSYNC.RECONVERGENT B2 ;  /* 0x0000000000027941 */ /* 0x000fea0003800200 */
.L_x_46:
        /* <DEDUP_REMOVED lines=15> */
[----:B------:R-:W-:Y:S01]  /*2820*/  MOV R18, R114 ;  /* 0x0000007200127202 */ /* 0x000fe20000000f00 */
[----:B------:R-:W-:Y:S01]  /*2830*/  IMAD.MOV.U32 R17, RZ, RZ, R115 ;  /* 0x000000ffff117224 */ /* 0x000fe200078e0073 */
[----:B------:R-:W-:Y:S01]  /*2840*/  MOV R15, R153 ;  /* 0x00000099000f7202 */ /* 0x000fe20000000f00 */
[----:B------:R-:W-:Y:S01]  /*2850*/  IMAD.MOV.U32 R16, RZ, RZ, R152 ;  /* 0x000000ffff107224 */ /* 0x000fe200078e0098 */
[----:B------:R-:W-:-:S07]  /*2860*/  MOV R14, 0x2880 ;  /* 0x00002880000e7802 */ /* 0x000fce0000000f00 */
[----:B------:R-:W-:Y:S05]  /*2870*/  CALL.REL.NOINC `($__internal_1_$__cuda_sm20_div_rn_f64_full) ;  /* 0x0000007800807944 */ /* 0x000fea0003c00000 */
[----:B------:R-:W-:Y:S02]  /*2880*/  IMAD.MOV.U32 R6, RZ, RZ, R16 ;  /* 0x000000ffff067224 */ /* 0x000fe400078e0010 */
[----:B------:R-:W-:-:S07]  /*2890*/  IMAD.MOV.U32 R7, RZ, RZ, R17 ;  /* 0x000000ffff077224 */ /* 0x000fce00078e0011 */
.L_x_49:
[----:B------:R-:W-:Y:S05]  /*28a0*/  BSYNC.RECONVERGENT B2 ;  /* 0x0000000000027941 */ /* 0x000fea0003800200 */
.L_x_48:
[----:B------:R-:W-:Y:S01]  /*28b0*/  DMUL R14, R4, R4 ;  /* 0x00000004040e7228 */ /* 0x000fe20000000000 */
[----:B------:R-:W-:Y:S01]  /*28c0*/  IMAD.MOV.U32 R114, RZ, RZ, 0x0 ;  /* 0x00000000ff727424 */ /* 0x000fe200078e00ff */
[----:B------:R-:W-:Y:S01]  /*28d0*/  BSSY.RECONVERGENT B1, `(.L_x_50) ;  /* 0x000001c000017945 */ /* 0x000fe20003800200 */
[----:B------:R-:W-:-:S05]  /*28e0*/  IMAD.MOV.U32 R115, RZ, RZ, 0x3fd80000 ;  /* 0x3fd80000ff737424 */ /* 0x000fca00078e00ff */
[----:B------:R-:W-:-:S08]  /*28f0*/  DFMA R14, R8, R8, R14 ;  /* 0x00000008080e722b */ /* 0x000fd0000000000e */
[----:B------:R-:W-:-:S06]  /*2900*/  DFMA R16, R6, R6, R14 ;  /* 0x000000060610722b */ /* 0x000fcc000000000e */
[----:B------:R-:W0:Y:S04]  /*2910*/  MUFU.RSQ64H R15, R17 ;  /* 0x00000011000f7308 */ /* 0x000e280000001c00 */
[----:B------:R-:W-:-:S04]  /*2920*/  IADD3 R14, PT, PT, R17, -0x3500000, RZ ;  /* 0xfcb00000110e7810 */ /* 0x000fc80007ffe0ff */
[----:B------:R-:W-:Y:S02]  /*2930*/  ISETP.GE.U32.AND P0, PT, R14, 0x7ca00000, PT ;  /* 0x7ca000000e00780c */ /* 0x000fe40003f06070 */
[----:B0-----:R-:W-:-:S08]  /*2940*/  DMUL R18, R14, R14 ;  /* 0x0000000e0e127228 */ /* 0x001fd00000000000 */
[----:B------:R-:W-:-:S08]  /*2950*/  DFMA R18, R16, -R18, 1 ;  /* 0x3ff000001012742b */ /* 0x000fd00000000812 */
[----:B------:R-:W-:Y:S02]  /*2960*/  DFMA R114, R18, R114, 0.5 ;  /* 0x3fe000001272742b */ /* 0x000fe40000000072 */
[----:B------:R-:W-:-:S08]  /*2970*/  DMUL R18, R14, R18 ;  /* 0x000000120e127228 */ /* 0x000fd00000000000 */
[----:B------:R-:W-:-:S08]  /*2980*/  DFMA R192, R114, R18, R14 ;  /* 0x0000001272c0722b */ /* 0x000fd0000000000e */
[----:B------:R-:W-:Y:S02]  /*2990*/  DMUL R152, R16, R192 ;  /* 0x000000c010987228 */ /* 0x000fe40000000000 */
[----:B------:R-:W-:Y:S01]  /*29a0*/  IADD3 R115, PT, PT, R193, -0x100000, RZ ;  /* 0xfff00000c1737810 */ /* 0x000fe20007ffe0ff */
[----:B------:R-:W-:-:S05]  /*29b0*/  IMAD.MOV.U32 R114, RZ, RZ, R192 ;  /* 0x000000ffff727224 */ /* 0x000fca00078e00c0 */
[----:B------:R-:W-:-:S08]  /*29c0*/  DFMA R182, R152, -R152, R16 ;  /* 0x8000009898b6722b */ /* 0x000fd00000000010 */
[----:B------:R-:W-:Y:S01]  /*29d0*/  DFMA R180, R182, R114, R152 ;  /* 0x00000072b6b4722b */ /* 0x000fe20000000098 */
[----:B------:R-:W-:Y:S10]  /*29e0*/  @!P0 BRA `(.L_x_51) ;  /* 0x0000000000288947 */ /* 0x000ff40003800000 */
[----:B------:R-:W-:Y:S01]  /*29f0*/  MOV R15, R14 ;  /* 0x0000000e000f7202 */ /* 0x000fe20000000f00 */
[----:B------:R-:W-:Y:S01]  /*2a00*/  IMAD.MOV.U32 R19, RZ, RZ, R182 ;  /* 0x000000ffff137224 */ /* 0x000fe200078e00b6 */
[----:B------:R-:W-:Y:S01]  /*2a10*/  MOV R18, R183 ;  /* 0x000000b700127202 */ /* 0x000fe20000000f00 */
[----:B------:R-:W-:Y:S01]  /*2a20*/  IMAD.MOV.U32 R204, RZ, RZ, R152 ;  /* 0x000000ffffcc7224 */ /* 0x000fe200078e0098 */
[----:B------:R-:W-:Y:S01]  /*2a30*/  MOV R14, 0x2a70 ;  /* 0x00002a70000e7802 */ /* 0x000fe20000000f00 */
[----:B------:R-:W-:Y:S02]  /*2a40*/  IMAD.MOV.U32 R205, RZ, RZ, R153 ;  /* 0x000000ffffcd7224 */ /* 0x000fe400078e0099 */
[----:B------:R-:W-:-:S07]  /*2a50*/  IMAD.MOV.U32 R193, RZ, RZ, R115 ;  /* 0x000000ffffc17224 */ /* 0x000fce00078e0073 */
[----:B------:R-:W-:Y:S05]  /*2a60*/  CALL.REL.NOINC `($__internal_2_$__cuda_sm20_dsqrt_rn_f64_mediumpath_v1) ;  /* 0x0000007c00ac7944 */ /* 0x000fea0003c00000 */
[----:B------:R-:W-:Y:S01]  /*2a70*/  IMAD.MOV.U32 R180, RZ, RZ, R15 ;  /* 0x000000ffffb47224 */ /* 0x000fe200078e000f */
[----:B------:R-:W-:-:S07]  /*2a80*/  MOV R181, R18 ;  /* 0x0000001200b57202 */ /* 0x000fce0000000f00 */
.L_x_51:
[----:B------:R-:W-:Y:S05]  /*2a90*/  BSYNC.RECONVERGENT B1 ;  /* 0x0000000000017941 */ /* 0x000fea0003800200 */
.L_x_50:
[----:B------:R-:W0:Y:S01]  /*2aa0*/  MUFU.RCP64H R15, R11 ;  /* 0x0000000b000f7308 */ /* 0x000e220000001800 */
[----:B------:R-:W-:Y:S01]  /*2ab0*/  IMAD.MOV.U32 R14, RZ, RZ, 0x1 ;  /* 0x00000001ff0e7424 */ /* 0x000fe200078e00ff */
[----:B------:R-:W-:Y:S05]  /*2ac0*/  BSSY.RECONVERGENT B2, `(.L_x_52) ;  /* 0x0000015000027945 */ /* 0x000fea0003800200 */
[----:B0-----:R-:W-:-:S08]  /*2ad0*/  DFMA R16, R14, -R10, 1 ;  /* 0x3ff000000e10742b */ /* 0x001fd0000000080a */
[----:B------:R-:W-:-:S08]  /*2ae0*/  DFMA R16, R16, R16, R16 ;  /* 0x000000101010722b */ /* 0x000fd00000000010 */
[----:B------:R-:W-:Y:S02]  /*2af0*/  DFMA R14, R14, R16, R14 ;  /* 0x000000100e0e722b */ /* 0x000fe4000000000e */
[----:B------:R-:W-:-:S06]  /*2b00*/  DMUL R16, R24, -R248 ;  /* 0x800000f818107228 */ /* 0x000fcc0000000000 */
[----:B------:R-:W-:-:S04]  /*2b10*/  DFMA R18, R14, -R10, 1 ;  /* 0x3ff000000e12742b */ /* 0x000fc8000000080a */
[----:B------:R-:W-:-:S04]  /*2b20*/  FSETP.GEU.AND P2, PT, |R17|, 6.5827683646048100446e-37, PT ;  /* 0x036000001100780b */ /* 0x000fc80003f4e200 */
        /* <DEDUP_REMOVED lines=11> */
[----:B------:R-:W-:Y:S05]  /*2be0*/  CALL.REL.NOINC `($__internal_1_$__cuda_sm20_div_rn_f64_full) ;  /* 0x0000007400a47944 */ /* 0x000fea0003c00000 */
[----:B------:R-:W-:Y:S01]  /*2bf0*/  IMAD.MOV.U32 R152, RZ, RZ, R16 ;  /* 0x000000ffff987224 */ /* 0x000fe200078e0010 */
[----:B------:R-:W-:-:S07]  /*2c00*/  MOV R153, R17 ;  /* 0x0000001100997202 */ /* 0x000fce0000000f00 */
.L_x_53:
[----:B------:R-:W-:Y:S05]  /*2c10*/  BSYNC.RECONVERGENT B2 ;  /* 0x0000000000027941 */ /* 0x000fea0003800200 */
.L_x_52:
[----:B------:R-:W0:Y:S01]  /*2c20*/  MUFU.RCP64H R11, R145 ;  /* 0x00000091000b7308 */ /* 0x000e220000001800 */
[----:B------:R-:W-:Y:S01]  /*2c30*/  IMAD.MOV.U32 R10, RZ, RZ, 0x1 ;  /* 0x00000001ff0a7424 */ /* 0x000fe200078e00ff */
[----:B------:R-:W-:Y:S01]  /*2c40*/  DMUL R114, RZ, R24 ;  /* 0x00000018ff727228 */ /* 0x000fe20000000000 */
[----:B------:R-:W-:Y:S09]  /*2c50*/  BSSY.RECONVERGENT B2, `(.L_x_54) ;  /* 0x0000014000027945 */ /* 0x000ff20003800200 */
[----:B------:R-:W-:Y:S01]  /*2c60*/  FSETP.GEU.AND P2, PT, |R115|, 6.5827683646048100446e-37, PT ;  /* 0x036000007300780b */ /* 0x000fe20003f4e200 */
        /* <DEDUP_REMOVED lines=9> */
[----:B------:R-:W-:Y:S01]  /*2d00*/  FSETP.GT.AND P0, PT, |R10|, 1.469367938527859385e-39, PT ;  /* 0x001000000a00780b */ /* 0x000fe20003f04200 */
[----:B------:R-:W-:-:S12]  /*2d10*/  DMUL R10, R152, R8 ;  /* 0x00000008980a7228 */ /* 0x000fd80000000000 */
[----:B------:R-:W-:Y:S05]  /*2d20*/  @P0 BRA P2, `(.L_x_55) ;  /* 0x0000000000180947 */ /* 0x000fea0001000000 */
[----:B------:R-:W-:Y:S01]  /*2d30*/  IMAD.MOV.U32 R16, RZ, RZ, R144 ;  /* 0x000000ffff107224 */ /* 0x000fe200078e0090 */
[----:B------:R-:W-:Y:S01]  /*2d40*/  MOV R15, R145 ;  /* 0x00000091000f7202 */ /* 0x000fe20000000f00 */
[----:B------:R-:W-:Y:S01]  /*2d50*/  IMAD.MOV.U32 R18, RZ, RZ, R114 ;  /* 0x000000ffff127224 */ /* 0x000fe200078e0072 */
[----:B------:R-:W-:Y:S01]  /*2d60*/  MOV R14, 0x2d90 ;  /* 0x00002d90000e7802 */ /* 0x000fe20000000f00 */
[----:B------:R-:W-:-:S07]  /*2d70*/  IMAD.MOV.U32 R17, RZ, RZ, R115 ;  /* 0x000000ffff117224 */ /* 0x000fce00078e0073 */
[----:B------:R-:W-:Y:S05]  /*2d80*/  CALL.REL.NOINC `($__internal_1_$__cuda_sm20_div_rn_f64_full) ;  /* 0x00000074003c7944 */ /* 0x000fea0003c00000 */
.L_x_55:
[----:B------:R-:W-:Y:S05]  /*2d90*/  BSYNC.RECONVERGENT B2 ;  /* 0x0000000000027941 */ /* 0x000fea0003800200 */
.L_x_54:
[----:B------:R-:W-:Y:S01]  /*2da0*/  DMUL R180, R16, R180 ;  /* 0x000000b410b47228 */ /* 0x000fe20000000000 */
[----:B------:R-:W0:Y:S01]  /*2db0*/  MUFU.RCP64H R15, R3 ;  /* 0x00000003000f7308 */ /* 0x000e220000001800 */
[----:B------:R-:W-:Y:S01]  /*2dc0*/  MOV R14, 0x1 ;  /* 0x00000001000e7802 */ /* 0x000fe20000000f00 */
[----:B------:R-:W-:Y:S05]  /*2dd0*/  BSSY.RECONVERGENT B2, `(.L_x_56) ;  /* 0x0000045000027945 */ /* 0x000fea0003800200 */
[C---:B------:R-:W-:Y:S02]  /*2de0*/  DMUL R16, R180.reuse, R6 ;  /* 0x00000006b4107228 */ /* 0x040fe40000000000 */
[----:B------:R-:W-:-:S02]  /*2df0*/  DFMA R10, R180, -R8, R10 ;  /* 0x80000008b40a722b */ /* 0x000fc4000000000a */
[----:B------:R-:W-:-:S04]  /*2e00*/  DMUL R180, R180, R4 ;  /* 0x00000004b4b47228 */ /* 0x000fc80000000000 */
[----:B------:R-:W-:Y:S02]  /*2e10*/  DFMA R18, R152, R6, -R16 ;  /* 0x000000069812722b */ /* 0x000fe40000000810 */
[----:B0-----:R-:W-:Y:S02]  /*2e20*/  DFMA R144, R14, -R2, 1 ;  /* 0x3ff000000e90742b */ /* 0x001fe40000000802 */
[----:B------:R-:W-:Y:S02]  /*2e30*/  DFMA R16, R24, UR8, R10 ;  /* 0x0000000818107c2b */ /* 0x000fe4000800000a */
[----:B------:R-:W-:Y:S02]  /*2e40*/  DFMA R152, R152, R4, -R180 ;  /* 0x000000049898722b */ /* 0x000fe400000008b4 */
[----:B------:R-:W-:Y:S02]  /*2e50*/  DFMA R18, R24, UR26, R18 ;  /* 0x0000001a18127c2b */ /* 0x000fe40008000012 */
[----:B------:R-:W-:-:S02]  /*2e60*/  DFMA R10, R144, R144, R144 ;  /* 0x00000090900a722b */ /* 0x000fc40000000090 */
[----:B------:R-:W-:Y:S02]  /*2e70*/  DADD R144, R50, -R76 ;  /* 0x0000000032907229 */ /* 0x000fe4000000084c */
[----:B------:R-:W-:Y:S01]  /*2e80*/  FSEL R182, R16, UR12, P1 ;  /* 0x0000000c10b67c08 */ /* 0x000fe20008800000 */
[----:B------:R-:W-:Y:S01]  /*2e90*/  DFMA R152, R24, UR10, R152 ;  /* 0x0000000a18987c2b */ /* 0x000fe20008000098 */
[----:B------:R-:W-:Y:S01]  /*2ea0*/  FSEL R183, R17, UR13, P1 ;  /* 0x0000000d11b77c08 */ /* 0x000fe20008800000 */
[----:B------:R-:W-:Y:S01]  /*2eb0*/  DADD R16, R54, -R80 ;  /* 0x0000000036107229 */ /* 0x000fe20000000850 */
[----:B------:R-:W-:Y:S01]  /*2ec0*/  FSEL R180, R18, UR28, P1 ;  /* 0x0000001c12b47c08 */ /* 0x000fe20008800000 */
[----:B------:R-:W-:Y:S01]  /*2ed0*/  DFMA R10, R14, R10, R14 ;  /* 0x0000000a0e0a722b */ /* 0x000fe2000000000e */
[----:B------:R-:W-:Y:S01]  /*2ee0*/  FSEL R181, R19, UR29, P1 ;  /* 0x0000001d13b57c08 */ /* 0x000fe20008800000 */
[----:B------:R-:W-:Y:S02]  /*2ef0*/  DADD R18, R56, R144 ;  /* 0x0000000038127229 */ /* 0x000fe40000000090 */
[----:B------:R-:W-:-:S02]  /*2f00*/  DADD R14, R52, -R78 ;  /* 0x00000000340e7229 */ /* 0x000fc4000000084e */
[----:B------:R-:W-:Y:S01]  /*2f10*/  DADD R16, R60, R16 ;  /* 0x000000003c107229 */ /* 0x000fe20000000010 */
[----:B------:R-:W-:Y:S01]  /*2f20*/  FSEL R152, R152, UR14, P1 ;  /* 0x0000000e98987c08 */ /* 0x000fe20008800000 */
[----:B------:R-:W-:Y:S01]  /*2f30*/  DFMA R132, R132, -UR20, R180 ;  /* 0x8000001484847c2b */ /* 0x000fe200080000b4 */
[----:B------:R-:W-:Y:S01]  /*2f40*/  FSEL R153, R153, UR15, P1 ;  /* 0x0000000f99997c08 */ /* 0x000fe20008800000 */
[----:B------:R-:W-:Y:S02]  /*2f50*/  DADD R18, -R82, R18 ;  /* 0x0000000052127229 */ /* 0x000fe40000000112 */
[----:B------:R-:W-:Y:S02]  /*2f60*/  DFMA R180, R10, -R2, 1 ;  /* 0x3ff000000ab4742b */ /* 0x000fe40000000802 */
[----:B------:R-:W-:Y:S02]  /*2f70*/  DADD R14, R56, R14 ;  /* 0x00000000380e7229 */ /* 0x000fe4000000000e */
[----:B------:R-:W-:-:S02]  /*2f80*/  DADD R16, -R86, R16 ;  /* 0x0000000056107229 */ /* 0x000fc40000000110 */
[----:B------:R-:W-:Y:S02]  /*2f90*/  DADD R144, R58, R18 ;  /* 0x000000003a907229 */ /* 0x000fe40000000012 */
[----:B------:R-:W-:Y:S02]  /*2fa0*/  DFMA R10, R10, R180, R10 ;  /* 0x000000b40a0a722b */ /* 0x000fe4000000000a */
[----:B------:R-:W-:Y:S02]  /*2fb0*/  DMUL R18, R94, R250 ;  /* 0x000000fa5e127228 */ /* 0x000fe40000000000 */
[----:B------:R-:W-:Y:S02]  /*2fc0*/  DADD R14, -R82, R14 ;  /* 0x00000000520e7229 */ /* 0x000fe4000000010e */
[----:B------:R-:W-:Y:S02]  /*2fd0*/  DADD R94, -R64, R16 ;  /* 0x00000000405e7229 */ /* 0x000fe40000000110 */
[----:B------:R-:W-:-:S02]  /*2fe0*/  DFMA R140, R140, -UR20, R152 ;  /* 0x800000148c8c7c2b */ /* 0x000fc40008000098 */
[----:B------:R-:W-:Y:S02]  /*2ff0*/  DMUL R16, R18, R10 ;  /* 0x0000000a12107228 */ /* 0x000fe40000000000 */
[----:B------:R-:W-:Y:S01]  /*3000*/  DADD R14, -R58, R14 ;  /* 0x000000003a0e7229 */ /* 0x000fe2000000010e */
[----:B------:R-:W-:Y:S01]  /*3010*/  FSETP.GEU.AND P2, PT, |R19|, 6.5827683646048100446e-37, PT ;  /* 0x036000001300780b */ /* 0x000fe20003f4e200 */
[----:B------:R-:W-:Y:S02]  /*3020*/  DADD R94, R88, R94 ;  /* 0x00000000585e7229 */ /* 0x000fe4000000005e */
[----:B------:R-:W-:Y:S02]  /*3030*/  DADD R144, -R84, R144 ;  /* 0x0000000054907229 */ /* 0x000fe40000000190 */
[----:B------:R-:W-:Y:S02]  /*3040*/  DFMA R152, R16, -R2, R18 ;  /* 0x800000021098722b */ /* 0x000fe40000000012 */
[----:B------:R-:W-:-:S02]  /*3050*/  DADD R14, R84, R14 ;  /* 0x00000000540e7229 */ /* 0x000fc4000000000e */
[----:B------:R-:W-:Y:S02]  /*3060*/  DADD R94, R66, R94 ;  /* 0x00000000425e7229 */ /* 0x000fe4000000005e */
[----:B------:R-:W-:Y:S02]  /*3070*/  DADD R144, R60, R144 ;  /* 0x000000003c907229 */ /* 0x000fe40000000090 */
[----:B------:R-:W-:Y:S02]  /*3080*/  DFMA R16, R10, R152, R16 ;  /* 0x000000980a10722b */ /* 0x000fe40000000010 */
[----:B------:R-:W-:Y:S02]  /*3090*/  DADD R14, R66, R14 ;  /* 0x00000000420e7229 */ /* 0x000fe4000000000e */
[----:B------:R-:W-:Y:S02]  /*30a0*/  DADD R10, -R90, R94 ;  /* 0x000000005a0a7229 */ /* 0x000fe4000000015e */
[----:B------:R-:W-:-:S02]  /*30b0*/  DADD R94, R96, R132 ;  /* 0x00000000605e7229 */ /* 0x000fc40000000084 */
[----:B------:R-:W-:Y:S02]  /*30c0*/  DADD R96, R122, R140 ;  /* 0x000000007a607229 */ /* 0x000fe4000000008c */
[----:B------:R-:W-:Y:S01]  /*30d0*/  FFMA R122, RZ, R3, R17 ;  /* 0x00000003ff7a7223 */ /* 0x000fe20000000011 */
[----:B------:R-:W-:Y:S02]  /*30e0*/  DFMA R142, R142, -UR20, R182 ;  /* 0x800000148e8e7c2b */ /* 0x000fe400080000b6 */
[----:B------:R-:W-:Y:S02]  /*30f0*/  DADD R144, -R86, R144 ;  /* 0x0000000056907229 */ /* 0x000fe40000000190 */
[----:B------:R-:W-:Y:S01]  /*3100*/  DADD R14, -R90, R14 ;  /* 0x000000005a0e7229 */ /* 0x000fe2000000010e */
[----:B------:R-:W-:Y:S01]  /*3110*/  FSETP.GT.AND P0, PT, |R122|, 1.469367938527859385e-39, PT ;  /* 0x001000007a00780b */ /* 0x000fe20003f04200 */
[----:B------:R-:W-:Y:S02]  /*3120*/  DADD R10, -R68, R10 ;  /* 0x00000000440a7229 */ /* 0x000fe4000000010a */
[----:B------:R-:W-:-:S02]  /*3130*/  DADD R142, R126, R142 ;  /* 0x000000007e8e7229 */ /* 0x000fc4000000008e */
[----:B------:R-:W-:Y:S02]  /*3140*/  DADD R140, R64, R144 ;  /* 0x00000000408c7229 */ /* 0x000fe40000000090 */
[----:B------:R-:W-:Y:S02]  /*3150*/  DADD R14, R68, R14 ;  /* 0x00000000440e7229 */ /* 0x000fe4000000000e */
[C---:B------:R-:W-:Y:S02]  /*3160*/  DMUL R94, R20.reuse, R94 ;  /* 0x0000005e145e7228 */ /* 0x040fe40000000000 */
[C---:B------:R-:W-:Y:S02]  /*3170*/  DMUL R202, R20.reuse, R142 ;  /* 0x0000008e14ca7228 */ /* 0x040fe40000000000 */
[----:B------:R-:W-:Y:S02]  /*3180*/  DMUL R96, R20, R96 ;  /* 0x0000006014607228 */ /* 0x000fe40000000000 */
[----:B------:R-:W-:-:S02]  /*3190*/  DADD R140, -R88, R140 ;  /* 0x00000000588c7229 */ /* 0x000fc4000000018c */
[C---:B------:R-:W-:Y:S02]  /*31a0*/  DADD R132, -R92.reuse, R14 ;  /* 0x000000005c847229 */ /* 0x040fe4000000010e */
[----:B------:R-:W-:Y:S01]  /*31b0*/  DADD R126, R92, R10 ;  /* 0x000000005c7e7229 */ /* 0x000fe2000000000a */
[----:B------:R-:W-:Y:S10]  /*31c0*/  @P0 BRA P2, `(.L_x_57) ;  /* 0x0000000000140947 */ /* 0x000ff40001000000 */
[----:B------:R-:W-:Y:S01]  /*31d0*/  IMAD.MOV.U32 R17, RZ, RZ, R19 ;  /* 0x000000ffff117224 */ /* 0x000fe200078e0013 */
[----:B------:R-:W-:Y:S01]  /*31e0*/  MOV R15, R3 ;  /* 0x00000003000f7202 */ /* 0x000fe20000000f00 */
[----:B------:R-:W-:Y:S01]  /*31f0*/  IMAD.MOV.U32 R16, RZ, RZ, R2 ;  /* 0x000000ffff107224 */ /* 0x000fe200078e0002 */
[----:B------:R-:W-:-:S07]  /*3200*/  MOV R14, 0x3220 ;  /* 0x00003220000e7802 */ /* 0x000fce0000000f00 */
[----:B------:R-:W-:Y:S05]  /*3210*/  CALL.REL.NOINC `($__internal_1_$__cuda_sm20_div_rn_f64_full) ;  /* 0x0000007000187944 */ /* 0x000fea0003c00000 */
.L_x_57:
[----:B------:R-:W-:Y:S05]  /*3220*/  BSYNC.RECONVERGENT B2 ;  /* 0x0000000000027941 */ /* 0x000fea0003800200 */
.L_x_56:
[----:B------:R-:W0:Y:S01]  /*3230*/  MUFU.RSQ64H R15, R3 ;  /* 0x00000003000f7308 */ /* 0x000e220000001c00 */
[----:B------:R-:W-:Y:S01]  /*3240*/  VIADD R14, R3, 0xfcb00000 ;  /* 0xfcb00000030e7836 */ /* 0x000fe20000000000 */
[----:B------:R-:W-:Y:S01]  /*3250*/  MOV R19, 0x3fd80000 ;  /* 0x3fd8000000137802 */ /* 0x000fe20000000f00 */
[----:B------:R-:W-:Y:S01]  /*3260*/  IMAD.MOV.U32 R18, RZ, RZ, 0x0 ;  /* 0x00000000ff127424 */ /* 0x000fe200078e00ff */
[----:B------:R-:W-:Y:S01]  /*3270*/  DADD R16, R16, 1 ;  /* 0x3ff0000010107429 */ /* 0x000fe20000000000 */
[----:B------:R-:W-:Y:S01]  /*3280*/  BSSY.RECONVERGENT B1, `(.L_x_58) ;  /* 0x000001a000017945 */ /* 0x000fe20003800200 */
[----:B------:R-:W-:-:S06]  /*3290*/  ISETP.GE.U32.AND P0, PT, R14, 0x7ca00000, PT ;  /* 0x7ca000000e00780c */ /* 0x000fcc0003f06070 */
        /* <DEDUP_REMOVED lines=22> */
[----:B------:R-:W-:Y:S01]  /*3400*/  MOV R122, R15 ;  /* 0x0000000f007a7202 */ /* 0x000fe20000000f00 */
[----:B------:R-:W-:-:S07]  /*3410*/  IMAD.MOV.U32 R123, RZ, RZ, R18 ;  /* 0x000000ffff7b7224 */ /* 0x000fce00078e0012 */
.L_x_59:
[----:B------:R-:W-:Y:S05]  /*3420*/  BSYNC.RECONVERGENT B1 ;  /* 0x0000000000017941 */ /* 0x000fea0003800200 */
.L_x_58:
        /* <DEDUP_REMOVED lines=21> */
.L_x_61:
[----:B------:R-:W-:Y:S05]  /*3580*/  BSYNC.RECONVERGENT B2 ;  /* 0x0000000000027941 */ /* 0x000fea0003800200 */
.L_x_60:
        /* <DEDUP_REMOVED lines=25> */
.L_x_63:
[----:B------:R-:W-:Y:S05]  /*3720*/  BSYNC.RECONVERGENT B2 ;  /* 0x0000000000027941 */ /* 0x000fea0003800200 */
.L_x_62:
[----:B------:R-:W0:Y:S01]  /*3730*/  MUFU.RCP64H R17, R23 ;  /* 0x0000001700117308 */ /* 0x000e220000001800 */
[----:B------:R-:W-:Y:S01]  /*3740*/  IMAD.MOV.U32 R16, RZ, RZ, 0x1 ;  /* 0x00000001ff107424 */ /* 0x000fe200078e00ff */
[----:B------:R-:W-:Y:S01]  /*3750*/  DFMA R118, R24, UR22, R118 ;  /* 0x0000001618767c2b */ /* 0x000fe20008000076 */
[----:B------:R-:W-:Y:S01]  /*3760*/  FSETP.GEU.AND P2, PT, |R133|, 6.5827683646048100446e-37, PT ;  /* 0x036000008500780b */ /* 0x000fe20003f4e200 */
[----:B------:R-:W-:Y:S06]  /*3770*/  BSSY.RECONVERGENT B2, `(.L_x_64) ;  /* 0x0000014000027945 */ /* 0x000fec0003800200 */
[----:B------:R-:W-:-:S02]  /*3780*/  DADD R118, R104, R118 ;  /* 0x0000000068767229 */ /* 0x000fc40000000076 */
[----:B0-----:R-:W-:-:S06]  /*3790*/  DFMA R18, -R22, R16, 1 ;  /* 0x3ff000001612742b */ /* 0x001fcc0000000110 */
[----:B------:R-:W-:Y:S02]  /*37a0*/  DFMA R118, R118, 0.5, R14 ;  /* 0x3fe000007676782b */ /* 0x000fe4000000000e */
        /* <DEDUP_REMOVED lines=16> */
.L_x_65:
[----:B------:R-:W-:Y:S05]  /*38b0*/  BSYNC.RECONVERGENT B2 ;  /* 0x0000000000027941 */ /* 0x000fea0003800200 */
.L_x_64:
[----:B------:R-:W0:Y:S01]  /*38c0*/  MUFU.RCP64H R15, R23 ;  /* 0x00000017000f7308 */ /* 0x000e220000001800 */
[----:B------:R-:W-:Y:S01]  /*38d0*/  IMAD.MOV.U32 R14, RZ, RZ, 0x1 ;  /* 0x00000001ff0e7424 */ /* 0x000fe200078e00ff */
[----:B------:R-:W-:Y:S01]  /*38e0*/  DFMA R98, R24, UR24, R98 ;  /* 0x0000001818627c2b */ /* 0x000fe20008000062 */
[----:B------:R-:W-:Y:S01]  /*38f0*/  FSETP.GEU.AND P2, PT, |R127|, 6.5827683646048100446e-37, PT ;  /* 0x036000007f00780b */ /* 0x000fe20003f4e200 */
[----:B------:R-:W-:Y:S06]  /*3900*/  BSSY.RECONVERGENT B2, `(.L_x_66) ;  /* 0x0000016000027945 */ /* 0x000fec0003800200 */
[----:B------:R-:W-:-:S02]  /*3910*/  DADD R98, R102, R98 ;  /* 0x0000000066627229 */ /* 0x000fc40000000062 */
        /* <DEDUP_REMOVED lines=8> */
[----:B------:R-:W-:-:S08]  /*39a0*/  DFMA R132, R98, 0.5, R16 ;  /* 0x3fe000006284782b */ /* 0x000fd00000000010 */
        /* <DEDUP_REMOVED lines=11> */
.L_x_67:
[----:B------:R-:W-:Y:S05]  /*3a60*/  BSYNC.RECONVERGENT B2 ;  /* 0x0000000000027941 */ /* 0x000fea0003800200 */
.L_x_66:
[----:B------:R-:W-:Y:S01]  /*3a70*/  DFMA R12, R24, UR26, R12 ;  /* 0x0000001a180c7c2b */ /* 0x000fe2000800000c */
[----:B------:R-:W-:Y:S01]  /*3a80*/  MOV R18, 0x0 ;  /* 0x0000000000127802 */ /* 0x000fe20000000f00 */
[----:B------:R-:W-:Y:S01]  /*3a90*/  DMUL R16, R132, R132 ;  /* 0x0000008484107228 */ /* 0x000fe20000000000 */
[----:B------:R-:W-:Y:S01]  /*3aa0*/  IMAD.MOV.U32 R19, RZ, RZ, 0x3fd80000 ;  /* 0x3fd80000ff137424 */ /* 0x000fe200078e00ff */
[----:B------:R-:W-:Y:S04]  /*3ab0*/  BSSY.RECONVERGENT B1, `(.L_x_68) ;  /* 0x000001b000017945 */ /* 0x000fe80003800200 */
[----:B------:R-:W-:Y:S02]  /*3ac0*/  DADD R12, R100, R12 ;  /* 0x00000000640c7229 */ /* 0x000fe4000000000c */
[----:B------:R-:W-:-:S06]  /*3ad0*/  DFMA R16, R118, R118, R16 ;  /* 0x000000767610722b */ /* 0x000fcc0000000010 */
        /* <DEDUP_REMOVED lines=24> */
.L_x_69:
[----:B------:R-:W-:Y:S05]  /*3c60*/  BSYNC.RECONVERGENT B1 ;  /* 0x0000000000017941 */ /* 0x000fea0003800200 */
.L_x_68:
[----:B------:R-:W-:Y:S01]  /*3c70*/  DMUL R14, R14, R120 ;  /* 0x000000780e0e7228 */ /* 0x000fe20000000000 */
[----:B------:R-:W-:Y:S01]  /*3c80*/  IMAD.MOV.U32 R18, RZ, RZ, 0x0 ;  /* 0x00000000ff127424 */ /* 0x000fe200078e00ff */
[----:B------:R-:W-:Y:S01]  /*3c90*/  MOV R19, 0x3fd80000 ;  /* 0x3fd8000000137802 */ /* 0x000fe20000000f00 */
[----:B------:R-:W-:Y:S05]  /*3ca0*/  BSSY.RECONVERGENT B1, `(.L_x_70) ;  /* 0x0000018000017945 */ /* 0x000fea0003800200 */
        /* <DEDUP_REMOVED lines=19> */
[----:B------:R-:W-:-:S07]  /*3de0*/  MOV R14, 0x3e00 ;  /* 0x00003e00000e7802 */ /* 0x000fce0000000f00 */
[----:B------:R-:W-:Y:S05]  /*3df0*/  CALL.REL.NOINC `($__internal_2_$__cuda_sm20_dsqrt_rn_f64_mediumpath_v1) ;  /* 0x0000006800c87944 */ /* 0x000fea0003c00000 */
[----:B------:R-:W-:Y:S02]  /*3e00*/  IMAD.MOV.U32 R120, RZ, RZ, R15 ;  /* 0x000000ffff787224 */ /* 0x000fe400078e000f */
[----:B------:R-:W-:-:S07]  /*3e10*/  IMAD.MOV.U32 R121, RZ, RZ, R18 ;  /* 0x000000ffff797224 */ /* 0x000fce00078e0012 */
.L_x_71:
[----:B------:R-:W-:Y:S05]  /*3e20*/  BSYNC.RECONVERGENT B1 ;  /* 0x0000000000017941 */ /* 0x000fea0003800200 */
.L_x_70:
        /* <DEDUP_REMOVED lines=24> */
.L_x_73:
[----:B------:R-:W-:Y:S05]  /*3fb0*/  BSYNC.RECONVERGENT B2 ;  /* 0x0000000000027941 */ /* 0x000fea0003800200 */
.L_x_72:
        /* <DEDUP_REMOVED lines=23> */
.L_x_75:
[----:B------:R-:W-:Y:S05]  /*4130*/  BSYNC.RECONVERGENT B2 ;  /* 0x0000000000027941 */ /* 0x000fea0003800200 */
.L_x_74:
        /* <DEDUP_REMOVED lines=23> */
.L_x_77:
[----:B------:R-:W-:Y:S05]  /*42b0*/  BSYNC.RECONVERGENT B2 ;  /* 0x0000000000027941 */ /* 0x000fea0003800200 */
.L_x_76:
        /* <DEDUP_REMOVED lines=30> */
.L_x_79:
[----:B------:R-:W-:Y:S05]  /*44a0*/  BSYNC.RECONVERGENT B1 ;  /* 0x0000000000017941 */ /* 0x000fea0003800200 */
.L_x_78:
        /* <DEDUP_REMOVED lines=23> */
.L_x_81:
[----:B------:R-:W-:Y:S05]  /*4620*/  BSYNC.RECONVERGENT B2 ;  /* 0x0000000000027941 */ /* 0x000fea0003800200 */
.L_x_80:
        /* <DEDUP_REMOVED lines=22> */
.L_x_83:
[----:B------:R-:W-:Y:S05]  /*4790*/  BSYNC.RECONVERGENT B2 ;  /* 0x0000000000027941 */ /* 0x000fea0003800200 */
.L_x_82:
[----:B------:R-:W0:Y:S01]  /*47a0*/  MUFU.RCP64H R15, R27 ;  /* 0x0000001b000f7308 */ /* 0x000e220000001800 */
[----:B------:R-:W-:Y:S01]  /*47b0*/  MOV R14, 0x1 ;  /* 0x00000001000e7802 */ /* 0x000fe20000000f00 */
[----:B------:R-:W-:Y:S01]  /*47c0*/  DMUL R120, R16, R120 ;  /* 0x0000007810787228 */ /* 0x000fe20000000000 */
[----:B------:R-:W-:Y:S01]  /*47d0*/  BSSY.RECONVERGENT B2, `(.L_x_84) ;  /* 0x000002d000027945 */ /* 0x000fe20003800200 */
[----:B------:R-:W-:-:S06]  /*47e0*/  DMUL R16, R22, R98 ;  /* 0x0000006216107228 */ /* 0x000fcc0000000000 */
[----:B------:R-:W-:Y:S02]  /*47f0*/  DFMA R2, R120, -R98, R2 ;  /* 0x800000627802722b */ /* 0x000fe40000000002 */
[----:B------:R-:W-:Y:S02]  /*4800*/  DFMA R16, R20, R8, R16 ;  /* 0x000000081410722b */ /* 0x000fe40000000010 */
[----:B0-----:R-:W-:-:S04]  /*4810*/  DFMA R18, -R26, R14, 1 ;  /* 0x3ff000001a12742b */ /* 0x001fc8000000010e */
[----:B------:R-:W-:-:S04]  /*4820*/  DFMA R2, R24, UR8, R2 ;  /* 0x0000000818027c2b */ /* 0x000fc80008000002 */
[----:B------:R-:W-:-:S06]  /*4830*/  DFMA R18, R18, R18, R18 ;  /* 0x000000121212722b */ /* 0x000fcc0000000012 */
[----:B------:R-:W-:Y:S02]  /*4840*/  FSEL R2, R2, UR12, P1 ;  /* 0x0000000c02027c08 */ /* 0x000fe40008800000 */
[----:B------:R-:W-:Y:S01]  /*4850*/  FSEL R3, R3, UR13, P1 ;  /* 0x0000000d03037c08 */ /* 0x000fe20008800000 */
[----:B------:R-:W-:Y:S02]  /*4860*/  DFMA R114, R14, R18, R14 ;  /* 0x000000120e72722b */ /* 0x000fe4000000000e */
[C---:B------:R-:W-:Y:S02]  /*4870*/  DMUL R18, R120.reuse, R12 ;  /* 0x0000000c78127228 */ /* 0x040fe40000000000 */
[----:B------:R-:W-:Y:S02]  /*4880*/  DMUL R14, R120, R10 ;  /* 0x0000000a780e7228 */ /* 0x000fe40000000000 */
[----:B------:R-:W-:Y:S02]  /*4890*/  DFMA R112, R112, -UR20, R2 ;  /* 0x8000001470707c2b */ /* 0x000fe40008000002 */
[----:B------:R-:W-:-:S02]  /*48a0*/  DFMA R122, -R26, R114, 1 ;  /* 0x3ff000001a7a742b */ /* 0x000fc40000000172 */
[C---:B------:R-:W-:Y:S02]  /*48b0*/  DFMA R18, R118.reuse, R12, -R18 ;  /* 0x0000000c7612722b */ /* 0x040fe40000000812 */
[----:B------:R-:W-:-:S04]  /*48c0*/  DFMA R14, R118, R10, -R14 ;  /* 0x0000000a760e722b */ /* 0x000fc8000000080e */
[----:B------:R-:W-:Y:S02]  /*48d0*/  DFMA R122, R114, R122, R114 ;  /* 0x0000007a727a722b */ /* 0x000fe40000000072 */
[C---:B------:R-:W-:Y:S02]  /*48e0*/  DFMA R18, R24.reuse, UR26, R18 ;  /* 0x0000001a18127c2b */ /* 0x040fe40008000012 */
[----:B------:R-:W-:-:S04]  /*48f0*/  DFMA R14, R24, UR10, R14 ;  /* 0x0000000a180e7c2b */ /* 0x000fc8000800000e */
[----:B------:R-:W-:-:S04]  /*4900*/  DMUL R8, R122, R16 ;  /* 0x000000107a087228 */ /* 0x000fc80000000000 */
[----:B------:R-:W-:Y:S02]  /*4910*/  FSEL R18, R18, UR28, P1 ;  /* 0x0000001c12127c08 */ /* 0x000fe40008800000 */
[----:B------:R-:W-:Y:S02]  /*4920*/  FSEL R19, R19, UR29, P1 ;  /* 0x0000001d13137c08 */ /* 0x000fe40008800000 */
[----:B------:R-:W-:Y:S01]  /*4930*/  DFMA R98, -R26, R8, R16 ;  /* 0x000000081a62722b */ /* 0x000fe20000000110 */
[----:B------:R-:W-:Y:S02]  /*4940*/  FSEL R14, R14, UR14, P1 ;  /* 0x0000000e0e0e7c08 */ /* 0x000fe40008800000 */
[----:B------:R-:W-:Y:S01]  /*4950*/  FSEL R15, R15, UR15, P1 ;  /* 0x0000000f0f0f7c08 */ /* 0x000fe20008800000 */
[----:B------:R-:W-:Y:S01]  /*4960*/  DFMA R108, R108, -UR20, R18 ;  /* 0x800000146c6c7c2b */ /* 0x000fe20008000012 */
[----:B------:R-:W-:-:S03]  /*4970*/  FSETP.GEU.AND P1, PT, |R17|, 6.5827683646048100446e-37, PT ;  /* 0x036000001100780b */ /* 0x000fc60003f2e200 */
[----:B------:R-:W-:Y:S02]  /*4980*/  DFMA R2, R122, R98, R8 ;  /* 0x000000627a02722b */ /* 0x000fe40000000008 */
[----:B------:R-:W-:Y:S02]  /*4990*/  DFMA R110, R110, -UR20, R14 ;  /* 0x800000146e6e7c2b */ /* 0x000fe4000800000e */
[----:B------:R-:W-:Y:S02]  /*49a0*/  DADD R98, R104, R112 ;  /* 0x0000000068627229 */ /* 0x000fe40000000070 */
[----:B------:R-:W-:-:S04]  /*49b0*/  DADD R100, R100, R108 ;  /* 0x0000000064647229 */ /* 0x000fc8000000006c */
[----:B------:R-:W-:Y:S01]  /*49c0*/  FFMA R8, RZ, R27, R3 ;  /* 0x0000001bff087223 */ /* 0x000fe20000000003 */
[----:B------:R-:W-:Y:S02]  /*49d0*/  DADD R102, R102, R110 ;  /* 0x0000000066667229 */ /* 0x000fe4000000006e */
[C---:B------:R-:W-:Y:S02]  /*49e0*/  DMUL R98, R22.reuse, R98 ;  /* 0x0000006216627228 */ /* 0x040fe40000000000 */
[----:B------:R-:W-:Y:S01]  /*49f0*/  FSETP.GT.AND P0, PT, |R8|, 1.469367938527859385e-39, PT ;  /* 0x001000000800780b */ /* 0x000fe20003f04200 */
[----:B------:R-:W-:-:S03]  /*4a00*/  DMUL R100, R22, R100 ;  /* 0x0000006416647228 */ /* 0x000fc60000000000 */
[----:B------:R-:W-:-:S09]  /*4a10*/  DMUL R102, R22, R102 ;  /* 0x0000006616667228 */ /* 0x000fd20000000000 */
[----:B------:R-:W-:Y:S05]  /*4a20*/  @P0 BRA P1, `(.L_x_85) ;  /* 0x00000000001c0947 */ /* 0x000fea0000800000 */
[----:B------:R-:W-:Y:S01]  /*4a30*/  IMAD.MOV.U32 R18, RZ, RZ, R16 ;  /* 0x000000ffff127224 */ /* 0x000fe200078e0010 */
[----:B------:R-:W-:Y:S01]  /*4a40*/  MOV R15, R27 ;  /* 0x0000001b000f7202 */ /* 0x000fe20000000f00 */
[----:B------:R-:W-:Y:S01]  /*4a50*/  IMAD.MOV.U32 R16, RZ, RZ, R26 ;  /* 0x000000ffff107224 */ /* 0x000fe200078e001a */
[----:B------:R-:W-:-:S07]  /*4a60*/  MOV R14, 0x4a80 ;  /* 0x00004a80000e7802 */ /* 0x000fce0000000f00 */
[----:B------:R-:W-:Y:S05]  /*4a70*/  CALL.REL.NOINC `($__internal_1_$__cuda_sm20_div_rn_f64_full) ;  /* 0x0000005800007944 */ /* 0x000fea0003c00000 */
[----:B------:R-:W-:Y:S02]  /*4a80*/  IMAD.MOV.U32 R2, RZ, RZ, R16 ;  /* 0x000000ffff027224 */ /* 0x000fe400078e0010 */
[----:B------:R-:W-:-:S07]  /*4a90*/  IMAD.MOV.U32 R3, RZ, RZ, R17 ;  /* 0x000000ffff037224 */ /* 0x000fce00078e0011 */
.L_x_85:
[----:B------:R-:W-:Y:S05]  /*4aa0*/  BSYNC.RECONVERGENT B2 ;  /* 0x0000000000027941 */ /* 0x000fea0003800200 */
.L_x_84:
[----:B------:R-:W0:Y:S01]  /*4ab0*/  MUFU.RCP64H R9, R27 ;  /* 0x0000001b00097308 */ /* 0x000e220000001800 */
[----:B------:R-:W-:Y:S01]  /*4ac0*/  MOV R8, 0x1 ;  /* 0x0000000100087802 */ /* 0x000fe20000000f00 */
[----:B------:R-:W-:Y:S01]  /*4ad0*/  DMUL R10, R22, R10 ;  /* 0x0000000a160a7228 */ /* 0x000fe20000000000 */
[----:B------:R-:W-:Y:S07]  /*4ae0*/  BSSY.RECONVERGENT B2, `(.L_x_86) ;  /* 0x0000015000027945 */ /* 0x000fee0003800200 */
[----:B------:R-:W-:-:S02]  /*4af0*/  DFMA R16, R20, R4, R10 ;  /* 0x000000041410722b */ /* 0x000fc4000000000a */
[----:B0-----:R-:W-:-:S08]  /*4b00*/  DFMA R14, -R26, R8, 1 ;  /* 0x3ff000001a0e742b */ /* 0x001fd00000000108 */
[----:B------:R-:W-:Y:S01]  /*4b10*/  FSETP.GEU.AND P1, PT, |R17|, 6.5827683646048100446e-37, PT ;  /* 0x036000001100780b */ /* 0x000fe20003f2e200 */
        /* <DEDUP_REMOVED lines=17> */
.L_x_87:
[----:B------:R-:W-:Y:S05]  /*4c30*/  BSYNC.RECONVERGENT B2 ;  /* 0x0000000000027941 */ /* 0x000fea0003800200 */
.L_x_86:
        /* <DEDUP_REMOVED lines=24> */
.L_x_89:
[----:B------:R-:W-:Y:S05]  /*4dc0*/  BSYNC.RECONVERGENT B2 ;  /* 0x0000000000027941 */ /* 0x000fea0003800200 */
.L_x_88:
[----:B------:R-:W0:Y:S01]  /*4dd0*/  MUFU.RCP64H R11, R25 ;  /* 0x00000019000b7308 */ /* 0x000e220000001800 */
[----:B------:R-:W-:Y:S01]  /*4de0*/  MOV R10, 0x1 ;  /* 0x00000001000a7802 */ /* 0x000fe20000000f00 */
[----:B------:R-:W-:Y:S01]  /*4df0*/  DMUL R8, R4, R4 ;  /* 0x0000000404087228 */ /* 0x000fe20000000000 */
[----:B------:R-:W-:Y:S01]  /*4e00*/  UMOV UR30, 0x55555555 ;  /* 0x55555555001e7882 */ /* 0x000fe20000000000 */
[----:B------:R-:W-:Y:S01]  /*4e10*/  UMOV UR31, 0x3fd55555 ;  /* 0x3fd55555001f7882 */ /* 0x000fe20000000000 */
[----:B------:R-:W-:Y:S01]  /*4e20*/  BSSY.RECONVERGENT B2, `(.L_x_90) ;  /* 0x000001a000027945 */ /* 0x000fe20003800200 */
[C---:B------:R-:W-:Y:S02]  /*4e30*/  DMUL R220, R160.reuse, UR30 ;  /* 0x0000001ea0dc7c28 */ /* 0x040fe40008000000 */
[----:B------:R-:W-:Y:S02]  /*4e40*/  DADD R104, -R160, 1 ;  /* 0x3ff00000a0687429 */ /* 0x000fe40000000100 */
[----:B------:R-:W-:-:S02]  /*4e50*/  DFMA R8, R2, R2, R8 ;  /* 0x000000020208722b */ /* 0x000fc40000000008 */
[----:B0-----:R-:W-:-:S06]  /*4e60*/  DFMA R12, -R24, R10, 1 ;  /* 0x3ff00000180c742b */ /* 0x001fcc000000010a */
[----:B------:R-:W-:Y:S02]  /*4e70*/  DFMA R8, R6, R6, R8 ;  /* 0x000000060608722b */ /* 0x000fe40000000008 */
[----:B------:R-:W-:-:S06]  /*4e80*/  DFMA R12, R12, R12, R12 ;  /* 0x0000000c0c0c722b */ /* 0x000fcc000000000c */
[----:B------:R-:W-:Y:S02]  /*4e90*/  DMUL R16, R8, 1.5 ;  /* 0x3ff8000008107828 */ /* 0x000fe40000000000 */
[----:B------:R-:W-:-:S08]  /*4ea0*/  DFMA R12, R10, R12, R10 ;  /* 0x0000000c0a0c722b */ /* 0x000fd0000000000a */
[----:B------:R-:W-:Y:S01]  /*4eb0*/  FSETP.GEU.AND P1, PT, |R17|, 6.5827683646048100446e-37, PT ;  /* 0x036000001100780b */ /* 0x000fe20003f2e200 */
[----:B------:R-:W-:-:S08]  /*4ec0*/  DFMA R10, -R24, R12, 1 ;  /* 0x3ff00000180a742b */ /* 0x000fd0000000010c */
[----:B------:R-:W-:-:S08]  /*4ed0*/  DFMA R10, R12, R10, R12 ;  /* 0x0000000a0c0a722b */ /* 0x000fd0000000000c */
[----:B------:R-:W-:-:S08]  /*4ee0*/  DMUL R8, R16, R10 ;  /* 0x0000000a10087228 */ /* 0x000fd00000000000 */
[----:B------:R-:W-:-:S08]  /*4ef0*/  DFMA R12, -R24, R8, R16 ;  /* 0x00000008180c722b */ /* 0x000fd00000000110 */
        /* <DEDUP_REMOVED lines=12> */
.L_x_91:
[----:B------:R-:W-:Y:S05]  /*4fc0*/  BSYNC.RECONVERGENT B2 ;  /* 0x0000000000027941 */ /* 0x000fea0003800200 */
.L_x_90:
[----:B------:R-:W0:Y:S01]  /*4fd0*/  MUFU.RCP64H R13, R25 ;  /* 0x00000019000d7308 */ /* 0x000e220000001800 */
[----:B------:R-:W-:Y:S01]  /*4fe0*/  MOV R12, 0x1 ;  /* 0x00000001000c7802 */ /* 0x000fe20000000f00 */
[----:B------:R-:W-:Y:S01]  /*4ff0*/  DMUL R126, R2, 3 ;  /* 0x40080000027e7828 */ /* 0x000fe20000000000 */
[----:B------:R-:W-:Y:S01]  /*5000*/  IMAD.MOV.U32 R152, RZ, RZ, 0x0 ;  /* 0x00000000ff987424 */ /* 0x000fe200078e00ff */
[----:B------:R-:W-:Y:S01]  /*5010*/  DADD R218, -R8, 1 ;  /* 0x3ff0000008da7429 */ /* 0x000fe20000000100 */
[----:B------:R-:W-:Y:S01]  /*5020*/  IMAD.MOV.U32 R153, RZ, RZ, 0x3fe00000 ;  /* 0x3fe00000ff997424 */ /* 0x000fe200078e00ff */
[----:B------:R-:W-:Y:S01]  /*5030*/  UMOV UR30, 0x55555555 ;  /* 0x55555555001e7882 */ /* 0x000fe20000000000 */
[----:B------:R-:W-:Y:S01]  /*5040*/  UMOV UR31, 0x3fd55555 ;  /* 0x3fd55555001f7882 */ /* 0x000fe20000000000 */
[----:B------:R-:W-:Y:S03]  /*5050*/  BSSY.RECONVERGENT B2, `(.L_x_92) ;  /* 0x0000019000027945 */ /* 0x000fe60003800200 */
[----:B------:R-:W-:Y:S01]  /*5060*/  DFMA R152, R160, -R152, 1 ;  /* 0x3ff00000a098742b */ /* 0x000fe20000000898 */
[----:B------:R-:W-:Y:S01]  /*5070*/  FSETP.GEU.AND P1, PT, |R127|, 6.5827683646048100446e-37, PT ;  /* 0x036000007f00780b */ /* 0x000fe20003f2e200 */
[----:B------:R-:W-:-:S02]  /*5080*/  DMUL R10, R10, R218 ;  /* 0x000000da0a0a7228 */ /* 0x000fc40000000000 */
[----:B0-----:R-:W-:-:S06]  /*5090*/  DFMA R14, -R24, R12, 1 ;  /* 0x3ff00000180e742b */ /* 0x001fcc000000010c */
[----:B------:R-:W-:Y:S02]  /*50a0*/  DFMA R118, R106, R104, R10 ;  /* 0x000000686a76722b */ /* 0x000fe4000000000a */
[----:B------:R-:W-:Y:S02]  /*50b0*/  DMUL R106, R152, UR30 ;  /* 0x0000001e986a7c28 */ /* 0x000fe40008000000 */
        /* <DEDUP_REMOVED lines=18> */
.L_x_93:
[----:B------:R-:W-:Y:S05]  /*51e0*/  BSYNC.RECONVERGENT B2 ;  /* 0x0000000000027941 */ /* 0x000fea0003800200 */
.L_x_92:
[----:B------:R-:W0:Y:S01]  /*51f0*/  MUFU.RCP64H R11, R25 ;  /* 0x00000019000b7308 */ /* 0x000e220000001800 */
[----:B------:R-:W-:Y:S01]  /*5200*/  MOV R10, 0x1 ;  /* 0x00000001000a7802 */ /* 0x000fe20000000f00 */
[----:B------:R-:W-:Y:S01]  /*5210*/  DMUL R132, R4, 3 ;  /* 0x4008000004847828 */ /* 0x000fe20000000000 */
[----:B------:R-:W-:Y:S01]  /*5220*/  BSSY.RECONVERGENT B2, `(.L_x_94) ;  /* 0x0000017000027945 */ /* 0x000fe20003800200 */
[----:B------:R-:W-:-:S08]  /*5230*/  DADD R108, RZ, -R208 ;  /* 0x00000000ff6c7229 */ /* 0x000fd000000008d0 */
[----:B------:R-:W-:Y:S01]  /*5240*/  FSETP.GEU.AND P1, PT, |R133|, 6.5827683646048100446e-37, PT ;  /* 0x036000008500780b */ /* 0x000fe20003f2e200 */
[----:B------:R-:W-:Y:S02]  /*5250*/  DMUL R110, R202, R108 ;  /* 0x0000006cca6e7228 */ /* 0x000fe40000000000 */
        /* <DEDUP_REMOVED lines=19> */
.L_x_95:
[----:B------:R-:W-:Y:S05]  /*5390*/  BSYNC.RECONVERGENT B2 ;  /* 0x0000000000027941 */ /* 0x000fea0003800200 */
.L_x_94:
[----:B------:R-:W0:Y:S01]  /*53a0*/  MUFU.RCP64H R13, R25 ;  /* 0x00000019000d7308 */ /* 0x000e220000001800 */
[----:B------:R-:W-:Y:S01]  /*53b0*/  IMAD.MOV.U32 R12, RZ, RZ, 0x1 ;  /* 0x00000001ff0c7424 */ /* 0x000fe200078e00ff */
[----:B------:R-:W-:Y:S01]  /*53c0*/  DMUL R142, R6, 3 ;  /* 0x40080000068e7828 */ /* 0x000fe20000000000 */
[----:B------:R-:W-:Y:S01]  /*53d0*/  BSSY.RECONVERGENT B2, `(.L_x_96) ;  /* 0x0000018000027945 */ /* 0x000fe20003800200 */
[----:B------:R-:W-:-:S08]  /*53e0*/  DADD R112, RZ, -R10 ;  /* 0x00000000ff707229 */ /* 0x000fd0000000080a */
[----:B------:R-:W-:Y:S01]  /*53f0*/  FSETP.GEU.AND P1, PT, |R143|, 6.5827683646048100446e-37, PT ;  /* 0x036000008f00780b */ /* 0x000fe20003f2e200 */
[----:B------:R-:W-:Y:S02]  /*5400*/  DMUL R204, R96, R112 ;  /* 0x0000007060cc7228 */ /* 0x000fe40000000000 */
[----:B0-----:R-:W-:-:S06]  /*5410*/  DFMA R14, -R24, R12, 1 ;  /* 0x3ff00000180e742b */ /* 0x001fcc000000010c */
[----:B------:R-:W-:Y:S02]  /*5420*/  DADD R144, R110, R204 ;  /* 0x000000006e907229 */ /* 0x000fe400000000cc */
        /* <DEDUP_REMOVED lines=18> */
.L_x_97:
[----:B------:R-:W-:Y:S05]  /*5550*/  BSYNC.RECONVERGENT B2 ;  /* 0x0000000000027941 */ /* 0x000fea0003800200 */
.L_x_96:
[----:B------:R-:W0:Y:S01]  /*5560*/  MUFU.RCP64H R15, R25 ;  /* 0x00000019000f7308 */ /* 0x000e220000001800 */
[----:B------:R-:W-:Y:S01]  /*5570*/  IMAD.MOV.U32 R14, RZ, RZ, 0x1 ;  /* 0x00000001ff0e7424 */ /* 0x000fe200078e00ff */
[----:B------:R-:W-:Y:S01]  /*5580*/  DADD R114, RZ, -R12 ;  /* 0x00000000ff727229 */ /* 0x000fe2000000080c */
[----:B------:R-:W-:Y:S01]  /*5590*/  UMOV UR30, 0x1c71c71c ;  /* 0x1c71c71c001e7882 */ /* 0x000fe20000000000 */
[----:B------:R-:W-:Y:S01]  /*55a0*/  UMOV UR31, 0x3fac71c7 ;  /* 0x3fac71c7001f7882 */ /* 0x000fe20000000000 */
[----:B------:R-:W-:Y:S05]  /*55b0*/  BSSY.RECONVERGENT B2, `(.L_x_98) ;  /* 0x000001e000027945 */ /* 0x000fea0003800200 */
[----:B------:R-:W-:-:S02]  /*55c0*/  DMUL R180, R94, R114 ;  /* 0x000000725eb47228 */ /* 0x000fc40000000000 */
[----:B0-----:R-:W-:-:S08]  /*55d0*/  DFMA R16, -R24, R14, 1 ;  /* 0x3ff000001810742b */ /* 0x001fd0000000010e */
[----:B------:R-:W-:-:S08]  /*55e0*/  DFMA R16, R16, R16, R16 ;  /* 0x000000101010722b */ /* 0x000fd00000000010 */
[----:B------:R-:W-:Y:S02]  /*55f0*/  DFMA R16, R14, R16, R14 ;  /* 0x000000100e10722b */ /* 0x000fe4000000000e */
[----:B------:R-:W-:-:S06]  /*5600*/  DMUL R14, R2, 4.5 ;  /* 0x40120000020e7828 */ /* 0x000fcc0000000000 */
[----:B------:R-:W-:Y:S02]  /*5610*/  DFMA R18, -R24, R16, 1 ;  /* 0x3ff000001812742b */ /* 0x000fe40000000110 */
[----:B------:R-:W-:-:S06]  /*5620*/  DMUL R14, R14, R2 ;  /* 0x000000020e0e7228 */ /* 0x000fcc0000000000 */
[----:B------:R-:W-:-:S04]  /*5630*/  DFMA R18, R16, R18, R16 ;  /* 0x000000121012722b */ /* 0x000fc80000000010 */
[----:B------:R-:W-:-:S04]  /*5640*/  FSETP.GEU.AND P1, PT, |R15|, 6.5827683646048100446e-37, PT ;  /* 0x036000000f00780b */ /* 0x000fc80003f2e200 */
[----:B------:R-:W-:-:S08]  /*5650*/  DMUL R122, R18, R14 ;  /* 0x0000000e127a7228 */ /* 0x000fd00000000000 */
[----:B------:R-:W-:-:S08]  /*5660*/  DFMA R16, -R24, R122, R14 ;  /* 0x0000007a1810722b */ /* 0x000fd0000000010e */
[----:B------:R-:W-:Y:S02]  /*5670*/  DFMA R122, R18, R16, R122 ;  /* 0x00000010127a722b */ /* 0x000fe4000000007a */
[----:B------:R-:W-:-:S08]  /*5680*/  DADD R16, R144, R180 ;  /* 0x0000000090107229 */ /* 0x000fd000000000b4 */
[----:B------:R-:W-:Y:S01]  /*5690*/  FFMA R18, RZ, R25, R123 ;  /* 0x00000019ff127223 */ /* 0x000fe2000000007b */
[----:B------:R-:W-:Y:S02]  /*56a0*/  DFMA R16, R106, R16, R118 ;  /* 0x000000106a10722b */ /* 0x000fe40000000076 */
[----:B------:R-:W-:Y:S02]  /*56b0*/  DADD R118, R126, 1 ;  /* 0x3ff000007e767429 */ /* 0x000fe40000000000 */
[----:B------:R-:W-:-:S03]  /*56c0*/  FSETP.GT.AND P0, PT, |R18|, 1.469367938527859385e-39, PT ;  /* 0x001000001200780b */ /* 0x000fc60003f04200 */
[----:B------:R0:W-:Y:S02]  /*56d0*/  STG.E.64 desc[UR6][R116.64], R16 ;  /* 0x0000001074007986 */ /* 0x0001e4000c101b06 */
[----:B0-----:R-:W-:-:S08]  /*56e0*/  DMUL R116, R160, UR30 ;  /* 0x0000001ea0747c28 */ /* 0x001fd00008000000 */
[----:B------:R-:W-:Y:S01]  /*56f0*/  DMUL R140, R20, R116 ;  /* 0x00000074148c7228 */ /* 0x000fe20000000000 */
[----:B------:R-:W-:Y:S10]  /*5700*/  @P0 BRA P1, `(.L_x_99) ;  /* 0x0000000000200947 */ /* 0x000ff40000800000 */
        /* <DEDUP_REMOVED lines=8> */
.L_x_99:
[----:B------:R-:W-:Y:S05]  /*5790*/  BSYNC.RECONVERGENT B2 ;  /* 0x0000000000027941 */ /* 0x000fea0003800200 */
.L_x_98:
[----:B------:R-:W0:Y:S01]  /*57a0*/  MUFU.RCP64H R15, R25 ;  /* 0x00000019000f7308 */ /* 0x000e220000001800 */
[----:B------:R-:W-:Y:S01]  /*57b0*/  MOV R14, 0x1 ;  /* 0x00000001000e7802 */ /* 0x000fe20000000f00 */
[----:B------:R-:W-:Y:S01]  /*57c0*/  DADD R118, R118, R122 ;  /* 0x0000000076767229 */ /* 0x000fe2000000007a */
[----:B------:R-:W-:Y:S01]  /*57d0*/  UMOV UR30, 0x1c71c71c ;  /* 0x1c71c71c001e7882 */ /* 0x000fe20000000000 */
[----:B------:R-:W-:Y:S01]  /*57e0*/  UMOV UR31, 0x3fac71c7 ;  /* 0x3fac71c7001f7882 */ /* 0x000fe20000000000 */
[----:B------:R-:W-:Y:S05]  /*57f0*/  BSSY.RECONVERGENT B2, `(.L_x_100) ;  /* 0x0000019000027945 */ /* 0x000fea0003800200 */
[----:B------:R-:W-:-:S02]  /*5800*/  DADD R118, R118, -R8 ;  /* 0x0000000076767229 */ /* 0x000fc40000000808 */
[----:B0-----:R-:W-:-:S08]  /*5810*/  DFMA R16, -R24, R14, 1 ;  /* 0x3ff000001810742b */ /* 0x001fd0000000010e */
[----:B------:R-:W-:-:S08]  /*5820*/  DFMA R16, R16, R16, R16 ;  /* 0x000000101010722b */ /* 0x000fd00000000010 */
[----:B------:R-:W-:-:S08]  /*5830*/  DFMA R14, R14, R16, R14 ;  /* 0x000000100e0e722b */ /* 0x000fd0000000000e */
[----:B------:R-:W-:-:S08]  /*5840*/  DFMA R16, -R24, R14, 1 ;  /* 0x3ff000001810742b */ /* 0x000fd0000000010e */
[----:B------:R-:W-:Y:S02]  /*5850*/  DFMA R14, R14, R16, R14 ;  /* 0x000000100e0e722b */ /* 0x000fe4000000000e */
[----:B------:R-:W-:-:S08]  /*5860*/  DMUL R16, R2, 6 ;  /* 0x4018000002107828 */ /* 0x000fd00000000000 */
[----:B------:R-:W-:Y:S02]  /*5870*/  DMUL R18, R14, R16 ;  /* 0x000000100e127228 */ /* 0x000fe40000000000 */
[----:B------:R-:W-:-:S06]  /*5880*/  FSETP.GEU.AND P1, PT, |R17|, 6.5827683646048100446e-37, PT ;  /* 0x036000001100780b */ /* 0x000fcc0003f2e200 */
[----:B------:R-:W-:-:S08]  /*5890*/  DFMA R120, -R24, R18, R16 ;  /* 0x000000121878722b */ /* 0x000fd00000000110 */
[----:B------:R-:W-:Y:S02]  /*58a0*/  DFMA R14, R14, R120, R18 ;  /* 0x000000780e0e722b */ /* 0x000fe40000000012 */
[----:B------:R-:W-:Y:S02]  /*58b0*/  DMUL R18, R140, R118 ;  /* 0x000000768c127228 */ /* 0x000fe40000000000 */
[----:B------:R-:W-:-:S06]  /*58c0*/  DMUL R120, R152, UR30 ;  /* 0x0000001e98787c28 */ /* 0x000fcc0008000000 */
[----:B------:R-:W-:Y:S01]  /*58d0*/  DFMA R130, R130, R104, R18 ;  /* 0x000000688282722b */ /* 0x000fe20000000012 */
        /* <DEDUP_REMOVED lines=10> */
.L_x_101:
[----:B------:R-:W-:Y:S05]  /*5980*/  BSYNC.RECONVERGENT B2 ;  /* 0x0000000000027941 */ /* 0x000fea0003800200 */
.L_x_100:
[----:B------:R-:W0:Y:S01]  /*5990*/  MUFU.RCP64H R19, R25 ;  /* 0x0000001900137308 */ /* 0x000e220000001800 */
[----:B------:R-:W-:Y:S01]  /*59a0*/  DADD R126, -R126, 1 ;  /* 0x3ff000007e7e7429 */ /* 0x000fe20000000100 */
[----:B------:R-:W-:Y:S01]  /*59b0*/  MOV R18, 0x1 ;  /* 0x0000000100127802 */ /* 0x000fe20000000f00 */
[----:B------:R-:W-:Y:S06]  /*59c0*/  BSSY.RECONVERGENT B2, `(.L_x_102) ;  /* 0x0000026000027945 */ /* 0x000fec0003800200 */
[----:B------:R-:W-:Y:S02]  /*59d0*/  DADD R122, R126, R122 ;  /* 0x000000007e7a7229 */ /* 0x000fe4000000007a */
[----:B------:R-:W-:-:S02]  /*59e0*/  DADD R126, R14, -3 ;  /* 0xc00800000e7e7429 */ /* 0x000fc40000000000 */
[----:B0-----:R-:W-:-:S04]  /*59f0*/  DFMA R16, -R24, R18, 1 ;  /* 0x3ff000001810742b */ /* 0x001fc80000000112 */
[----:B------:R-:W-:Y:S02]  /*5a00*/  DADD R122, R122, -R8 ;  /* 0x000000007a7a7229 */ /* 0x000fe40000000808 */
[----:B------:R-:W-:Y:S02]  /*5a10*/  DFMA R188, R202, R126, R204 ;  /* 0x0000007ecabc722b */ /* 0x000fe400000000cc */
[----:B------:R-:W-:-:S06]  /*5a20*/  DFMA R16, R16, R16, R16 ;  /* 0x000000101010722b */ /* 0x000fcc0000000010 */
[----:B------:R-:W-:Y:S02]  /*5a30*/  DADD R188, R180, R188 ;  /* 0x00000000b4bc7229 */ /* 0x000fe400000000bc */
[----:B------:R-:W-:Y:S02]  /*5a40*/  DFMA R18, R18, R16, R18 ;  /* 0x000000101212722b */ /* 0x000fe40000000012 */
[----:B------:R-:W-:-:S08]  /*5a50*/  DMUL R16, R140, R122 ;  /* 0x0000007a8c107228 */ /* 0x000fd00000000000 */
[----:B------:R-:W-:Y:S02]  /*5a60*/  DFMA R16, R124, R104, R16 ;  /* 0x000000687c10722b */ /* 0x000fe40000000010 */
[----:B------:R-:W-:Y:S02]  /*5a70*/  DADD R124, R14, 3 ;  /* 0x400800000e7c7429 */ /* 0x000fe40000000000 */
[----:B------:R-:W-:-:S04]  /*5a80*/  DFMA R14, -R24, R18, 1 ;  /* 0x3ff00000180e742b */ /* 0x000fc80000000112 */
[----:B------:R-:W-:Y:S02]  /*5a90*/  DFMA R16, R120, R188, R16 ;  /* 0x000000bc7810722b */ /* 0x000fe40000000010 */
[----:B------:R-:W-:Y:S02]  /*5aa0*/  DFMA R182, R202, R124, R204 ;  /* 0x0000007ccab6722b */ /* 0x000fe400000000cc */
[----:B------:R-:W-:Y:S02]  /*5ab0*/  DFMA R18, R18, R14, R18 ;  /* 0x0000000e1212722b */ /* 0x000fe40000000012 */
[----:B------:R-:W-:-:S04]  /*5ac0*/  DMUL R14, R4, 4.5 ;  /* 0x40120000040e7828 */ /* 0x000fc80000000000 */
[----:B------:R-:W-:-:S04]  /*5ad0*/  DADD R182, R180, R182 ;  /* 0x00000000b4b67229 */ /* 0x000fc800000000b6 */
[----:B------:R-:W-:-:S04]  /*5ae0*/  DMUL R14, R14, R4 ;  /* 0x000000040e0e7228 */ /* 0x000fc80000000000 */
[----:B------:R-:W-:-:S04]  /*5af0*/  DFMA R182, R120, R182, R130 ;  /* 0x000000b678b6722b */ /* 0x000fc80000000082 */
[----:B------:R-:W-:Y:S02]  /*5b00*/  DMUL R130, R18, R14 ;  /* 0x0000000e12827228 */ /* 0x000fe40000000000 */
[----:B------:R-:W-:Y:S01]  /*5b10*/  FSETP.GEU.AND P1, PT, |R15|, 6.5827683646048100446e-37, PT ;  /* 0x036000000f00780b */ /* 0x000fe20003f2e200 */
[----:B------:R0:W-:Y:S04]  /*5b20*/  STG.E.64 desc[UR6][R128.64], R182 ;  /* 0x000000b680007986 */ /* 0x0001e8000c101b06 */
[----:B------:R1:W-:Y:S01]  /*5b30*/  STG.E.64 desc[UR6][R138.64], R16 ;  /* 0x000000108a007986 */ /* 0x0003e2000c101b06 */
[----:B------:R-:W-:-:S08]  /*5b40*/  DFMA R188, -R24, R130, R14 ;  /* 0x0000008218bc722b */ /* 0x000fd0000000010e */
[----:B------:R-:W-:Y:S02]  /*5b50*/  DFMA R130, R18, R188, R130 ;  /* 0x000000bc1282722b */ /* 0x000fe40000000082 */
[----:B0-----:R-:W-:-:S08]  /*5b60*/  DADD R128, R132, 1 ;  /* 0x3ff0000084807429 */ /* 0x001fd00000000000 */
[----:B------:R-:W-:-:S05]  /*5b70*/  FFMA R18, RZ, R25, R131 ;  /* 0x00000019ff127223 */ /* 0x000fca0000000083 */
[----:B------:R-:W-:-:S13]  /*5b80*/  FSETP.GT.AND P0, PT, |R18|, 1.469367938527859385e-39, PT ;  /* 0x001000001200780b */ /* 0x000fda0003f04200 */
[----:B-1----:R-:W-:Y:S05]  /*5b90*/  @P0 BRA P1, `(.L_x_103) ;  /* 0x0000000000200947 */ /* 0x002fea0000800000 */
        /* <DEDUP_REMOVED lines=8> */
.L_x_103:
[----:B------:R-:W-:Y:S05]  /*5c20*/  BSYNC.RECONVERGENT B2 ;  /* 0x0000000000027941 */ /* 0x000fea0003800200 */
.L_x_102:
[----:B------:R-:W0:Y:S01]  /*5c30*/  MUFU.RCP64H R15, R25 ;  /* 0x00000019000f7308 */ /* 0x000e220000001800 */
[----:B------:R-:W-:Y:S01]  /*5c40*/  IMAD.MOV.U32 R14, RZ, RZ, 0x1 ;  /* 0x00000001ff0e7424 */ /* 0x000fe200078e00ff */
[----:B------:R-:W-:Y:S01]  /*5c50*/  DADD R128, R128, R130 ;  /* 0x0000000080807229 */ /* 0x000fe20000000082 */
[----:B------:R-:W-:Y:S07]  /*5c60*/  BSSY.RECONVERGENT B2, `(.L_x_104) ;  /* 0x0000017000027945 */ /* 0x000fee0003800200 */
        /* <DEDUP_REMOVED lines=11> */
[----:B------:R-:W-:-:S08]  /*5d20*/  DMUL R18, R140, R128 ;  /* 0x000000808c127228 */ /* 0x000fd00000000000 */
[----:B------:R-:W-:Y:S01]  /*5d30*/  DFMA R134, R134, R104, R18 ;  /* 0x000000688686722b */ /* 0x000fe20000000012 */
        /* <DEDUP_REMOVED lines=9> */
.L_x_105:
[----:B------:R-:W-:Y:S05]  /*5dd0*/  BSYNC.RECONVERGENT B2 ;  /* 0x0000000000027941 */ /* 0x000fea0003800200 */
.L_x_104:
[----:B------:R-:W0:Y:S01]  /*5de0*/  MUFU.RCP64H R15, R25 ;  /* 0x00000019000f7308 */ /* 0x000e220000001800 */
[----:B------:R-:W-:Y:S01]  /*5df0*/  MOV R14, 0x1 ;  /* 0x00000001000e7802 */ /* 0x000fe20000000f00 */
[----:B------:R-:W-:Y:S01]  /*5e00*/  DADD R132, -R132, 1 ;  /* 0x3ff0000084847429 */ /* 0x000fe20000000100 */
[----:B------:R-:W-:Y:S07]  /*5e10*/  BSSY.RECONVERGENT B2, `(.L_x_106) ;  /* 0x0000026000027945 */ /* 0x000fee0003800200 */
[----:B------:R-:W-:-:S02]  /*5e20*/  DADD R132, R132, R130 ;  /* 0x0000000084847229 */ /* 0x000fc40000000082 */
[----:B------:R-:W-:Y:S02]  /*5e30*/  DADD R130, R16, 3 ;  /* 0x4008000010827429 */ /* 0x000fe40000000000 */
[----:B0-----:R-:W-:-:S04]  /*5e40*/  DFMA R18, -R24, R14, 1 ;  /* 0x3ff000001812742b */ /* 0x001fc8000000010e */
[----:B------:R-:W-:-:S04]  /*5e50*/  DADD R132, R132, -R8 ;  /* 0x0000000084847229 */ /* 0x000fc80000000808 */
        /* <DEDUP_REMOVED lines=10> */
[----:B------:R-:W-:-:S08]  /*5f00*/  DFMA R18, R96, R130, R110 ;  /* 0x000000826012722b */ /* 0x000fd0000000006e */
[----:B------:R-:W-:-:S08]  /*5f10*/  DADD R18, R180, R18 ;  /* 0x00000000b4127229 */ /* 0x000fd00000000012 */
[----:B------:R-:W-:Y:S02]  /*5f20*/  DFMA R18, R120, R18, R134 ;  /* 0x000000127812722b */ /* 0x000fe40000000086 */
[----:B------:R-:W-:Y:S02]  /*5f30*/  DADD R134, R16, -3 ;  /* 0xc008000010867429 */ /* 0x000fe40000000000 */
[----:B------:R-:W-:-:S03]  /*5f40*/  DMUL R16, R140, R132 ;  /* 0x000000848c107228 */ /* 0x000fc60000000000 */
[----:B------:R0:W-:Y:S05]  /*5f50*/  STG.E.64 desc[UR6][R148.64], R18 ;  /* 0x0000001294007986 */ /* 0x0001ea000c101b06 */
[----:B------:R-:W-:Y:S02]  /*5f60*/  DFMA R16, R136, R104, R16 ;  /* 0x000000688810722b */ /* 0x000fe40000000010 */
[----:B------:R-:W-:-:S08]  /*5f70*/  DFMA R136, R96, R134, R110 ;  /* 0x000000866088722b */ /* 0x000fd0000000006e */
[----:B------:R-:W-:-:S08]  /*5f80*/  DADD R136, R180, R136 ;  /* 0x00000000b4887229 */ /* 0x000fd00000000088 */
[----:B------:R-:W-:Y:S01]  /*5f90*/  DFMA R16, R120, R136, R16 ;  /* 0x000000887810722b */ /* 0x000fe20000000010 */
[----:B------:R-:W-:-:S06]  /*5fa0*/  FFMA R136, RZ, R25, R139 ;  /* 0x00000019ff887223 */ /* 0x000fcc000000008b */
[----:B------:R0:W-:Y:S01]  /*5fb0*/  STG.E.64 desc[UR6][R166.64], R16 ;  /* 0x00000010a6007986 */ /* 0x0001e2000c101b06 */
[----:B------:R-:W-:Y:S01]  /*5fc0*/  FSETP.GT.AND P0, PT, |R136|, 1.469367938527859385e-39, PT ;  /* 0x001000008800780b */ /* 0x000fe20003f04200 */
[----:B------:R-:W-:-:S12]  /*5fd0*/  DADD R136, R142, 1 ;  /* 0x3ff000008e887429 */ /* 0x000fd80000000000 */
[----:B0-----:R-:W-:Y:S05]  /*5fe0*/  @P0 BRA P1, `(.L_x_107) ;  /* 0x0000000000200947 */ /* 0x001fea0000800000 */
        /* <DEDUP_REMOVED lines=8> */
.L_x_107:
[----:B------:R-:W-:Y:S05]  /*6070*/  BSYNC.RECONVERGENT B2 ;  /* 0x0000000000027941 */ /* 0x000fea0003800200 */
.L_x_106:
        /* <DEDUP_REMOVED lines=26> */
.L_x_109:
[----:B------:R-:W-:Y:S05]  /*6220*/  BSYNC.RECONVERGENT B2 ;  /* 0x0000000000027941 */ /* 0x000fea0003800200 */
.L_x_108:
[----:B------:R-:W0:Y:S01]  /*6230*/  MUFU.RCP64H R15, R25 ;  /* 0x00000019000f7308 */ /* 0x000e220000001800 */
[----:B------:R-:W-:Y:S01]  /*6240*/  MOV R14, 0x1 ;  /* 0x00000001000e7802 */ /* 0x000fe20000000f00 */
[----:B------:R-:W-:Y:S01]  /*6250*/  DADD R148, R4, R2 ;  /* 0x0000000004947229 */ /* 0x000fe20000000002 */
[----:B------:R-:W-:Y:S01]  /*6260*/  UMOV UR30, 0x1c71c71c ;  /* 0x1c71c71c001e7882 */ /* 0x000fe20000000000 */
[----:B------:R-:W-:Y:S01]  /*6270*/  DADD R142, -R142, 1 ;  /* 0x3ff000008e8e7429 */ /* 0x000fe20000000100 */
[----:B------:R-:W-:Y:S01]  /*6280*/  UMOV UR31, 0x3f9c71c7 ;  /* 0x3f9c71c7001f7882 */ /* 0x000fe20000000000 */
[----:B------:R-:W-:Y:S06]  /*6290*/  BSSY.RECONVERGENT B2, `(.L_x_110) ;  /* 0x0000028000027945 */ /* 0x000fec0003800200 */
[----:B------:R-:W-:-:S02]  /*62a0*/  DADD R138, R142, R138 ;  /* 0x000000008e8a7229 */ /* 0x000fc4000000008a */
[----:B0-----:R-:W-:-:S06]  /*62b0*/  DFMA R18, -R24, R14, 1 ;  /* 0x3ff000001812742b */ /* 0x001fcc000000010e */
[----:B------:R-:W-:Y:S02]  /*62c0*/  DADD R138, R138, -R8 ;  /* 0x000000008a8a7229 */ /* 0x000fe40000000808 */
[----:B------:R-:W-:-:S08]  /*62d0*/  DFMA R18, R18, R18, R18 ;  /* 0x000000121212722b */ /* 0x000fd00000000012 */
[----:B------:R-:W-:-:S08]  /*62e0*/  DFMA R18, R14, R18, R14 ;  /* 0x000000120e12722b */ /* 0x000fd0000000000e */
[----:B------:R-:W-:-:S08]  /*62f0*/  DFMA R14, -R24, R18, 1 ;  /* 0x3ff00000180e742b */ /* 0x000fd00000000112 */
[----:B------:R-:W-:Y:S02]  /*6300*/  DFMA R18, R18, R14, R18 ;  /* 0x0000000e1212722b */ /* 0x000fe40000000012 */
[----:B------:R-:W-:-:S08]  /*6310*/  DMUL R14, R148, 4.5 ;  /* 0x40120000940e7828 */ /* 0x000fd00000000000 */
[----:B------:R-:W-:-:S08]  /*6320*/  DMUL R14, R148, R14 ;  /* 0x0000000e940e7228 */ /* 0x000fd00000000000 */
[----:B------:R-:W-:Y:S02]  /*6330*/  DMUL R142, R18, R14 ;  /* 0x0000000e128e7228 */ /* 0x000fe40000000000 */
[----:B------:R-:W-:-:S06]  /*6340*/  FSETP.GEU.AND P1, PT, |R15|, 6.5827683646048100446e-37, PT ;  /* 0x036000000f00780b */ /* 0x000fcc0003f2e200 */
[----:B------:R-:W-:-:S08]  /*6350*/  DFMA R166, -R24, R142, R14 ;  /* 0x0000008e18a6722b */ /* 0x000fd0000000010e */
[----:B------:R-:W-:Y:S02]  /*6360*/  DFMA R18, R18, R166, R142 ;  /* 0x000000a61212722b */ /* 0x000fe4000000008e */
[----:B------:R-:W-:Y:S02]  /*6370*/  DMUL R166, R140, R138 ;  /* 0x0000008a8ca67228 */ /* 0x000fe40000000000 */
[C---:B------:R-:W-:Y:S02]  /*6380*/  DADD R140, R16.reuse, 3 ;  /* 0x40080000108c7429 */ /* 0x040fe40000000000 */
[----:B------:R-:W-:-:S04]  /*6390*/  DADD R142, R16, -3 ;  /* 0xc0080000108e7429 */ /* 0x000fc80000000000 */
[----:B------:R-:W-:Y:S02]  /*63a0*/  DFMA R166, R146, R104, R166 ;  /* 0x0000006892a6722b */ /* 0x000fe400000000a6 */
[C-C-:B------:R-:W-:Y:S01]  /*63b0*/  DFMA R16, R94.reuse, R140, R144.reuse ;  /* 0x0000008c5e10722b */ /* 0x140fe20000000090 */
[----:B------:R-:W-:Y:S01]  /*63c0*/  IMAD.MOV.U32 R146, RZ, RZ, 0x0 ;  /* 0x00000000ff927424 */ /* 0x000fe200078e00ff */
[----:B------:R-:W-:Y:S01]  /*63d0*/  DFMA R144, R94, R142, R144 ;  /* 0x0000008e5e90722b */ /* 0x000fe20000000090 */
[----:B------:R-:W-:-:S05]  /*63e0*/  IMAD.MOV.U32 R147, RZ, RZ, 0x40080000 ;  /* 0x40080000ff937424 */ /* 0x000fca00078e00ff */
[C---:B------:R-:W-:Y:S02]  /*63f0*/  DFMA R16, R120.reuse, R16, R162 ;  /* 0x000000107810722b */ /* 0x040fe400000000a2 */
[----:B------:R-:W-:Y:S01]  /*6400*/  DFMA R166, R120, R144, R166 ;  /* 0x0000009078a6722b */ /* 0x000fe200000000a6 */
[----:B------:R-:W-:Y:S01]  /*6410*/  FFMA R162, RZ, R25, R19 ;  /* 0x00000019ffa27223 */ /* 0x000fe20000000013 */
[----:B------:R-:W-:-:S03]  /*6420*/  DMUL R144, R160, UR30 ;  /* 0x0000001ea0907c28 */ /* 0x000fc60008000000 */
[----:B------:R0:W-:Y:S01]  /*6430*/  STG.E.64 desc[UR6][R154.64], R16 ;  /* 0x000000109a007986 */ /* 0x0001e2000c101b06 */
[----:B------:R-:W-:-:S03]  /*6440*/  FSETP.GT.AND P0, PT, |R162|, 1.469367938527859385e-39, PT ;  /* 0x00100000a200780b */ /* 0x000fc60003f04200 */
[----:B------:R1:W-:Y:S01]  /*6450*/  STG.E.64 desc[UR6][R156.64], R166 ;  /* 0x000000a69c007986 */ /* 0x0003e2000c101b06 */
[----:B0-----:R-:W-:Y:S02]  /*6460*/  DFMA R154, R148, R146, 1 ;  /* 0x3ff00000949a742b */ /* 0x001fe40000000092 */
[----:B------:R-:W-:-:S07]  /*6470*/  DMUL R146, R20, R144 ;  /* 0x0000009014927228 */ /* 0x000fce0000000000 */
[----:B------:R-:W-:Y:S05]  /*6480*/  @P0 BRA P1, `(.L_x_111) ;  /* 0x0000000000200947 */ /* 0x000fea0000800000 */
[----:B------:R-:W-:Y:S01]  /*6490*/  MOV R18, R14 ;  /* 0x0000000e00127202 */ /* 0x000fe20000000f00 */
[----:B------:R-:W-:Y:S01]  /*64a0*/  IMAD.MOV.U32 R17, RZ, RZ, R15 ;  /* 0x000000ffff117224 */ /* 0x000fe200078e000f */
[----:B------:R-:W-:Y:S01]  /*64b0*/  MOV R15, R25 ;  /* 0x00000019000f7202 */ /* 0x000fe20000000f00 */
[----:B------:R-:W-:Y:S01]  /*64c0*/  IMAD.MOV.U32 R16, RZ, RZ, R24 ;  /* 0x000000ffff107224 */ /* 0x000fe200078e0018 */
[----:B------:R-:W-:-:S07]  /*64d0*/  MOV R14, 0x64f0 ;  /* 0x000064f0000e7802 */ /* 0x000fce0000000f00 */
[----:B-1----:R-:W-:Y:S05]  /*64e0*/  CALL.REL.NOINC `($__internal_1_$__cuda_sm20_div_rn_f64_full) ;  /* 0x0000003c00647944 */ /* 0x002fea0003c00000 */
[----:B------:R-:W-:Y:S02]  /*64f0*/  IMAD.MOV.U32 R18, RZ, RZ, R16 ;  /* 0x000000ffff127224 */ /* 0x000fe400078e0010 */
[----:B------:R-:W-:-:S07]  /*6500*/  IMAD.MOV.U32 R19, RZ, RZ, R17 ;  /* 0x000000ffff137224 */ /* 0x000fce00078e0011 */
.L_x_111:
[----:B------:R-:W-:Y:S05]  /*6510*/  BSYNC.RECONVERGENT B2 ;  /* 0x0000000000027941 */ /* 0x000fea0003800200 */
.L_x_110:
[----:B------:R-:W0:Y:S01]  /*6520*/  MUFU.RCP64H R15, R25 ;  /* 0x00000019000f7308 */ /* 0x000e220000001800 */
[----:B------:R-:W-:Y:S01]  /*6530*/  MOV R14, 0x1 ;  /* 0x00000001000e7802 */ /* 0x000fe20000000f00 */
[----:B------:R-:W-:Y:S01]  /*6540*/  UMOV UR30, 0x1c71c71c ;  /* 0x1c71c71c001e7882 */ /* 0x000fe20000000000 */
[----:B------:R-:W-:Y:S01]  /*6550*/  UMOV UR31, 0x3f9c71c7 ;  /* 0x3f9c71c7001f7882 */ /* 0x000fe20000000000 */
[----:B------:R-:W-:Y:S01]  /*6560*/  BSSY.RECONVERGENT B2, `(.L_x_112) ;  /* 0x000001c000027945 */ /* 0x000fe20003800200 */
[----:B------:R-:W-:Y:S02]  /*6570*/  DADD R192, -R208, 3 ;  /* 0x40080000d0c07429 */ /* 0x000fe40000000100 */
[----:B0-----:R-:W-:-:S08]  /*6580*/  DFMA R16, -R24, R14, 1 ;  /* 0x3ff000001810742b */ /* 0x001fd0000000010e */
[----:B------:R-:W-:-:S08]  /*6590*/  DFMA R16, R16, R16, R16 ;  /* 0x000000101010722b */ /* 0x000fd00000000010 */
[----:B------:R-:W-:Y:S02]  /*65a0*/  DFMA R16, R14, R16, R14 ;  /* 0x000000100e10722b */ /* 0x000fe4000000000e */
[----:B------:R-:W-:Y:S02]  /*65b0*/  DMUL R14, R148, 9 ;  /* 0x40220000940e7828 */ /* 0x000fe40000000000 */
[----:B------:R-:W-:-:S04]  /*65c0*/  DADD R148, R154, R18 ;  /* 0x000000009a947229 */ /* 0x000fc80000000012 */
[----:B-1----:R-:W-:-:S04]  /*65d0*/  DFMA R156, -R24, R16, 1 ;  /* 0x3ff00000189c742b */ /* 0x002fc80000000110 */
[----:B------:R-:W-:Y:S01]  /*65e0*/  DADD R148, R148, -R8 ;  /* 0x0000000094947229 */ /* 0x000fe20000000808 */
[----:B------:R-:W-:-:S03]  /*65f0*/  FSETP.GEU.AND P1, PT, |R15|, 6.5827683646048100446e-37, PT ;  /* 0x036000000f00780b */ /* 0x000fc60003f2e200 */
[----:B------:R-:W-:-:S04]  /*6600*/  DFMA R156, R16, R156, R16 ;  /* 0x0000009c109c722b */ /* 0x000fc80000000010 */
[----:B------:R-:W-:-:S04]  /*6610*/  DMUL R160, R146, R148 ;  /* 0x0000009492a07228 */ /* 0x000fc80000000000 */
[----:B------:R-:W-:-:S04]  /*6620*/  DMUL R16, R156, R14 ;  /* 0x0000000e9c107228 */ /* 0x000fc80000000000 */
[----:B------:R-:W-:Y:S02]  /*6630*/  DFMA R160, R150, R104, R160 ;  /* 0x0000006896a0722b */ /* 0x000fe400000000a0 */
[----:B------:R-:W-:Y:S02]  /*6640*/  DMUL R150, R152, UR30 ;  /* 0x0000001e98967c28 */ /* 0x000fe40008000000 */
        /* <DEDUP_REMOVED lines=13> */
.L_x_113:
[----:B------:R-:W-:Y:S05]  /*6720*/  BSYNC.RECONVERGENT B2 ;  /* 0x0000000000027941 */ /* 0x000fea0003800200 */
.L_x_112:
[----:B------:R-:W0:Y:S01]  /*6730*/  MUFU.RCP64H R15, R25 ;  /* 0x00000019000f7308 */ /* 0x000e220000001800 */
[----:B------:R-:W-:Y:S01]  /*6740*/  IMAD.MOV.U32 R14, RZ, RZ, 0x1 ;  /* 0x00000001ff0e7424 */ /* 0x000fe200078e00ff */
[----:B------:R-:W-:Y:S01]  /*6750*/  DADD R162, -R4, -R2 ;  /* 0x0000000004a27229 */ /* 0x000fe20000000902 */
[----:B------:R-:W-:Y:S04]  /*6760*/  BSSY.RECONVERGENT B2, `(.L_x_114) ;  /* 0x0000021000027945 */ /* 0x000fe80003800200 */
[----:B0-----:R-:W-:-:S08]  /*6770*/  DFMA R16, -R24, R14, 1 ;  /* 0x3ff000001810742b */ /* 0x001fd0000000010e */
        /* <DEDUP_REMOVED lines=10> */
[----:B------:R-:W-:-:S08]  /*6820*/  DADD R152, -R10, 3 ;  /* 0x400800000a987429 */ /* 0x000fd00000000100 */
[--C-:B------:R-:W-:Y:S02]  /*6830*/  DADD R154, R152, R156.reuse ;  /* 0x00000000989a7229 */ /* 0x100fe4000000009c */
[----:B------:R-:W-:-:S06]  /*6840*/  DADD R156, R192, R156 ;  /* 0x00000000c09c7229 */ /* 0x000fcc000000009c */
[----:B------:R-:W-:-:S08]  /*6850*/  DMUL R18, R96, R154 ;  /* 0x0000009a60127228 */ /* 0x000fd00000000000 */
[----:B------:R-:W-:-:S08]  /*6860*/  DFMA R18, R202, R156, R18 ;  /* 0x0000009cca12722b */ /* 0x000fd00000000012 */
[----:B------:R-:W-:-:S08]  /*6870*/  DADD R18, R180, R18 ;  /* 0x00000000b4127229 */ /* 0x000fd00000000012 */
[----:B------:R-:W-:Y:S01]  /*6880*/  DFMA R18, R150, R18, R160 ;  /* 0x000000129612722b */ /* 0x000fe200000000a0 */
[----:B------:R-:W-:Y:S01]  /*6890*/  FFMA R160, RZ, R25, R15 ;  /* 0x00000019ffa07223 */ /* 0x000fe2000000000f */
[----:B------:R-:W-:-:S04]  /*68a0*/  MOV R161, 0x40080000 ;  /* 0x4008000000a17802 */ /* 0x000fc80000000f00 */
[----:B------:R-:W-:Y:S01]  /*68b0*/  FSETP.GT.AND P0, PT, |R160|, 1.469367938527859385e-39, PT ;  /* 0x00100000a000780b */ /* 0x000fe20003f04200 */
[----:B------:R-:W-:Y:S01]  /*68c0*/  IMAD.MOV.U32 R160, RZ, RZ, 0x0 ;  /* 0x00000000ffa07424 */ /* 0x000fe200078e00ff */
[----:B------:R0:W-:Y:S05]  /*68d0*/  STG.E.64 desc[UR6][R158.64], R18 ;  /* 0x000000129e007986 */ /* 0x0001ea000c101b06 */
[----:B0-----:R-:W-:-:S06]  /*68e0*/  DFMA R158, R162, R160, 1 ;  /* 0x3ff00000a29e742b */ /* 0x001fcc00000000a0 */
        /* <DEDUP_REMOVED lines=8> */
.L_x_115:
[----:B------:R-:W-:Y:S05]  /*6970*/  BSYNC.RECONVERGENT B2 ;  /* 0x0000000000027941 */ /* 0x000fea0003800200 */
.L_x_114:
[----:B------:R-:W0:Y:S01]  /*6980*/  MUFU.RCP64H R17, R25 ;  /* 0x0000001900117308 */ /* 0x000e220000001800 */
[----:B------:R-:W-:Y:S01]  /*6990*/  MOV R16, 0x1 ;  /* 0x0000000100107802 */ /* 0x000fe20000000f00 */
[----:B------:R-:W-:Y:S01]  /*69a0*/  DMUL R162, R162, 9 ;  /* 0x40220000a2a27828 */ /* 0x000fe20000000000 */
[----:B------:R-:W-:Y:S01]  /*69b0*/  BSSY.RECONVERGENT B2, `(.L_x_116) ;  /* 0x000001a000027945 */ /* 0x000fe20003800200 */
[----:B------:R-:W-:Y:S02]  /*69c0*/  DADD R158, R158, R14 ;  /* 0x000000009e9e7229 */ /* 0x000fe4000000000e */
[----:B------:R-:W-:-:S06]  /*69d0*/  DADD R208, -R208, -3 ;  /* 0xc0080000d0d07429 */ /* 0x000fcc0000000100 */
[----:B------:R-:W-:Y:S01]  /*69e0*/  DADD R158, R158, -R8 ;  /* 0x000000009e9e7229 */ /* 0x000fe20000000808 */
        /* <DEDUP_REMOVED lines=22> */
.L_x_117:
[----:B------:R-:W-:Y:S05]  /*6b50*/  BSYNC.RECONVERGENT B2 ;  /* 0x0000000000027941 */ /* 0x000fea0003800200 */
.L_x_116:
[----:B------:R-:W0:Y:S01]  /*6b60*/  MUFU.RCP64H R17, R25 ;  /* 0x0000001900117308 */ /* 0x000e220000001800 */
[----:B------:R-:W-:Y:S01]  /*6b70*/  IMAD.MOV.U32 R16, RZ, RZ, 0x1 ;  /* 0x00000001ff107424 */ /* 0x000fe200078e00ff */
[----:B------:R-:W-:Y:S01]  /*6b80*/  DADD R160, -R14, -3 ;  /* 0xc00800000ea07429 */ /* 0x000fe20000000100 */
[----:B------:R-:W-:Y:S01]  /*6b90*/  BSSY.RECONVERGENT B2, `(.L_x_118) ;  /* 0x0000020000027945 */ /* 0x000fe20003800200 */
[----:B------:R-:W-:Y:S02]  /*6ba0*/  DADD R162, R208, -R14 ;  /* 0x00000000d0a27229 */ /* 0x000fe4000000080e */
[----:B------:R-:W-:-:S04]  /*6bb0*/  DADD R166, -R4, R2 ;  /* 0x0000000004a67229 */ /* 0x000fc80000000102 */
[----:B------:R-:W-:-:S04]  /*6bc0*/  DADD R160, R160, -R10 ;  /* 0x00000000a0a07229 */ /* 0x000fc8000000080a */
[----:B------:R-:W-:Y:S02]  /*6bd0*/  DMUL R14, R166, 4.5 ;  /* 0x40120000a60e7828 */ /* 0x000fe40000000000 */
[----:B0-----:R-:W-:-:S06]  /*6be0*/  DFMA R18, -R24, R16, 1 ;  /* 0x3ff000001812742b */ /* 0x001fcc0000000110 */
[----:B------:R-:W-:Y:S02]  /*6bf0*/  DMUL R14, R166, R14 ;  /* 0x0000000ea60e7228 */ /* 0x000fe40000000000 */
[----:B------:R-:W-:-:S08]  /*6c00*/  DFMA R18, R18, R18, R18 ;  /* 0x000000121212722b */ /* 0x000fd00000000012 */
[----:B------:R-:W-:Y:S01]  /*6c10*/  FSETP.GEU.AND P1, PT, |R15|, 6.5827683646048100446e-37, PT ;  /* 0x036000000f00780b */ /* 0x000fe20003f2e200 */
[----:B------:R-:W-:-:S08]  /*6c20*/  DFMA R16, R16, R18, R16 ;  /* 0x000000121010722b */ /* 0x000fd00000000010 */
[----:B------:R-:W-:-:S08]  /*6c30*/  DFMA R18, -R24, R16, 1 ;  /* 0x3ff000001812742b */ /* 0x000fd00000000110 */
[----:B------:R-:W-:Y:S02]  /*6c40*/  DFMA R16, R16, R18, R16 ;  /* 0x000000121010722b */ /* 0x000fe40000000010 */
[----:B------:R-:W-:-:S08]  /*6c50*/  DMUL R18, R96, R160 ;  /* 0x000000a060127228 */ /* 0x000fd00000000000 */
[----:B------:R-:W-:-:S08]  /*6c60*/  DFMA R18, R202, R162, R18 ;  /* 0x000000a2ca12722b */ /* 0x000fd00000000012 */
[----:B------:R-:W-:-:S08]  /*6c70*/  DADD R18, R180, R18 ;  /* 0x00000000b4127229 */ /* 0x000fd00000000012 */
[----:B------:R-:W-:Y:S02]  /*6c80*/  DFMA R168, R150, R18, R168 ;  /* 0x0000001296a8722b */ /* 0x000fe400000000a8 */
[----:B------:R-:W-:-:S05]  /*6c90*/  DMUL R18, R16, R14 ;  /* 0x0000000e10127228 */ /* 0x000fca0000000000 */
[----:B------:R0:W-:Y:S03]  /*6ca0*/  STG.E.64 desc[UR6][R164.64], R168 ;  /* 0x000000a8a4007986 */ /* 0x0001e6000c101b06 */
[----:B------:R-:W-:-:S08]  /*6cb0*/  DFMA R182, -R24, R18, R14 ;  /* 0x0000001218b6722b */ /* 0x000fd0000000010e */
[----:B------:R-:W-:Y:S01]  /*6cc0*/  DFMA R16, R16, R182, R18 ;  /* 0x000000b61010722b */ /* 0x000fe20000000012 */
[----:B0-----:R-:W-:Y:S01]  /*6cd0*/  IMAD.MOV.U32 R164, RZ, RZ, 0x0 ;  /* 0x00000000ffa47424 */ /* 0x001fe200078e00ff */
[----:B------:R-:W-:-:S08]  /*6ce0*/  MOV R165, 0x40080000 ;  /* 0x4008000000a57802 */ /* 0x000fd00000000f00 */
[----:B------:R-:W-:Y:S01]  /*6cf0*/  FFMA R18, RZ, R25, R17 ;  /* 0x00000019ff127223 */ /* 0x000fe20000000011 */
[----:B------:R-:W-:-:S04]  /*6d00*/  DFMA R164, R166, R164, 1 ;  /* 0x3ff00000a6a4742b */ /* 0x000fc800000000a4 */
        /* <DEDUP_REMOVED lines=8> */
.L_x_119:
[----:B------:R-:W-:Y:S05]  /*6d90*/  BSYNC.RECONVERGENT B2 ;  /* 0x0000000000027941 */ /* 0x000fea0003800200 */
.L_x_118:
[----:B------:R-:W0:Y:S01]  /*6da0*/  MUFU.RCP64H R15, R25 ;  /* 0x00000019000f7308 */ /* 0x000e220000001800 */
[----:B------:R-:W-:Y:S01]  /*6db0*/  IMAD.MOV.U32 R14, RZ, RZ, 0x1 ;  /* 0x00000001ff0e7424 */ /* 0x000fe200078e00ff */
[----:B------:R-:W-:Y:S01]  /*6dc0*/  DMUL R166, R166, 9 ;  /* 0x40220000a6a67828 */ /* 0x000fe20000000000 */
[----:B------:R-:W-:Y:S01]  /*6dd0*/  BSSY.RECONVERGENT B2, `(.L_x_120) ;  /* 0x0000019000027945 */ /* 0x000fe20003800200 */
[----:B------:R-:W-:-:S08]  /*6de0*/  DADD R164, R164, R16 ;  /* 0x00000000a4a47229 */ /* 0x000fd00000000010 */
        /* <DEDUP_REMOVED lines=23> */
.L_x_121:
[----:B------:R-:W-:Y:S05]  /*6f60*/  BSYNC.RECONVERGENT B2 ;  /* 0x0000000000027941 */ /* 0x000fea0003800200 */
.L_x_120:
[----:B------:R-:W-:Y:S01]  /*6f70*/  DADD R166, -R168, -3 ;  /* 0xc0080000a8a67429 */ /* 0x000fe20000000100 */
[----:B------:R-:W0:Y:S01]  /*6f80*/  MUFU.RCP64H R15, R25 ;  /* 0x00000019000f7308 */ /* 0x000e220000001800 */
[----:B------:R-:W-:Y:S01]  /*6f90*/  DADD R168, R192, R168 ;  /* 0x00000000c0a87229 */ /* 0x000fe200000000a8 */
[----:B------:R-:W-:Y:S01]  /*6fa0*/  MOV R14, 0x1 ;  /* 0x00000001000e7802 */ /* 0x000fe20000000f00 */
[----:B------:R-:W-:Y:S04]  /*6fb0*/  BSSY.RECONVERGENT B2, `(.L_x_122) ;  /* 0x000001f000027945 */ /* 0x000fe80003800200 */
[----:B------:R-:W-:-:S08]  /*6fc0*/  DADD R166, R166, -R10 ;  /* 0x00000000a6a67229 */ /* 0x000fd0000000080a */
[----:B------:R-:W-:Y:S02]  /*6fd0*/  DMUL R16, R96, R166 ;  /* 0x000000a660107228 */ /* 0x000fe40000000000 */
[----:B0-----:R-:W-:-:S06]  /*6fe0*/  DFMA R18, -R24, R14, 1 ;  /* 0x3ff000001812742b */ /* 0x001fcc000000010e */
[----:B------:R-:W-:Y:S02]  /*6ff0*/  DFMA R16, R202, R168, R16 ;  /* 0x000000a8ca10722b */ /* 0x000fe40000000010 */
[----:B------:R-:W-:-:S06]  /*7000*/  DFMA R18, R18, R18, R18 ;  /* 0x000000121212722b */ /* 0x000fcc0000000012 */
[----:B------:R-:W-:Y:S02]  /*7010*/  DADD R16, R180, R16 ;  /* 0x00000000b4107229 */ /* 0x000fe40000000010 */
[----:B------:R-:W-:-:S06]  /*7020*/  DFMA R18, R14, R18, R14 ;  /* 0x000000120e12722b */ /* 0x000fcc000000000e */
[----:B------:R-:W-:Y:S02]  /*7030*/  DFMA R16, R150, R16, R174 ;  /* 0x000000109610722b */ /* 0x000fe400000000ae */
[----:B------:R-:W-:-:S05]  /*7040*/  DFMA R14, -R24, R18, 1 ;  /* 0x3ff00000180e742b */ /* 0x000fca0000000112 */
[----:B------:R0:W-:Y:S02]  /*7050*/  STG.E.64 desc[UR6][R170.64], R16 ;  /* 0x00000010aa007986 */ /* 0x0001e4000c101b06 */
[----:B0-----:R-:W-:Y:S02]  /*7060*/  DADD R170, R4, -R2 ;  /* 0x0000000004aa7229 */ /* 0x001fe40000000802 */
[----:B------:R-:W-:-:S06]  /*7070*/  DFMA R16, R18, R14, R18 ;  /* 0x0000000e1210722b */ /* 0x000fcc0000000012 */
[----:B------:R-:W-:-:S08]  /*7080*/  DMUL R14, R170, 4.5 ;  /* 0x40120000aa0e7828 */ /* 0x000fd00000000000 */
[----:B------:R-:W-:-:S08]  /*7090*/  DMUL R14, R170, R14 ;  /* 0x0000000eaa0e7228 */ /* 0x000fd00000000000 */
[----:B------:R-:W-:Y:S02]  /*70a0*/  DMUL R18, R16, R14 ;  /* 0x0000000e10127228 */ /* 0x000fe40000000000 */
[----:B------:R-:W-:-:S06]  /*70b0*/  FSETP.GEU.AND P1, PT, |R15|, 6.5827683646048100446e-37, PT ;  /* 0x036000000f00780b */ /* 0x000fcc0003f2e200 */
[----:B------:R-:W-:-:S08]  /*70c0*/  DFMA R174, -R24, R18, R14 ;  /* 0x0000001218ae722b */ /* 0x000fd0000000010e */
[----:B------:R-:W-:Y:S01]  /*70d0*/  DFMA R16, R16, R174, R18 ;  /* 0x000000ae1010722b */ /* 0x000fe20000000012 */
[----:B------:R-:W-:Y:S02]  /*70e0*/  IMAD.MOV.U32 R174, RZ, RZ, 0x0 ;  /* 0x00000000ffae7424 */ /* 0x000fe400078e00ff */
[----:B------:R-:W-:-:S07]  /*70f0*/  IMAD.MOV.U32 R175, RZ, RZ, 0x40080000 ;  /* 0x40080000ffaf7424 */ /* 0x000fce00078e00ff */
[----:B------:R-:W-:Y:S01]  /*7100*/  FFMA R18, RZ, R25, R17 ;  /* 0x00000019ff127223 */ /* 0x000fe20000000011 */
[----:B------:R-:W-:-:S04]  /*7110*/  DFMA R174, R170, R174, 1 ;  /* 0x3ff00000aaae742b */ /* 0x000fc800000000ae */
        /* <DEDUP_REMOVED lines=8> */
.L_x_123:
[----:B------:R-:W-:Y:S05]  /*71a0*/  BSYNC.RECONVERGENT B2 ;  /* 0x0000000000027941 */ /* 0x000fea0003800200 */
.L_x_122:
[----:B------:R-:W0:Y:S01]  /*71b0*/  MUFU.RCP64H R15, R25 ;  /* 0x00000019000f7308 */ /* 0x000e220000001800 */
[----:B------:R-:W-:Y:S01]  /*71c0*/  IMAD.MOV.U32 R14, RZ, RZ, 0x1 ;  /* 0x00000001ff0e7424 */ /* 0x000fe200078e00ff */
[----:B------:R-:W-:Y:S05]  /*71d0*/  BSSY.RECONVERGENT B2, `(.L_x_124) ;  /* 0x000001a000027945 */ /* 0x000fea0003800200 */
[----:B0-----:R-:W-:-:S08]  /*71e0*/  DFMA R18, -R24, R14, 1 ;  /* 0x3ff000001812742b */ /* 0x001fd0000000010e */
[----:B------:R-:W-:-:S08]  /*71f0*/  DFMA R18, R18, R18, R18 ;  /* 0x000000121212722b */ /* 0x000fd00000000012 */
[----:B------:R-:W-:-:S08]  /*7200*/  DFMA R18, R14, R18, R14 ;  /* 0x000000120e12722b */ /* 0x000fd0000000000e */
[----:B------:R-:W-:-:S08]  /*7210*/  DFMA R14, -R24, R18, 1 ;  /* 0x3ff00000180e742b */ /* 0x000fd00000000112 */
[----:B------:R-:W-:Y:S02]  /*7220*/  DFMA R18, R18, R14, R18 ;  /* 0x0000000e1212722b */ /* 0x000fe40000000012 */
[----:B------:R-:W-:Y:S02]  /*7230*/  DMUL R14, R170, 9 ;  /* 0x40220000aa0e7828 */ /* 0x000fe40000000000 */
[----:B------:R-:W-:-:S06]  /*7240*/  DADD R170, R174, R16 ;  /* 0x00000000aeaa7229 */ /* 0x000fcc0000000010 */
[----:B------:R-:W-:Y:S02]  /*7250*/  DMUL R174, R18, R14 ;  /* 0x0000000e12ae7228 */ /* 0x000fe40000000000 */
[----:B------:R-:W-:Y:S01]  /*7260*/  DADD R170, R170, -R8 ;  /* 0x00000000aaaa7229 */ /* 0x000fe20000000808 */
[----:B------:R-:W-:-:S05]  /*7270*/  FSETP.GEU.AND P1, PT, |R15|, 6.5827683646048100446e-37, PT ;  /* 0x036000000f00780b */ /* 0x000fca0003f2e200 */
[----:B------:R-:W-:Y:S02]  /*7280*/  DFMA R16, -R24, R174, R14 ;  /* 0x000000ae1810722b */ /* 0x000fe4000000010e */
[----:B------:R-:W-:-:S06]  /*7290*/  DMUL R182, R146, R170 ;  /* 0x000000aa92b67228 */ /* 0x000fcc0000000000 */
[----:B------:R-:W-:Y:S02]  /*72a0*/  DFMA R174, R18, R16, R174 ;  /* 0x0000001012ae722b */ /* 0x000fe400000000ae */
[----:B------:R-:W-:-:S08]  /*72b0*/  DFMA R182, R172, R104, R182 ;  /* 0x00000068acb6722b */ /* 0x000fd000000000b6 */
        /* <DEDUP_REMOVED lines=11> */
.L_x_125:
[----:B------:R-:W-:Y:S05]  /*7370*/  BSYNC.RECONVERGENT B2 ;  /* 0x0000000000027941 */ /* 0x000fea0003800200 */
.L_x_124:
[----:B------:R-:W0:Y:S01]  /*7380*/  MUFU.RCP64H R15, R25 ;  /* 0x00000019000f7308 */ /* 0x000e220000001800 */
[--C-:B------:R-:W-:Y:S01]  /*7390*/  DADD R172, R152, R174.reuse ;  /* 0x0000000098ac7229 */ /* 0x100fe200000000ae */
[----:B------:R-:W-:Y:S01]  /*73a0*/  IMAD.MOV.U32 R14, RZ, RZ, 0x1 ;  /* 0x00000001ff0e7424 */ /* 0x000fe200078e00ff */
[----:B------:R-:W-:Y:S01]  /*73b0*/  DADD R174, R208, -R174 ;  /* 0x00000000d0ae7229 */ /* 0x000fe200000008ae */
[----:B------:R-:W-:Y:S05]  /*73c0*/  BSSY.RECONVERGENT B2, `(.L_x_126) ;  /* 0x000001e000027945 */ /* 0x000fea0003800200 */
        /* <DEDUP_REMOVED lines=9> */
[----:B0-----:R-:W-:Y:S02]  /*7460*/  DADD R176, R6, R2 ;  /* 0x0000000006b07229 */ /* 0x001fe40000000002 */
[----:B------:R-:W-:-:S06]  /*7470*/  DFMA R16, R18, R14, R18 ;  /* 0x0000000e1210722b */ /* 0x000fcc0000000012 */
[----:B------:R-:W-:-:S08]  /*7480*/  DMUL R14, R176, 4.5 ;  /* 0x40120000b00e7828 */ /* 0x000fd00000000000 */
[----:B------:R-:W-:-:S08]  /*7490*/  DMUL R14, R176, R14 ;  /* 0x0000000eb00e7228 */ /* 0x000fd00000000000 */
[----:B------:R-:W-:Y:S02]  /*74a0*/  DMUL R18, R16, R14 ;  /* 0x0000000e10127228 */ /* 0x000fe40000000000 */
[----:B------:R-:W-:-:S06]  /*74b0*/  FSETP.GEU.AND P1, PT, |R15|, 6.5827683646048100446e-37, PT ;  /* 0x036000000f00780b */ /* 0x000fcc0003f2e200 */
[----:B------:R-:W-:-:S08]  /*74c0*/  DFMA R180, -R24, R18, R14 ;  /* 0x0000001218b4722b */ /* 0x000fd0000000010e */
[----:B------:R-:W-:Y:S01]  /*74d0*/  DFMA R16, R16, R180, R18 ;  /* 0x000000b41010722b */ /* 0x000fe20000000012 */
[----:B------:R-:W-:Y:S01]  /*74e0*/  MOV R180, 0x0 ;  /* 0x0000000000b47802 */ /* 0x000fe20000000f00 */
[----:B------:R-:W-:-:S06]  /*74f0*/  IMAD.MOV.U32 R181, RZ, RZ, 0x40080000 ;  /* 0x40080000ffb57424 */ /* 0x000fcc00078e00ff */
[----:B------:R-:W-:Y:S02]  /*7500*/  DFMA R180, R176, R180, 1 ;  /* 0x3ff00000b0b4742b */ /* 0x000fe400000000b4 */
        /* <DEDUP_REMOVED lines=9> */
.L_x_127:
[----:B------:R-:W-:Y:S05]  /*75a0*/  BSYNC.RECONVERGENT B2 ;  /* 0x0000000000027941 */ /* 0x000fea0003800200 */
.L_x_126:
[----:B------:R-:W0:Y:S01]  /*75b0*/  MUFU.RCP64H R15, R25 ;  /* 0x00000019000f7308 */ /* 0x000e220000001800 */
[----:B------:R-:W-:Y:S01]  /*75c0*/  MOV R14, 0x1 ;  /* 0x00000001000e7802 */ /* 0x000fe20000000f00 */
[----:B------:R-:W-:Y:S05]  /*75d0*/  BSSY.RECONVERGENT B2, `(.L_x_128) ;  /* 0x000001a000027945 */ /* 0x000fea0003800200 */
[----:B0-----:R-:W-:-:S08]  /*75e0*/  DFMA R18, -R24, R14, 1 ;  /* 0x3ff000001812742b */ /* 0x001fd0000000010e */
[----:B------:R-:W-:-:S08]  /*75f0*/  DFMA R18, R18, R18, R18 ;  /* 0x000000121212722b */ /* 0x000fd00000000012 */
[----:B------:R-:W-:Y:S02]  /*7600*/  DFMA R18, R14, R18, R14 ;  /* 0x000000120e12722b */ /* 0x000fe4000000000e */
[----:B------:R-:W-:Y:S02]  /*7610*/  DMUL R14, R176, 9 ;  /* 0x40220000b00e7828 */ /* 0x000fe40000000000 */
[----:B------:R-:W-:-:S04]  /*7620*/  DADD R176, R180, R16 ;  /* 0x00000000b4b07229 */ /* 0x000fc80000000010 */
[----:B------:R-:W-:-:S04]  /*7630*/  DFMA R182, -R24, R18, 1 ;  /* 0x3ff0000018b6742b */ /* 0x000fc80000000112 */
[----:B------:R-:W-:Y:S01]  /*7640*/  DADD R176, R176, -R8 ;  /* 0x00000000b0b07229 */ /* 0x000fe20000000808 */
[----:B------:R-:W-:-:S03]  /*7650*/  FSETP.GEU.AND P1, PT, |R15|, 6.5827683646048100446e-37, PT ;  /* 0x036000000f00780b */ /* 0x000fc60003f2e200 */
[----:B------:R-:W-:-:S04]  /*7660*/  DFMA R182, R18, R182, R18 ;  /* 0x000000b612b6722b */ /* 0x000fc80000000012 */
[----:B------:R-:W-:-:S04]  /*7670*/  DMUL R188, R146, R176 ;  /* 0x000000b092bc7228 */ /* 0x000fc80000000000 */
[----:B------:R-:W-:-:S04]  /*7680*/  DMUL R16, R182, R14 ;  /* 0x0000000eb6107228 */ /* 0x000fc80000000000 */
[----:B------:R-:W-:-:S04]  /*7690*/  DFMA R188, R178, R104, R188 ;  /* 0x00000068b2bc722b */ /* 0x000fc800000000bc */
        /* <DEDUP_REMOVED lines=13> */
.L_x_129:
[----:B------:R-:W-:Y:S05]  /*7770*/  BSYNC.RECONVERGENT B2 ;  /* 0x0000000000027941 */ /* 0x000fea0003800200 */
.L_x_128:
[----:B------:R-:W0:Y:S01]  /*7780*/  MUFU.RCP64H R15, R25 ;  /* 0x00000019000f7308 */ /* 0x000e220000001800 */
[----:B------:R-:W-:Y:S01]  /*7790*/  DADD R178, -R12, 3 ;  /* 0x400800000cb27429 */ /* 0x000fe20000000100 */
[----:B------:R-:W-:Y:S01]  /*77a0*/  IMAD.MOV.U32 R14, RZ, RZ, 0x1 ;  /* 0x00000001ff0e7424 */ /* 0x000fe200078e00ff */
[--C-:B------:R-:W-:Y:S01]  /*77b0*/  DADD R180, R192, R182.reuse ;  /* 0x00000000c0b47229 */ /* 0x100fe200000000b6 */
[----:B------:R-:W-:Y:S05]  /*77c0*/  BSSY.RECONVERGENT B2, `(.L_x_130) ;  /* 0x000001f000027945 */ /* 0x000fea0003800200 */
[----:B------:R-:W-:Y:S02]  /*77d0*/  DADD R182, R178, R182 ;  /* 0x00000000b2b67229 */ /* 0x000fe400000000b6 */
[----:B------:R-:W-:-:S02]  /*77e0*/  DFMA R16, R202, R180, R204 ;  /* 0x000000b4ca10722b */ /* 0x000fc400000000cc */
[----:B0-----:R-:W-:-:S06]  /*77f0*/  DFMA R18, -R24, R14, 1 ;  /* 0x3ff000001812742b */ /* 0x001fcc000000010e */
[----:B------:R-:W-:Y:S02]  /*7800*/  DFMA R16, R94, R182, R16 ;  /* 0x000000b65e10722b */ /* 0x000fe40000000010 */
[----:B------:R-:W-:-:S06]  /*7810*/  DFMA R18, R18, R18, R18 ;  /* 0x000000121212722b */ /* 0x000fcc0000000012 */
[----:B------:R-:W-:Y:S02]  /*7820*/  DFMA R16, R150, R16, R188 ;  /* 0x000000109610722b */ /* 0x000fe400000000bc */
[----:B------:R-:W-:-:S05]  /*7830*/  DFMA R14, R14, R18, R14 ;  /* 0x000000120e0e722b */ /* 0x000fca000000000e */
[----:B------:R0:W-:Y:S03]  /*7840*/  STG.E.64 desc[UR6][R184.64], R16 ;  /* 0x00000010b8007986 */ /* 0x0001e6000c101b06 */
[----:B0-----:R-:W-:Y:S02]  /*7850*/  DFMA R16, -R24, R14, 1 ;  /* 0x3ff000001810742b */ /* 0x001fe4000000010e */
[----:B------:R-:W-:-:S06]  /*7860*/  DADD R184, -R6, -R2 ;  /* 0x0000000006b87229 */ /* 0x000fcc0000000902 */
[----:B------:R-:W-:Y:S02]  /*7870*/  DFMA R14, R14, R16, R14 ;  /* 0x000000100e0e722b */ /* 0x000fe4000000000e */
[----:B------:R-:W-:-:S08]  /*7880*/  DMUL R16, R184, 4.5 ;  /* 0x40120000b8107828 */ /* 0x000fd00000000000 */
[----:B------:R-:W-:-:S08]  /*7890*/  DMUL R16, R184, R16 ;  /* 0x00000010b8107228 */ /* 0x000fd00000000000 */
[----:B------:R-:W-:Y:S02]  /*78a0*/  DMUL R18, R14, R16 ;  /* 0x000000100e127228 */ /* 0x000fe40000000000 */
[----:B------:R-:W-:-:S06]  /*78b0*/  FSETP.GEU.AND P1, PT, |R17|, 6.5827683646048100446e-37, PT ;  /* 0x036000001100780b */ /* 0x000fcc0003f2e200 */
[----:B------:R-:W-:-:S08]  /*78c0*/  DFMA R188, -R24, R18, R16 ;  /* 0x0000001218bc722b */ /* 0x000fd00000000110 */
[----:B------:R-:W-:Y:S01]  /*78d0*/  DFMA R14, R14, R188, R18 ;  /* 0x000000bc0e0e722b */ /* 0x000fe20000000012 */
[----:B------:R-:W-:Y:S01]  /*78e0*/  IMAD.MOV.U32 R188, RZ, RZ, 0x0 ;  /* 0x00000000ffbc7424 */ /* 0x000fe200078e00ff */
[----:B------:R-:W-:-:S06]  /*78f0*/  MOV R189, 0x40080000 ;  /* 0x4008000000bd7802 */ /* 0x000fcc0000000f00 */
[----:B------:R-:W-:Y:S02]  /*7900*/  DFMA R188, R184, R188, 1 ;  /* 0x3ff00000b8bc742b */ /* 0x000fe400000000bc */
        /* <DEDUP_REMOVED lines=10> */
.L_x_131:
[----:B------:R-:W-:Y:S05]  /*79b0*/  BSYNC.RECONVERGENT B2 ;  /* 0x0000000000027941 */ /* 0x000fea0003800200 */
.L_x_130:
[----:B------:R-:W0:Y:S01]  /*79c0*/  MUFU.RCP64H R17, R25 ;  /* 0x0000001900117308 */ /* 0x000e220000001800 */
[----:B------:R-:W-:Y:S01]  /*79d0*/  MOV R16, 0x1 ;  /* 0x0000000100107802 */ /* 0x000fe20000000f00 */
[----:B------:R-:W-:Y:S01]  /*79e0*/  DADD R188, R188, R14 ;  /* 0x00000000bcbc7229 */ /* 0x000fe2000000000e */
[----:B------:R-:W-:Y:S04]  /*79f0*/  BSSY.RECONVERGENT B2, `(.L_x_132) ;  /* 0x0000018000027945 */ /* 0x000fe80003800200 */
        /* <DEDUP_REMOVED lines=10> */
[----:B------:R-:W-:-:S08]  /*7aa0*/  DADD R184, R188, -R8 ;  /* 0x00000000bcb87229 */ /* 0x000fd00000000808 */
[----:B------:R-:W-:Y:S01]  /*7ab0*/  FFMA R18, RZ, R25, R15 ;  /* 0x00000019ff127223 */ /* 0x000fe2000000000f */
[----:B------:R-:W-:-:S04]  /*7ac0*/  DMUL R222, R146, R184 ;  /* 0x000000b892de7228 */ /* 0x000fc80000000000 */
[----:B------:R-:W-:-:S04]  /*7ad0*/  FSETP.GT.AND P0, PT, |R18|, 1.469367938527859385e-39, PT ;  /* 0x001000001200780b */ /* 0x000fc80003f04200 */
[----:B------:R-:W-:-:S09]  /*7ae0*/  DFMA R222, R186, R104, R222 ;  /* 0x00000068bade722b */ /* 0x000fd200000000de */
        /* <DEDUP_REMOVED lines=8> */
.L_x_133:
[----:B------:R-:W-:Y:S05]  /*7b70*/  BSYNC.RECONVERGENT B2 ;  /* 0x0000000000027941 */ /* 0x000fea0003800200 */
.L_x_132:
[----:B------:R-:W-:Y:S01]  /*7b80*/  DADD R188, -R14, -3 ;  /* 0xc00800000ebc7429 */ /* 0x000fe20000000100 */
[----:B------:R-:W0:Y:S01]  /*7b90*/  MUFU.RCP64H R17, R25 ;  /* 0x0000001900117308 */ /* 0x000e220000001800 */
[----:B------:R-:W-:Y:S01]  /*7ba0*/  DADD R186, R208, -R14 ;  /* 0x00000000d0ba7229 */ /* 0x000fe2000000080e */
[----:B------:R-:W-:Y:S01]  /*7bb0*/  MOV R16, 0x1 ;  /* 0x0000000100107802 */ /* 0x000fe20000000f00 */
[----:B------:R-:W-:Y:S04]  /*7bc0*/  BSSY.RECONVERGENT B2, `(.L_x_134) ;  /* 0x000001f000027945 */ /* 0x000fe80003800200 */
[----:B------:R-:W-:Y:S02]  /*7bd0*/  DADD R188, R188, -R12 ;  /* 0x00000000bcbc7229 */ /* 0x000fe4000000080c */
[----:B------:R-:W-:-:S08]  /*7be0*/  DFMA R14, R202, R186, R204 ;  /* 0x000000baca0e722b */ /* 0x000fd000000000cc */
[----:B------:R-:W-:-:S08]  /*7bf0*/  DFMA R14, R94, R188, R14 ;  /* 0x000000bc5e0e722b */ /* 0x000fd0000000000e */
[----:B------:R-:W-:Y:S01]  /*7c00*/  DFMA R14, R150, R14, R222 ;  /* 0x0000000e960e722b */ /* 0x000fe200000000de */
[----:B------:R-:W-:Y:S02]  /*7c10*/  IMAD.MOV.U32 R222, RZ, RZ, 0x0 ;  /* 0x00000000ffde7424 */ /* 0x000fe400078e00ff */
[----:B------:R-:W-:-:S04]  /*7c20*/  IMAD.MOV.U32 R223, RZ, RZ, 0x40080000 ;  /* 0x40080000ffdf7424 */ /* 0x000fc800078e00ff */
[----:B------:R0:W-:Y:S02]  /*7c30*/  STG.E.64 desc[UR6][R190.64], R14 ;  /* 0x0000000ebe007986 */ /* 0x0001e4000c101b06 */
[----:B0-----:R-:W-:Y:S02]  /*7c40*/  DFMA R14, -R24, R16, 1 ;  /* 0x3ff00000180e742b */ /* 0x001fe40000000110 */
[----:B------:R-:W-:-:S06]  /*7c50*/  DADD R190, -R6, R2 ;  /* 0x0000000006be7229 */ /* 0x000fcc0000000102 */
[----:B------:R-:W-:Y:S02]  /*7c60*/  DFMA R14, R14, R14, R14 ;  /* 0x0000000e0e0e722b */ /* 0x000fe4000000000e */
[----:B------:R-:W-:-:S06]  /*7c70*/  DFMA R222, R190, R222, 1 ;  /* 0x3ff00000bede742b */ /* 0x000fcc00000000de */
        /* <DEDUP_REMOVED lines=8> */
[----:B------:R-:W-:-:S10]  /*7d00*/  DFMA R14, R14, R210, R18 ;  /* 0x000000d20e0e722b */ /* 0x000fd40000000012 */
[----:B------:R-:W-:-:S05]  /*7d10*/  FFMA R18, RZ, R25, R15 ;  /* 0x00000019ff127223 */ /* 0x000fca000000000f */
[----:B------:R-:W-:-:S13]  /*7d20*/  FSETP.GT.AND P0, PT, |R18|, 1.469367938527859385e-39, PT ;  /* 0x001000001200780b */ /* 0x000fda0003f04200 */
[----:B------:R-:W-:Y:S05]  /*7d30*/  @P0 BRA P1, `(.L_x_135) ;  /* 0x00000000001c0947 */ /* 0x000fea0000800000 */
[----:B------:R-:W-:Y:S01]  /*7d40*/  MOV R18, R16 ;  /* 0x0000001000127202 */ /* 0x000fe20000000f00 */
[----:B------:R-:W-:Y:S01]  /*7d50*/  IMAD.MOV.U32 R16, RZ, RZ, R24 ;  /* 0x000000ffff107224 */ /* 0x000fe200078e0018 */
[----:B------:R-:W-:Y:S01]  /*7d60*/  MOV R14, 0x7d90 ;  /* 0x00007d90000e7802 */ /* 0x000fe20000000f00 */
[----:B------:R-:W-:-:S07]  /*7d70*/  IMAD.MOV.U32 R15, RZ, RZ, R25 ;  /* 0x000000ffff0f7224 */ /* 0x000fce00078e0019 */
[----:B------:R-:W-:Y:S05]  /*7d80*/  CALL.REL.NOINC `($__internal_1_$__cuda_sm20_div_rn_f64_full) ;  /* 0x00000024003c7944 */ /* 0x000fea0003c00000 */
[----:B------:R-:W-:Y:S01]  /*7d90*/  MOV R14, R16 ;  /* 0x00000010000e7202 */ /* 0x000fe20000000f00 */
[----:B------:R-:W-:-:S07]  /*7da0*/  IMAD.MOV.U32 R15, RZ, RZ, R17 ;  /* 0x000000ffff0f7224 */ /* 0x000fce00078e0011 */
.L_x_135:
[----:B------:R-:W-:Y:S05]  /*7db0*/  BSYNC.RECONVERGENT B2 ;  /* 0x0000000000027941 */ /* 0x000fea0003800200 */
.L_x_134:
[----:B------:R-:W0:Y:S01]  /*7dc0*/  MUFU.RCP64H R17, R25 ;  /* 0x0000001900117308 */ /* 0x000e220000001800 */
[----:B------:R-:W-:Y:S01]  /*7dd0*/  IMAD.MOV.U32 R16, RZ, RZ, 0x1 ;  /* 0x00000001ff107424 */ /* 0x000fe200078e00ff */
        /* <DEDUP_REMOVED lines=25> */
.L_x_137:
[----:B------:R-:W-:Y:S05]  /*7f70*/  BSYNC.RECONVERGENT B2 ;  /* 0x0000000000027941 */ /* 0x000fea0003800200 */
.L_x_136:
[----:B------:R-:W-:Y:S01]  /*7f80*/  DADD R192, R192, R14 ;  /* 0x00000000c0c07229 */ /* 0x000fe2000000000e */
[----:B------:R-:W0:Y:S01]  /*7f90*/  MUFU.RCP64H R17, R25 ;  /* 0x0000001900117308 */ /* 0x000e220000001800 */
[----:B------:R-:W-:Y:S01]  /*7fa0*/  DADD R194, -R14, -3 ;  /* 0xc00800000ec27429 */ /* 0x000fe20000000100 */
[----:B------:R-:W-:Y:S01]  /*7fb0*/  IMAD.MOV.U32 R16, RZ, RZ, 0x1 ;  /* 0x00000001ff107424 */ /* 0x000fe200078e00ff */
[----:B------:R-:W-:Y:S04]  /*7fc0*/  BSSY.RECONVERGENT B2, `(.L_x_138) ;  /* 0x000001f000027945 */ /* 0x000fe80003800200 */
[----:B------:R-:W-:Y:S02]  /*7fd0*/  DFMA R14, R202, R192, R204 ;  /* 0x000000c0ca0e722b */ /* 0x000fe400000000cc */
[----:B------:R-:W-:-:S08]  /*7fe0*/  DADD R194, R194, -R12 ;  /* 0x00000000c2c27229 */ /* 0x000fd0000000080c */
[----:B------:R-:W-:-:S08]  /*7ff0*/  DFMA R14, R94, R194, R14 ;  /* 0x000000c25e0e722b */ /* 0x000fd0000000000e */
[----:B------:R-:W-:Y:S01]  /*8000*/  DFMA R14, R150, R14, R222 ;  /* 0x0000000e960e722b */ /* 0x000fe200000000de */
[----:B------:R-:W-:Y:S01]  /*8010*/  MOV R222, 0x0 ;  /* 0x0000000000de7802 */ /* 0x000fe20000000f00 */
[----:B------:R-:W-:-:S05]  /*8020*/  IMAD.MOV.U32 R223, RZ, RZ, 0x40080000 ;  /* 0x40080000ffdf7424 */ /* 0x000fca00078e00ff */
[----:B------:R0:W-:Y:S02]  /*8030*/  STG.E.64 desc[UR6][R198.64], R14 ;  /* 0x0000000ec6007986 */ /* 0x0001e4000c101b06 */
[----:B0-----:R-:W-:Y:S02]  /*8040*/  DFMA R14, -R24, R16, 1 ;  /* 0x3ff00000180e742b */ /* 0x001fe40000000110 */
[----:B------:R-:W-:-:S06]  /*8050*/  DADD R198, R6, -R2 ;  /* 0x0000000006c67229 */ /* 0x000fcc0000000802 */
        /* <DEDUP_REMOVED lines=21> */
.L_x_139:
[----:B------:R-:W-:Y:S05]  /*81b0*/  BSYNC.RECONVERGENT B2 ;  /* 0x0000000000027941 */ /* 0x000fea0003800200 */
.L_x_138:
        /* <DEDUP_REMOVED lines=15> */
[----:B------:R-:W-:-:S08]  /*82b0*/  DMUL R18, R146, R198 ;  /* 0x000000c692127228 */ /* 0x000fd00000000000 */
[----:B------:R-:W-:Y:S01]  /*82c0*/  DFMA R206, R206, R104, R18 ;  /* 0x00000068cece722b */ /* 0x000fe20000000012 */
[----:B------:R-:W-:-:S05]  /*82d0*/  FFMA R18, RZ, R25, R15 ;  /* 0x00000019ff127223 */ /* 0x000fca000000000f */
[----:B------:R-:W-:-:S13]  /*82e0*/  FSETP.GT.AND P0, PT, |R18|, 1.469367938527859385e-39, PT ;  /* 0x001000001200780b */ /* 0x000fda0003f04200 */
[----:B------:R-:W-:Y:S05]  /*82f0*/  @P0 BRA P1, `(.L_x_141) ;  /* 0x00000000001c0947 */ /* 0x000fea0000800000 */
[----:B------:R-:W-:Y:S01]  /*8300*/  MOV R18, R16 ;  /* 0x0000001000127202 */ /* 0x000fe20000000f00 */
[----:B------:R-:W-:Y:S01]  /*8310*/  IMAD.MOV.U32 R16, RZ, RZ, R24 ;  /* 0x000000ffff107224 */ /* 0x000fe200078e0018 */
[----:B------:R-:W-:Y:S02]  /*8320*/  MOV R15, R25 ;  /* 0x00000019000f7202 */ /* 0x000fe40000000f00 */
[----:B------:R-:W-:-:S07]  /*8330*/  MOV R14, 0x8350 ;  /* 0x00008350000e7802 */ /* 0x000fce0000000f00 */
[----:B------:R-:W-:Y:S05]  /*8340*/  CALL.REL.NOINC `($__internal_1_$__cuda_sm20_div_rn_f64_full) ;  /* 0x0000001c00cc7944 */ /* 0x000fea0003c00000 */
[----:B------:R-:W-:Y:S01]  /*8350*/  IMAD.MOV.U32 R14, RZ, RZ, R16 ;  /* 0x000000ffff0e7224 */ /* 0x000fe200078e0010 */
[----:B------:R-:W-:-:S07]  /*8360*/  MOV R15, R17 ;  /* 0x00000011000f7202 */ /* 0x000fce0000000f00 */
.L_x_141:
[----:B------:R-:W-:Y:S05]  /*8370*/  BSYNC.RECONVERGENT B2 ;  /* 0x0000000000027941 */ /* 0x000fea0003800200 */
.L_x_140:
[----:B------:R-:W0:Y:S01]  /*8380*/  MUFU.RCP64H R17, R25 ;  /* 0x0000001900117308 */ /* 0x000e220000001800 */
[----:B------:R-:W-:Y:S01]  /*8390*/  DADD R208, R208, -R14 ;  /* 0x00000000d0d07229 */ /* 0x000fe2000000080e */
[----:B------:R-:W-:Y:S01]  /*83a0*/  IMAD.MOV.U32 R16, RZ, RZ, 0x1 ;  /* 0x00000001ff107424 */ /* 0x000fe200078e00ff */
[----:B------:R-:W-:Y:S06]  /*83b0*/  BSSY.RECONVERGENT B2, `(.L_x_142) ;  /* 0x000001e000027945 */ /* 0x000fec0003800200 */
[----:B------:R-:W-:Y:S02]  /*83c0*/  DFMA R204, R202, R208, R204 ;  /* 0x000000d0cacc722b */ /* 0x000fe400000000cc */
[----:B------:R-:W-:-:S02]  /*83d0*/  DADD R202, R178, R14 ;  /* 0x00000000b2ca7229 */ /* 0x000fc4000000000e */
[----:B0-----:R-:W-:-:S06]  /*83e0*/  DFMA R14, -R24, R16, 1 ;  /* 0x3ff00000180e742b */ /* 0x001fcc0000000110 */
[----:B------:R-:W-:Y:S02]  /*83f0*/  DFMA R204, R94, R202, R204 ;  /* 0x000000ca5ecc722b */ /* 0x000fe400000000cc */
[----:B------:R-:W-:-:S06]  /*8400*/  DFMA R14, R14, R14, R14 ;  /* 0x0000000e0e0e722b */ /* 0x000fcc000000000e */
[----:B------:R-:W-:Y:S02]  /*8410*/  DFMA R204, R150, R204, R206 ;  /* 0x000000cc96cc722b */ /* 0x000fe400000000ce */
[----:B------:R-:W-:-:S05]  /*8420*/  DFMA R14, R16, R14, R16 ;  /* 0x0000000e100e722b */ /* 0x000fca0000000010 */
[----:B------:R0:W-:Y:S03]  /*8430*/  STG.E.64 desc[UR6][R200.64], R204 ;  /* 0x000000ccc8007986 */ /* 0x0001e6000c101b06 */
[----:B------:R-:W-:Y:S02]  /*8440*/  DFMA R16, -R24, R14, 1 ;  /* 0x3ff000001810742b */ /* 0x000fe4000000010e */
[----:B0-----:R-:W-:-:S06]  /*8450*/  DADD R200, R6, R4 ;  /* 0x0000000006c87229 */ /* 0x001fcc0000000004 */
[----:B------:R-:W-:Y:S02]  /*8460*/  DFMA R16, R14, R16, R14 ;  /* 0x000000100e10722b */ /* 0x000fe4000000000e */
        /* <DEDUP_REMOVED lines=18> */
.L_x_143:
[----:B------:R-:W-:Y:S05]  /*8590*/  BSYNC.RECONVERGENT B2 ;  /* 0x0000000000027941 */ /* 0x000fea0003800200 */
.L_x_142:
[----:B------:R-:W0:Y:S01]  /*85a0*/  MUFU.RCP64H R15, R25 ;  /* 0x00000019000f7308 */ /* 0x000e220000001800 */
[----:B------:R-:W-:Y:S01]  /*85b0*/  MOV R14, 0x1 ;  /* 0x00000001000e7802 */ /* 0x000fe20000000f00 */
        /* <DEDUP_REMOVED lines=21> */
[----:B------:R-:W-:Y:S02]  /*8710*/  MOV R15, R25 ;  /* 0x00000019000f7202 */ /* 0x000fe40000000f00 */
[----:B------:R-:W-:-:S07]  /*8720*/  MOV R14, 0x8740 ;  /* 0x00008740000e7802 */ /* 0x000fce0000000f00 */
[----:B------:R-:W-:Y:S05]  /*8730*/  CALL.REL.NOINC `($__internal_1_$__cuda_sm20_div_rn_f64_full) ;  /* 0x0000001800d07944 */ /* 0x000fea0003c00000 */
[----:B------:R-:W-:Y:S01]  /*8740*/  IMAD.MOV.U32 R204, RZ, RZ, R16 ;  /* 0x000000ffffcc7224 */ /* 0x000fe200078e0010 */
[----:B------:R-:W-:-:S07]  /*8750*/  MOV R205, R17 ;  /* 0x0000001100cd7202 */ /* 0x000fce0000000f00 */
.L_x_145:
[----:B------:R-:W-:Y:S05]  /*8760*/  BSYNC.RECONVERGENT B2 ;  /* 0x0000000000027941 */ /* 0x000fea0003800200 */
.L_x_144:
[----:B------:R-:W0:Y:S01]  /*8770*/  MUFU.RCP64H R15, R25 ;  /* 0x00000019000f7308 */ /* 0x000e220000001800 */
[--C-:B------:R-:W-:Y:S01]  /*8780*/  DADD R196, R152, R204.reuse ;  /* 0x0000000098c47229 */ /* 0x100fe200000000cc */
[----:B------:R-:W-:Y:S01]  /*8790*/  IMAD.MOV.U32 R14, RZ, RZ, 0x1 ;  /* 0x00000001ff0e7424 */ /* 0x000fe200078e00ff */
[----:B------:R-:W-:Y:S01]  /*87a0*/  DADD R204, R178, R204 ;  /* 0x00000000b2cc7229 */ /* 0x000fe200000000cc */
[----:B------:R-:W-:Y:S05]  /*87b0*/  BSSY.RECONVERGENT B2, `(.L_x_146) ;  /* 0x000001e000027945 */ /* 0x000fea0003800200 */
[----:B------:R-:W-:Y:S02]  /*87c0*/  DFMA R16, R96, R196, R110 ;  /* 0x000000c46010722b */ /* 0x000fe4000000006e */
        /* <DEDUP_REMOVED lines=28> */
.L_x_147:
[----:B------:R-:W-:Y:S05]  /*8990*/  BSYNC.RECONVERGENT B2 ;  /* 0x0000000000027941 */ /* 0x000fea0003800200 */
.L_x_146:
        /* <DEDUP_REMOVED lines=14> */
[----:B------:R-:W-:Y:S02]  /*8a80*/  DADD R62, R206, -R8 ;  /* 0x00000000ce3e7229 */ /* 0x000fe40000000808 */
[----:B------:R-:W-:-:S06]  /*8a90*/  DADD R206, -R10, -3 ;  /* 0xc00800000ace7429 */ /* 0x000fcc0000000100 */
[----:B------:R-:W-:Y:S01]  /*8aa0*/  FFMA R18, RZ, R25, R17 ;  /* 0x00000019ff127223 */ /* 0x000fe20000000011 */
[----:B------:R-:W-:-:S04]  /*8ab0*/  DMUL R222, R146, R62 ;  /* 0x0000003e92de7228 */ /* 0x000fc80000000000 */
[----:B------:R-:W-:-:S04]  /*8ac0*/  FSETP.GT.AND P0, PT, |R18|, 1.469367938527859385e-39, PT ;  /* 0x001000001200780b */ /* 0x000fc80003f04200 */
[----:B------:R-:W-:-:S09]  /*8ad0*/  DFMA R222, R70, R104, R222 ;  /* 0x0000006846de722b */ /* 0x000fd200000000de */
[----:B------:R-:W-:Y:S05]  /*8ae0*/  @P0 BRA P1, `(.L_x_149) ;  /* 0x0000000000180947 */ /* 0x000fea0000800000 */
[----:B------:R-:W-:Y:S01]  /*8af0*/  MOV R18, R14 ;  /* 0x0000000e00127202 */ /* 0x000fe20000000f00 */
[----:B------:R-:W-:Y:S01]  /*8b00*/  IMAD.MOV.U32 R17, RZ, RZ, R15 ;  /* 0x000000ffff117224 */ /* 0x000fe200078e000f */
[----:B------:R-:W-:Y:S01]  /*8b10*/  MOV R16, R24 ;  /* 0x0000001800107202 */ /* 0x000fe20000000f00 */
[----:B------:R-:W-:Y:S01]  /*8b20*/  IMAD.MOV.U32 R15, RZ, RZ, R25 ;  /* 0x000000ffff0f7224 */ /* 0x000fe200078e0019 */
[----:B------:R-:W-:-:S07]  /*8b30*/  MOV R14, 0x8b50 ;  /* 0x00008b50000e7802 */ /* 0x000fce0000000f00 */
[----:B------:R-:W-:Y:S05]  /*8b40*/  CALL.REL.NOINC `($__internal_1_$__cuda_sm20_div_rn_f64_full) ;  /* 0x0000001400cc7944 */ /* 0x000fea0003c00000 */
.L_x_149:
[----:B------:R-:W-:Y:S05]  /*8b50*/  BSYNC.RECONVERGENT B2 ;  /* 0x0000000000027941 */ /* 0x000fea0003800200 */
.L_x_148:
[----:B------:R-:W-:Y:S01]  /*8b60*/  DADD R10, -R16, -3 ;  /* 0xc0080000100a7429 */ /* 0x000fe20000000100 */
[----:B------:R-:W-:Y:S01]  /*8b70*/  BSSY.RECONVERGENT B2, `(.L_x_150) ;  /* 0x0000022000027945 */ /* 0x000fe20003800200 */
[----:B------:R-:W-:Y:S01]  /*8b80*/  DADD R70, R206, -R16 ;  /* 0x00000000ce467229 */ /* 0x000fe20000000810 */
[----:B------:R-:W0:Y:S01]  /*8b90*/  MUFU.RCP64H R17, R25 ;  /* 0x0000001900117308 */ /* 0x000e220000001800 */
[----:B------:R-:W-:-:S04]  /*8ba0*/  MOV R16, 0x1 ;  /* 0x0000000100107802 */ /* 0x000fc80000000f00 */
[----:B------:R-:W-:Y:S02]  /*8bb0*/  DADD R10, R10, -R12 ;  /* 0x000000000a0a7229 */ /* 0x000fe4000000080c */
[----:B------:R-:W-:-:S08]  /*8bc0*/  DFMA R14, R96, R70, R110 ;  /* 0x00000046600e722b */ /* 0x000fd0000000006e */
[----:B------:R-:W-:-:S08]  /*8bd0*/  DFMA R14, R94, R10, R14 ;  /* 0x0000000a5e0e722b */ /* 0x000fd0000000000e */
[----:B------:R-:W-:Y:S01]  /*8be0*/  DFMA R14, R150, R14, R222 ;  /* 0x0000000e960e722b */ /* 0x000fe200000000de */
[----:B------:R-:W-:Y:S01]  /*8bf0*/  IMAD.MOV.U32 R222, RZ, RZ, 0x0 ;  /* 0x00000000ffde7424 */ /* 0x000fe200078e00ff */
[----:B------:R-:W-:-:S05]  /*8c00*/  MOV R223, 0x40080000 ;  /* 0x4008000000df7802 */ /* 0x000fca0000000f00 */
        /* <DEDUP_REMOVED lines=22> */
[----:B------:R-:W-:Y:S01]  /*8d70*/  MOV R14, R16 ;  /* 0x00000010000e7202 */ /* 0x000fe20000000f00 */
[----:B------:R-:W-:-:S07]  /*8d80*/  IMAD.MOV.U32 R15, RZ, RZ, R17 ;  /* 0x000000ffff0f7224 */ /* 0x000fce00078e0011 */
.L_x_151:
[----:B------:R-:W-:Y:S05]  /*8d90*/  BSYNC.RECONVERGENT B2 ;  /* 0x0000000000027941 */ /* 0x000fea0003800200 */
.L_x_150:
        /* <DEDUP_REMOVED lines=27> */
.L_x_153:
[----:B------:R-:W-:Y:S05]  /*8f50*/  BSYNC.RECONVERGENT B2 ;  /* 0x0000000000027941 */ /* 0x000fea0003800200 */
.L_x_152:
[----:B------:R-:W-:Y:S01]  /*8f60*/  DADD R152, R152, R14 ;  /* 0x0000000098987229 */ /* 0x000fe2000000000e */
[----:B------:R-:W-:Y:S01]  /*8f70*/  BSSY.RECONVERGENT B2, `(.L_x_154) ;  /* 0x0000022000027945 */ /* 0x000fe20003800200 */
[----:B------:R-:W-:-:S06]  /*8f80*/  DADD R14, -R14, -3 ;  /* 0xc00800000e0e7429 */ /* 0x000fcc0000000100 */
[----:B------:R-:W-:Y:S02]  /*8f90*/  DFMA R16, R96, R152, R110 ;  /* 0x000000986010722b */ /* 0x000fe4000000006e */
[----:B------:R-:W-:Y:S02]  /*8fa0*/  DADD R12, R14, -R12 ;  /* 0x000000000e0c7229 */ /* 0x000fe4000000080c */
[----:B------:R-:W0:Y:S01]  /*8fb0*/  MUFU.RCP64H R15, R25 ;  /* 0x00000019000f7308 */ /* 0x000e220000001800 */
[----:B------:R-:W-:-:S05]  /*8fc0*/  MOV R14, 0x1 ;  /* 0x00000001000e7802 */ /* 0x000fca0000000f00 */
[----:B------:R-:W-:-:S08]  /*8fd0*/  DFMA R16, R94, R12, R16 ;  /* 0x0000000c5e10722b */ /* 0x000fd00000000010 */
[----:B------:R-:W-:Y:S02]  /*8fe0*/  DFMA R16, R150, R16, R48 ;  /* 0x000000109610722b */ /* 0x000fe40000000030 */
[----:B------:R-:W-:Y:S02]  /*8ff0*/  DADD R48, R6, -R4 ;  /* 0x0000000006307229 */ /* 0x000fe40000000804 */
[----:B0-----:R-:W-:-:S03]  /*9000*/  DFMA R18, -R24, R14, 1 ;  /* 0x3ff000001812742b */ /* 0x001fc6000000010e */
[----:B------:R0:W-:Y:S05]  /*9010*/  STG.E.64 desc[UR6][R72.64], R16 ;  /* 0x0000001048007986 */ /* 0x0001ea000c101b06 */
[----:B------:R-:W-:-:S08]  /*9020*/  DFMA R18, R18, R18, R18 ;  /* 0x000000121212722b */ /* 0x000fd00000000012 */
[----:B------:R-:W-:-:S08]  /*9030*/  DFMA R14, R14, R18, R14 ;  /* 0x000000120e0e722b */ /* 0x000fd0000000000e */
[----:B0-----:R-:W-:-:S08]  /*9040*/  DFMA R16, -R24, R14, 1 ;  /* 0x3ff000001810742b */ /* 0x001fd0000000010e */
        /* <DEDUP_REMOVED lines=20> */
.L_x_155:
[----:B------:R-:W-:Y:S05]  /*9190*/  BSYNC.RECONVERGENT B2 ;  /* 0x0000000000027941 */ /* 0x000fea0003800200 */
.L_x_154:
[----:B------:R-:W0:Y:S01]  /*91a0*/  MUFU.RCP64H R17, R25 ;  /* 0x0000001900117308 */ /* 0x000e220000001800 */
[----:B------:R-:W-:Y:S01]  /*91b0*/  MOV R16, 0x1 ;  /* 0x0000000100107802 */ /* 0x000fe20000000f00 */
[----:B------:R-:W-:Y:S01]  /*91c0*/  DADD R72, R72, R14 ;  /* 0x0000000048487229 */ /* 0x000fe2000000000e */
[----:B------:R-:W-:Y:S01]  /*91d0*/  BSSY.RECONVERGENT B2, `(.L_x_156) ;  /* 0x0000019000027945 */ /* 0x000fe20003800200 */
[----:B------:R-:W-:-:S06]  /*91e0*/  DMUL R48, R48, 9 ;  /* 0x4022000030307828 */ /* 0x000fcc0000000000 */
[----:B------:R-:W-:-:S04]  /*91f0*/  DADD R8, R72, -R8 ;  /* 0x0000000048087229 */ /* 0x000fc80000000808 */
[----:B------:R-:W-:Y:S01]  /*9200*/  FSETP.GEU.AND P1, PT, |R49|, 6.5827683646048100446e-37, PT ;  /* 0x036000003100780b */ /* 0x000fe20003f2e200 */
[----:B0-----:R-:W-:-:S03]  /*9210*/  DFMA R14, -R24, R16, 1 ;  /* 0x3ff00000180e742b */ /* 0x001fc60000000110 */
[----:B------:R-:W-:-:S05]  /*9220*/  DMUL R146, R146, R8 ;  /* 0x0000000892927228 */ /* 0x000fca0000000000 */
[----:B------:R-:W-:-:S03]  /*9230*/  DFMA R14, R14, R14, R14 ;  /* 0x0000000e0e0e722b */ /* 0x000fc6000000000e */
[----:B------:R-:W-:-:S05]  /*9240*/  DFMA R74, R74, R104, R146 ;  /* 0x000000684a4a722b */ /* 0x000fca0000000092 */
        /* <DEDUP_REMOVED lines=17> */
.L_x_157:
[----:B------:R-:W-:Y:S05]  /*9360*/  BSYNC.RECONVERGENT B2 ;  /* 0x0000000000027941 */ /* 0x000fea0003800200 */
.L_x_156:
[----:B------:R-:W2:Y:S01]  /*9370*/  LDL.LU.64 R24, [R1+0x28] ;  /* 0x0000280001187983 */ /* 0x000ea20000300a00 */
[----:B------:R-:W-:Y:S01]  /*9380*/  DMUL R20, R20, UR20 ;  /* 0x0000001414147c28 */ /* 0x000fe20008000000 */
[----:B------:R-:W0:Y:S01]  /*9390*/  MUFU.RCP64H R17, 3 ;  /* 0x4008000000117908 */ /* 0x000e220000001800 */
[C---:B------:R-:W-:Y:S01]  /*93a0*/  DMUL R220, R22.reuse, R220 ;  /* 0x000000dc16dc7228 */ /* 0x040fe20000000000 */
[----:B------:R-:W-:Y:S01]  /*93b0*/  IMAD.MOV.U32 R16, RZ, RZ, 0x1 ;  /* 0x00000001ff107424 */ /* 0x000fe200078e00ff */
[----:B------:R-:W-:Y:S01]  /*93c0*/  DMUL R116, R22, R116 ;  /* 0x0000007416747228 */ /* 0x000fe20000000000 */
[----:B------:R-:W-:Y:S01]  /*93d0*/  BSSY.RECONVERGENT B2, `(.L_x_158) ;  /* 0x000009a000027945 */ /* 0x000fe20003800200 */
[----:B------:R-:W-:Y:S02]  /*93e0*/  DMUL R108, R98, R108 ;  /* 0x0000006c626c7228 */ /* 0x000fe40000000000 */
[C---:B------:R-:W-:Y:S02]  /*93f0*/  DFMA R18, R22.reuse, R20, R26 ;  /* 0x000000141612722b */ /* 0x040fe4000000001a */
[----:B------:R-:W-:Y:S01]  /*9400*/  DMUL R22, R22, R144 ;  /* 0x0000009016167228 */ /* 0x000fe20000000000 */
[----:B------:R-:W-:Y:S01]  /*9410*/  IMAD.MOV.U32 R20, RZ, RZ, 0x0 ;  /* 0x00000000ff147424 */ /* 0x000fe200078e00ff */
[----:B------:R-:W-:Y:S01]  /*9420*/  MOV R21, 0x40080000 ;  /* 0x4008000000157802 */ /* 0x000fe20000000f00 */
[----:B------:R-:W-:-:S02]  /*9430*/  DADD R206, R206, -R14 ;  /* 0x00000000cece7229 */ /* 0x000fc4000000080e */
[C---:B------:R-:W-:Y:S02]  /*9440*/  DMUL R112, R102.reuse, R112 ;  /* 0x0000007066707228 */ /* 0x040fe40000000000 */
[----:B------:R-:W-:Y:S01]  /*9450*/  DFMA R152, R102, R152, R108 ;  /* 0x000000986698722b */ /* 0x000fe2000000006c */
[----:B------:R-:W-:Y:S01]  /*9460*/  FSETP.GEU.AND P1, PT, |R19|, 6.5827683646048100446e-37, PT ;  /* 0x036000001300780b */ /* 0x000fe20003f2e200 */
[-C--:B------:R-:W-:Y:S02]  /*9470*/  DMUL R148, R148, R22.reuse ;  /* 0x0000001694947228 */ /* 0x080fe40000000000 */
[-C--:B------:R-:W-:Y:S02]  /*9480*/  DMUL R158, R158, R22.reuse ;  /* 0x000000169e9e7228 */ /* 0x080fe40000000000 */
[-C--:B------:R-:W-:Y:S02]  /*9490*/  DMUL R164, R164, R22.reuse ;  /* 0x00000016a4a47228 */ /* 0x080fe40000000000 */
[----:B------:R-:W-:-:S02]  /*94a0*/  DMUL R170, R170, R22 ;  /* 0x00000016aaaa7228 */ /* 0x000fc40000000000 */
[-C--:B------:R-:W-:Y:S02]  /*94b0*/  DMUL R176, R176, R22.reuse ;  /* 0x00000016b0b07228 */ /* 0x080fe40000000000 */
[-C--:B------:R-:W-:Y:S02]  /*94c0*/  DMUL R184, R184, R22.reuse ;  /* 0x00000016b8b87228 */ /* 0x080fe40000000000 */
[-C--:B------:R-:W-:Y:S02]  /*94d0*/  DMUL R190, R190, R22.reuse ;  /* 0x00000016bebe7228 */ /* 0x080fe40000000000 */
[-C--:B------:R-:W-:Y:S02]  /*94e0*/  DMUL R198, R198, R22.reuse ;  /* 0x00000016c6c67228 */ /* 0x080fe40000000000 */
[-C--:B------:R-:W-:Y:S02]  /*94f0*/  DMUL R200, R200, R22.reuse ;  /* 0x00000016c8c87228 */ /* 0x080fe40000000000 */
[----:B------:R-:W-:-:S02]  /*9500*/  DMUL R62, R62, R22 ;  /* 0x000000163e3e7228 */ /* 0x000fc40000000000 */
[-C--:B------:R-:W-:Y:S02]  /*9510*/  DMUL R28, R28, R22.reuse ;  /* 0x000000161c1c7228 */ /* 0x080fe40000000000 */
[----:B------:R-:W-:Y:S02]  /*9520*/  DMUL R8, R8, R22 ;  /* 0x0000001608087228 */ /* 0x000fe40000000000 */
[----:B0-----:R-:W-:Y:S02]  /*9530*/  DFMA R22, R16, -R20, 1 ;  /* 0x3ff000001016742b */ /* 0x001fe40000000814 */
[C---:B------:R-:W-:Y:S02]  /*9540*/  DMUL R154, R102.reuse, R154 ;  /* 0x0000009a669a7228 */ /* 0x040fe40000000000 */
[C---:B------:R-:W-:Y:S02]  /*9550*/  DMUL R160, R102.reuse, R160 ;  /* 0x000000a066a07228 */ /* 0x040fe40000000000 */
[----:B------:R-:W-:-:S02]  /*9560*/  DMUL R166, R102, R166 ;  /* 0x000000a666a67228 */ /* 0x000fc40000000000 */
[----:B------:R-:W-:Y:S02]  /*9570*/  DFMA R22, R22, R22, R22 ;  /* 0x000000161616722b */ /* 0x000fe40000000016 */
[C---:B------:R-:W-:Y:S02]  /*9580*/  DMUL R172, R102.reuse, R172 ;  /* 0x000000ac66ac7228 */ /* 0x040fe40000000000 */
[C-C-:B------:R-:W-:Y:S02]  /*9590*/  DFMA R130, R102.reuse, R130, R108.reuse ;  /* 0x000000826682722b */ /* 0x140fe4000000006c */
[----:B------:R-:W-:Y:S02]  /*95a0*/  DFMA R134, R102, R134, R108 ;  /* 0x000000866686722b */ /* 0x000fe4000000006c */
[----:B------:R-:W-:Y:S02]  /*95b0*/  DFMA R22, R16, R22, R16 ;  /* 0x000000161016722b */ /* 0x000fe40000000010 */
[----:B------:R-:W-:-:S02]  /*95c0*/  DFMA R196, R102, R196, R108 ;  /* 0x000000c466c4722b */ /* 0x000fc4000000006c */
[C-C-:B------:R-:W-:Y:S02]  /*95d0*/  DFMA R70, R102.reuse, R70, R108.reuse ;  /* 0x000000466646722b */ /* 0x140fe4000000006c */
[----:B------:R-:W-:Y:S02]  /*95e0*/  DFMA R102, R102, R206, R108 ;  /* 0x000000ce6666722b */ /* 0x000fe4000000006c */
[----:B------:R-:W-:Y:S02]  /*95f0*/  DFMA R20, R22, -R20, 1 ;  /* 0x3ff000001614742b */ /* 0x000fe40000000814 */
[----:B------:R-:W-:Y:S02]  /*9600*/  DADD R14, R178, R14 ;  /* 0x00000000b20e7229 */ /* 0x000fe4000000000e */
[----:B------:R-:W-:Y:S02]  /*9610*/  DFMA R96, R96, R206, R110 ;  /* 0x000000ce6060722b */ /* 0x000fe4000000006e */
[----:B------:R-:W-:-:S02]  /*9620*/  DADD R108, R108, R112 ;  /* 0x000000006c6c7229 */ /* 0x000fc40000000070 */
[----:B------:R-:W-:Y:S02]  /*9630*/  DMUL R218, R218, R220 ;  /* 0x000000dcdada7228 */ /* 0x000fe40000000000 */
[--C-:B------:R-:W-:Y:S02]  /*9640*/  DFMA R124, R98, R124, R112.reuse ;  /* 0x0000007c627c722b */ /* 0x100fe40000000070 */
[----:B------:R-:W-:Y:S02]  /*9650*/  DMUL R118, R118, R116 ;  /* 0x0000007476767228 */ /* 0x000fe40000000000 */
[----:B------:R-:W-:Y:S02]  /*9660*/  DFMA R126, R98, R126, R112 ;  /* 0x0000007e627e722b */ /* 0x000fe40000000070 */
[----:B------:R-:W-:Y:S02]  /*9670*/  DMUL R122, R122, R116 ;  /* 0x000000747a7a7228 */ /* 0x000fe40000000000 */
[----:B------:R-:W-:-:S02]  /*9680*/  DFMA R152, R100, R12, R152 ;  /* 0x0000000c6498722b */ /* 0x000fc40000000098 */
[----:B------:R-:W-:Y:S01]  /*9690*/  DFMA R20, R22, R20, R22 ;  /* 0x000000141614722b */ /* 0x000fe20000000016 */
[----:B------:R-:W0:Y:S01]  /*96a0*/  LDC.64 R12, c[0x0][0x3d8] ;  /* 0x0000f600ff0c7b82 */ /* 0x000e220000000a00 */
[-C--:B------:R-:W-:Y:S02]  /*96b0*/  DMUL R128, R128, R116.reuse ;  /* 0x0000007480807228 */ /* 0x080fe40000000000 */
[-C--:B------:R-:W-:Y:S02]  /*96c0*/  DMUL R132, R132, R116.reuse ;  /* 0x0000007484847228 */ /* 0x080fe40000000000 */
[-C--:B------:R-:W-:Y:S02]  /*96d0*/  DMUL R136, R136, R116.reuse ;  /* 0x0000007488887228 */ /* 0x080fe40000000000 */
[----:B------:R-:W-:Y:S02]  /*96e0*/  DMUL R116, R138, R116 ;  /* 0x000000748a747228 */ /* 0x000fe40000000000 */
[----:B------:R-:W-:-:S02]  /*96f0*/  DFMA R156, R98, R156, R154 ;  /* 0x0000009c629c722b */ /* 0x000fc4000000009a */
[----:B------:R-:W-:Y:S02]  /*9700*/  DFMA R96, R94, R14, R96 ;  /* 0x0000000e5e60722b */ /* 0x000fe40000000060 */
[C-C-:B------:R-:W-:Y:S02]  /*9710*/  DFMA R140, R100.reuse, R140, R108.reuse ;  /* 0x0000008c648c722b */ /* 0x140fe4000000006c */
[----:B------:R-:W-:Y:S02]  /*9720*/  DFMA R142, R100, R142, R108 ;  /* 0x0000008e648e722b */ /* 0x000fe4000000006c */
[----:B------:R-:W-:Y:S02]  /*9730*/  DFMA R162, R98, R162, R160 ;  /* 0x000000a262a2722b */ /* 0x000fe400000000a0 */
[C---:B------:R-:W-:Y:S02]  /*9740*/  DFMA R108, R100.reuse, R114, R108 ;  /* 0x00000072646c722b */ /* 0x040fe4000000006c */
[----:B------:R-:W-:-:S02]  /*9750*/  DFMA R102, R100, R14, R102 ;  /* 0x0000000e6466722b */ /* 0x000fc40000000066 */
[----:B------:R-:W-:Y:S01]  /*9760*/  DFMA R168, R98, R168, R166 ;  /* 0x000000a862a8722b */ /* 0x000fe200000000a6 */
[----:B------:R-:W1:Y:S01]  /*9770*/  LDC R15, c[0x0][0x430] ;  /* 0x00010c00ff0f7b82 */ /* 0x000e620000000800 */
[----:B------:R-:W-:Y:S02]  /*9780*/  DFMA R118, R50, R104, R118 ;  /* 0x000000683276722b */ /* 0x000fe40000000076 */
[----:B------:R-:W-:Y:S02]  /*9790*/  DFMA R124, R100, R114, R124 ;  /* 0x00000072647c722b */ /* 0x000fe4000000007c */
[----:B------:R-:W-:Y:S02]  /*97a0*/  DFMA R174, R98, R174, R172 ;  /* 0x000000ae62ae722b */ /* 0x000fe400000000ac */
[----:B------:R-:W-:Y:S02]  /*97b0*/  DFMA R122, R76, R104, R122 ;  /* 0x000000684c7a722b */ /* 0x000fe4000000007a */
[----:B------:R-:W-:-:S02]  /*97c0*/  DFMA R126, R100, R114, R126 ;  /* 0x00000072647e722b */ /* 0x000fc4000000007e */
[----:B------:R-:W-:Y:S02]  /*97d0*/  DMUL R16, R20, R18 ;  /* 0x0000001214107228 */ /* 0x000fe40000000000 */
[----:B------:R-:W-:Y:S02]  /*97e0*/  DFMA R180, R98, R180, R112 ;  /* 0x000000b462b4722b */ /* 0x000fe40000000070 */
[----:B------:R-:W-:Y:S02]  /*97f0*/  DFMA R128, R52, R104, R128 ;  /* 0x000000683480722b */ /* 0x000fe40000000080 */
[----:B------:R-:W-:Y:S02]  /*9800*/  DFMA R130, R100, R114, R130 ;  /* 0x000000726482722b */ /* 0x000fe40000000082 */
[----:B------:R-:W-:Y:S02]  /*9810*/  DFMA R186, R98, R186, R112 ;  /* 0x000000ba62ba722b */ /* 0x000fe40000000070 */
[----:B------:R-:W-:-:S02]  /*9820*/  DFMA R132, R78, R104, R132 ;  /* 0x000000684e84722b */ /* 0x000fc40000000084 */
[----:B------:R-:W-:Y:S02]  /*9830*/  DFMA R134, R100, R114, R134 ;  /* 0x000000726486722b */ /* 0x000fe40000000086 */
[----:B------:R-:W-:Y:S02]  /*9840*/  DFMA R192, R98, R192, R112 ;  /* 0x000000c062c0722b */ /* 0x000fe40000000070 */
[----:B------:R-:W-:Y:S02]  /*9850*/  DFMA R136, R54, R104, R136 ;  /* 0x000000683688722b */ /* 0x000fe40000000088 */
[----:B------:R-:W-:Y:S02]  /*9860*/  DFMA R98, R98, R208, R112 ;  /* 0x000000d06262722b */ /* 0x000fe40000000070 */
[-C--:B------:R-:W-:Y:S02]  /*9870*/  DFMA R116, R80, R104.reuse, R116 ;  /* 0x000000685074722b */ /* 0x080fe40000000074 */
[----:B------:R-:W-:-:S02]  /*9880*/  DFMA R148, R56, R104, R148 ;  /* 0x000000683894722b */ /* 0x000fc40000000094 */
[----:B------:R-:W-:Y:S02]  /*9890*/  DFMA R156, R100, R114, R156 ;  /* 0x00000072649c722b */ /* 0x000fe4000000009c */
[----:B------:R-:W-:Y:S02]  /*98a0*/  DFMA R74, R150, R96, R74 ;  /* 0x00000060964a722b */ /* 0x000fe4000000004a */
[----:B------:R-:W-:Y:S02]  /*98b0*/  DFMA R158, R82, R104, R158 ;  /* 0x00000068529e722b */ /* 0x000fe4000000009e */
[----:B------:R-:W-:Y:S02]  /*98c0*/  DFMA R162, R100, R114, R162 ;  /* 0x0000007264a2722b */ /* 0x000fe400000000a2 */
[----:B------:R-:W-:Y:S01]  /*98d0*/  DFMA R164, R58, R104, R164 ;  /* 0x000000683aa4722b */ /* 0x000fe200000000a4 */
[----:B------:R3:W-:Y:S01]  /*98e0*/  STG.E.64 desc[UR6][R246.64], R74 ;  /* 0x0000004af6007986 */ /* 0x0007e2000c101b06 */
[----:B------:R-:W-:-:S02]  /*98f0*/  DFMA R168, R100, R114, R168 ;  /* 0x0000007264a8722b */ /* 0x000fc400000000a8 */
[----:B------:R-:W-:Y:S02]  /*9900*/  DFMA R70, R100, R10, R70 ;  /* 0x0000000a6446722b */ /* 0x000fe40000000046 */
[----:B------:R-:W-:Y:S02]  /*9910*/  DFMA R118, R120, R124, R118 ;  /* 0x0000007c7876722b */ /* 0x000fe40000000076 */
[----:B------:R-:W-:Y:S02]  /*9920*/  DFMA R170, R84, R104, R170 ;  /* 0x0000006854aa722b */ /* 0x000fe400000000aa */
[----:B------:R-:W-:Y:S02]  /*9930*/  DFMA R174, R100, R114, R174 ;  /* 0x0000007264ae722b */ /* 0x000fe400000000ae */
[----:B------:R-:W-:Y:S02]  /*9940*/  DFMA R122, R120, R126, R122 ;  /* 0x0000007e787a722b */ /* 0x000fe4000000007a */
[----:B------:R-:W-:-:S02]  /*9950*/  DFMA R10, R16, -3, R18 ;  /* 0xc0080000100a782b */ /* 0x000fc40000000012 */
[----:B------:R-:W-:Y:S02]  /*9960*/  DFMA R176, R60, R104, R176 ;  /* 0x000000683cb0722b */ /* 0x000fe400000000b0 */
        /* <DEDUP_REMOVED lines=21> */
[C---:B------:R-:W-:Y:S01]  /*9ac0*/  DFMA R176, R150.reuse, R180, R176 ;  /* 0x000000b496b0722b */ /* 0x040fe200000000b0 */
[----:B0-----:R-:W-:Y:S01]  /*9ad0*/  IMAD.WIDE R10, R0, 0x8, R12 ;  /* 0x00000008000a7825 */ /* 0x001fe200078e020c */
[----:B------:R-:W-:-:S02]  /*9ae0*/  DFMA R184, R150, R186, R184 ;  /* 0x000000ba96b8722b */ /* 0x000fc400000000b8 */
[C---:B------:R-:W-:Y:S02]  /*9af0*/  DFMA R190, R150.reuse, R192, R190 ;  /* 0x000000c096be722b */ /* 0x040fe400000000be */
[C---:B------:R-:W-:Y:S01]  /*9b00*/  DFMA R98, R150.reuse, R98, R198 ;  /* 0x000000629662722b */ /* 0x040fe200000000c6 */
[----:B-1----:R-:W-:Y:S01]  /*9b10*/  IMAD.WIDE R12, R15, 0x8, R10 ;  /* 0x000000080f0c7825 */ /* 0x002fe200078e020a */
[----:B------:R-:W-:-:S03]  /*9b20*/  DFMA R196, R150, R196, R200 ;  /* 0x000000c496c4722b */ /* 0x000fc600000000c8 */
[----:B------:R-:W-:Y:S01]  /*9b30*/  FFMA R20, RZ, 2.125, R17 ;  /* 0x40080000ff147823 */ /* 0x000fe20000000011 */
[C---:B------:R-:W-:Y:S02]  /*9b40*/  DFMA R62, R150.reuse, R70, R62 ;  /* 0x00000046963e722b */ /* 0x040fe4000000003e */
[C---:B------:R-:W-:Y:S01]  /*9b50*/  DFMA R28, R150.reuse, R152, R28 ;  /* 0x00000098961c722b */ /* 0x040fe2000000001c */
[----:B------:R-:W-:Y:S01]  /*9b60*/  IMAD.WIDE R14, R15, 0x8, R12 ;  /* 0x000000080f0e7825 */ /* 0x000fe200078e020c */
[----:B------:R-:W-:Y:S01]  /*9b70*/  DFMA R8, R150, R102, R8 ;  /* 0x000000669608722b */ /* 0x000fe20000000008 */
[----:B------:R-:W-:Y:S01]  /*9b80*/  FSETP.GT.AND P0, PT, |R20|, 1.469367938527859385e-39, PT ;  /* 0x001000001400780b */ /* 0x000fe20003f04200 */
[----:B--2---:R-:W-:-:S08]  /*9b90*/  DFMA R218, R24, R104, R218 ;  /* 0x0000006818da722b */ /* 0x004fd000000000da */
[----:B------:R-:W-:-:S07]  /*9ba0*/  DFMA R108, R106, R108, R218 ;  /* 0x0000006c6a6c722b */ /* 0x000fce00000000da */
[----:B------:R3:W-:Y:S04]  /*9bb0*/  STG.E.64 desc[UR6][R30.64], R108 ;  /* 0x0000006c1e007986 */ /* 0x0007e8000c101b06 */
        /* <DEDUP_REMOVED lines=20> */
[----:B------:R3:W-:Y:S01]  /*9d00*/  STG.E.64 desc[UR6][R14.64], R6 ;  /* 0x000000060e007986 */ /* 0x0007e2000c101b06 */
[----:B------:R-:W-:Y:S05]  /*9d10*/  @P0 BRA P1, `(.L_x_159) ;  /* 0x0000000000140947 */ /* 0x000fea0000800000 */
[----:B------:R-:W-:Y:S01]  /*9d20*/  MOV R17, R19 ;  /* 0x0000001300117202 */ /* 0x000fe20000000f00 */
[----:B------:R-:W-:Y:S01]  /*9d30*/  IMAD.MOV.U32 R16, RZ, RZ, RZ ;  /* 0x000000ffff107224 */ /* 0x000fe200078e00ff */
[----:B---3--:R-:W-:Y:S02]  /*9d40*/  MOV R15, 0x40080000 ;  /* 0x40080000000f7802 */ /* 0x008fe40000000f00 */
[----:B------:R-:W-:-:S07]  /*9d50*/  MOV R14, 0x9d70 ;  /* 0x00009d70000e7802 */ /* 0x000fce0000000f00 */
[----:B------:R-:W-:Y:S05]  /*9d60*/  CALL.REL.NOINC `($__internal_1_$__cuda_sm20_div_rn_f64_full) ;  /* 0x0000000400447944 */ /* 0x000fea0003c00000 */
.L_x_159:
[----:B------:R-:W-:Y:S05]  /*9d70*/  BSYNC.RECONVERGENT B2 ;  /* 0x0000000000027941 */ /* 0x000fea0003800200 */
.L_x_158:
[----:B---3--:R-:W0:Y:S02]  /*9d80*/  LDC.64 R2, c[0x0][0x3e0] ;  /* 0x0000f800ff027b82 */ /* 0x008e240000000a00 */
[----:B0-----:R-:W-:-:S05]  /*9d90*/  IMAD.WIDE R2, R0, 0x8, R2 ;  /* 0x0000000800027825 */ /* 0x001fca00078e0202 */
[----:B------:R0:W-:Y:S02]  /*9da0*/  STG.E.64 desc[UR6][R2.64], R16 ;  /* 0x0000001002007986 */ /* 0x0001e4000c101b06 */
.L_x_19:
[----:B------:R-:W-:Y:S05]  /*9db0*/  BSYNC.RECONVERGENT B0 ;  /* 0x0000000000007941 */ /* 0x000fea0003800200 */
.L_x_18:
[----:B------:R-:W2:Y:S04]  /*9dc0*/  LDL.LU R9, [R1+0x24] ;  /* 0x0000240001097983 */ /* 0x000ea80000300800 */
[----:B------:R-:W4:Y:S04]  /*9dd0*/  LDL.LU R8, [R1+0x20] ;  /* 0x0000200001087983 */ /* 0x000f280000300800 */
[----:B------:R-:W5:Y:S04]  /*9de0*/  LDL.LU R7, [R1+0x1c] ;  /* 0x00001c0001077983 */ /* 0x000f680000300800 */
[----:B------:R-:W5:Y:S04]  /*9df0*/  LDL.LU R6, [R1+0x14] ;  /* 0x0000140001067983 */ /* 0x000f680000300800 */
[----:B------:R-:W5:Y:S04]  /*9e00*/  LDL.LU R5, [R1+0xc] ;  /* 0x00000c0001057983 */ /* 0x000f680000300800 */
[----:B---3--:R-:W3:Y:S04]  /*9e10*/  LDL.LU R4, [R1+0x8] ;  /* 0x0000080001047983 */ /* 0x008ee80000300800 */
[----:B0-----:R-:W3:Y:S04]  /*9e20*/  LDL.LU R3, [R1+0x4] ;  /* 0x0000040001037983 */ /* 0x001ee80000300800 */
[----:B------:R-:W3:Y:S01]  /*9e30*/  LDL.LU R2, [R1] ;  /* 0x0000000001027983 */ /* 0x000ee20000300800 */
[----:B------:R-:W0:Y:S01]  /*9e40*/  LDCU UR5, c[0x0][0x360] ;  /* 0x00006c00ff0577ac */ /* 0x000e220008000800 */
[----:B------:R-:W-:-:S04]  /*9e50*/  UIADD3 UR4, UPT, UPT, UR4, 0x1, URZ ;  /* 0x0000000104047890 */ /* 0x000fc8000fffe0ff */
[----:B------:R-:W-:Y:S01]  /*9e60*/  UISETP.NE.AND UP0, UPT, UR4, 0x1, UPT ;  /* 0x000000010400788c */ /* 0x000fe2000bf05270 */
[----:B0-----:R-:W-:Y:S01]  /*9e70*/  VIADD R252, R252, UR5 ;  /* 0x00000005fcfc7c36 */ /* 0x001fe20008000000 */
[----:B------:R-:W-:Y:S01]  /*9e80*/  IADD3 R0, PT, PT, R0, UR5, RZ ;  /* 0x0000000500007c10 */ /* 0x000fe2000fffe0ff */
[----:B--2---:R-:W-:Y:S01]  /*9e90*/  VIADD R9, R9, UR5 ;  /* 0x0000000509097c36 */ /* 0x004fe20008000000 */
[----:B----4-:R-:W-:-:S04]  /*9ea0*/  IADD3 R8, PT, PT, R8, UR5, RZ ;  /* 0x0000000508087c10 */ /* 0x010fc8000fffe0ff */
[----:B------:R0:W-:Y:S01]  /*9eb0*/  STL [R1+0x24], R9 ;  /* 0x0000240901007387 */ /* 0x0001e20000100800 */
[----:B-----5:R-:W-:-:S03]  /*9ec0*/  VIADD R7, R7, UR5 ;  /* 0x0000000507077c36 */ /* 0x020fc60008000000 */
[----:B------:R0:W-:Y:S01]  /*9ed0*/  STL [R1+0x20], R8 ;  /* 0x0000200801007387 */ /* 0x0001e20000100800 */
[----:B------:R-:W-:-:S03]  /*9ee0*/  IADD3 R6, PT, PT, R6, UR5, RZ ;  /* 0x0000000506067c10 */ /* 0x000fc6000fffe0ff */
[----:B------:R0:W-:Y:S01]  /*9ef0*/  STL [R1+0x1c], R7 ;  /* 0x00001c0701007387 */ /* 0x0001e20000100800 */
[----:B------:R-:W-:-:S03]  /*9f00*/  VIADD R5, R5, UR5 ;  /* 0x0000000505057c36 */ /* 0x000fc60008000000 */
[----:B------:R0:W-:Y:S01]  /*9f10*/  STL [R1+0x14], R6 ;  /* 0x0000140601007387 */ /* 0x0001e20000100800 */
[----:B---3--:R-:W-:-:S03]  /*9f20*/  IADD3 R4, PT, PT, R4, UR5, RZ ;  /* 0x0000000504047c10 */ /* 0x008fc6000fffe0ff */
[----:B------:R0:W-:Y:S01]  /*9f30*/  STL [R1+0xc], R5 ;  /* 0x00000c0501007387 */ /* 0x0001e20000100800 */
[----:B------:R-:W-:-:S03]  /*9f40*/  VIADD R3, R3, UR5 ;  /* 0x0000000503037c36 */ /* 0x000fc60008000000 */
[----:B------:R0:W-:Y:S01]  /*9f50*/  STL [R1+0x8], R4 ;  /* 0x0000080401007387 */ /* 0x0001e20000100800 */
[----:B------:R-:W-:-:S03]  /*9f60*/  IADD3 R2, PT, PT, R2, UR5, RZ ;  /* 0x0000000502027c10 */ /* 0x000fc6000fffe0ff */
[----:B------:R0:W-:Y:S04]  /*9f70*/  STL [R1+0x4], R3 ;  /* 0x0000040301007387 */ /* 0x0001e80000100800 */
[----:B------:R0:W-:Y:S01]  /*9f80*/  STL [R1], R2 ;  /* 0x0000000201007387 */ /* 0x0001e20000100800 */
[----:B------:R-:W-:Y:S05]  /*9f90*/  BRA.U UP0, `(.L_x_160) ;  /* 0xffffff6500987547 */ /* 0x000fea000b83ffff */
[----:B------:R-:W-:Y:S05]  /*9fa0*/  EXIT ;  /* 0x000000000000794d */ /* 0x000fea0003800000 */
        .weak           $__internal_0_$__cuda_sm20_dblrcp_rn_slowpath_v3
        .type           $__internal_0_$__cuda_sm20_dblrcp_rn_slowpath_v3,@function
        .size           $__internal_0_$__cuda_sm20_dblrcp_rn_slowpath_v3,($__internal_1_$__cuda_sm20_div_rn_f64_full - $__internal_0_$__cuda_sm20_dblrcp_rn_slowpath_v3)
$__internal_0_$__cuda_sm20_dblrcp_rn_slowpath_v3:
[----:B------:R-:W-:Y:S01]  /*9fb0*/  IMAD.MOV.U32 R12, RZ, RZ, R16 ;  /* 0x000000ffff0c7224 */ /* 0x000fe200078e0010 */
[----:B------:R-:W-:Y:S01]  /*9fc0*/  MOV R13, R17 ;  /* 0x00000011000d7202 */ /* 0x000fe20000000f00 */
[----:B------:R-:W-:Y:S05]  /*9fd0*/  BSSY.RECONVERGENT B2, `(.L_x_161) ;  /* 0x0000025000027945 */ /* 0x000fea0003800200 */
[----:B------:R-:W-:-:S14]  /*9fe0*/  DSETP.GTU.AND P0, PT, |R12|, +INF , PT ;  /* 0x7ff000000c00742a */ /* 0x000fdc0003f0c200 */
[----:B------:R-:W-:Y:S05]  /*9ff0*/  @P0 BRA `(.L_x_162) ;  /* 0x0000000000800947 */ /* 0x000fea0003800000 */
[----:B------:R-:W-:-:S05]  /*a000*/  LOP3.LUT R16, R17, 0x7fffffff, RZ, 0xc0, !PT ;  /* 0x7fffffff11107812 */ /* 0x000fca00078ec0ff */
[----:B------:R-:W-:-:S05]  /*a010*/  VIADD R4, R16, 0xffffffff ;  /* 0xffffffff10047836 */ /* 0x000fca0000000000 */
[----:B------:R-:W-:-:S13]  /*a020*/  ISETP.GE.U32.AND P0, PT, R4, 0x7fefffff, PT ;  /* 0x7fefffff0400780c */ /* 0x000fda0003f06070 */
[----:B------:R-:W-:Y:S02]  /*a030*/  @P0 LOP3.LUT R5, R13, 0x7ff00000, RZ, 0x3c, !PT ;  /* 0x7ff000000d050812 */ /* 0x000fe400078e3cff */
[----:B------:R-:W-:Y:S01]  /*a040*/  @P0 MOV R4, RZ ;  /* 0x000000ff00040202 */ /* 0x000fe20000000f00 */
[----:B------:R-:W-:Y:S06]  /*a050*/  @P0 BRA `(.L_x_163) ;  /* 0x0000000000700947 */ /* 0x000fec0003800000 */
[----:B------:R-:W-:-:S13]  /*a060*/  ISETP.GE.U32.AND P0, PT, R16, 0x1000001, PT ;  /* 0x010000011000780c */ /* 0x000fda0003f06070 */
[----:B------:R-:W-:Y:S05]  /*a070*/  @!P0 BRA `(.L_x_164) ;  /* 0x0000000000388947 */ /* 0x000fea0003800000 */
[----:B------:R-:W-:Y:S01]  /*a080*/  VIADD R5, R13, 0xc0200000 ;  /* 0xc02000000d057836 */ /* 0x000fe20000000000 */
[----:B------:R-:W-:Y:S01]  /*a090*/  MOV R4, R12 ;  /* 0x0000000c00047202 */ /* 0x000fe20000000f00 */
[----:B------:R-:W-:Y:S02]  /*a0a0*/  IMAD.MOV.U32 R6, RZ, RZ, R9 ;  /* 0x000000ffff067224 */ /* 0x000fe400078e0009 */
[----:B------:R-:W0:Y:S04]  /*a0b0*/  MUFU.RCP64H R7, R5 ;  /* 0x0000000500077308 */ /* 0x000e280000001800 */
[----:B0-----:R-:W-:-:S08]  /*a0c0*/  DFMA R8, -R4, R6, 1 ;  /* 0x3ff000000408742b */ /* 0x001fd00000000106 */
[----:B------:R-:W-:-:S08]  /*a0d0*/  DFMA R8, R8, R8, R8 ;  /* 0x000000080808722b */ /* 0x000fd00000000008 */
[----:B------:R-:W-:-:S08]  /*a0e0*/  DFMA R8, R6, R8, R6 ;  /* 0x000000080608722b */ /* 0x000fd00000000006 */
[----:B------:R-:W-:-:S08]  /*a0f0*/  DFMA R6, -R4, R8, 1 ;  /* 0x3ff000000406742b */ /* 0x000fd00000000108 */
[----:B------:R-:W-:-:S08]  /*a100*/  DFMA R6, R8, R6, R8 ;  /* 0x000000060806722b */ /* 0x000fd00000000008 */
[----:B------:R-:W-:-:S08]  /*a110*/  DMUL R6, R6, 2.2250738585072013831e-308 ;  /* 0x0010000006067828 */ /* 0x000fd00000000000 */
[----:B------:R-:W-:-:S08]  /*a120*/  DFMA R8, -R12, R6, 1 ;  /* 0x3ff000000c08742b */ /* 0x000fd00000000106 */
[----:B------:R-:W-:-:S08]  /*a130*/  DFMA R8, R8, R8, R8 ;  /* 0x000000080808722b */ /* 0x000fd00000000008 */
[----:B------:R-:W-:Y:S01]  /*a140*/  DFMA R4, R6, R8, R6 ;  /* 0x000000080604722b */ /* 0x000fe20000000006 */
[----:B------:R-:W-:Y:S10]  /*a150*/  BRA `(.L_x_163) ;  /* 0x0000000000307947 */ /* 0x000ff40003800000 */
.L_x_164:
[----:B------:R-:W-:Y:S01]  /*a160*/  DMUL R6, R12, 8.11296384146066816958e+31 ;  /* 0x469000000c067828 */ /* 0x000fe20000000000 */
[----:B------:R-:W-:-:S05]  /*a170*/  MOV R4, R9 ;  /* 0x0000000900047202 */ /* 0x000fca0000000f00 */
[----:B------:R-:W0:Y:S02]  /*a180*/  MUFU.RCP64H R5, R7 ;  /* 0x0000000700057308 */ /* 0x000e240000001800 */
[----:B0-----:R-:W-:-:S08]  /*a190*/  DFMA R8, -R6, R4, 1 ;  /* 0x3ff000000608742b */ /* 0x001fd00000000104 */
[----:B------:R-:W-:-:S08]  /*a1a0*/  DFMA R8, R8, R8, R8 ;  /* 0x000000080808722b */ /* 0x000fd00000000008 */
[----:B------:R-:W-:-:S08]  /*a1b0*/  DFMA R8, R4, R8, R4 ;  /* 0x000000080408722b */ /* 0x000fd00000000004 */
[----:B------:R-:W-:-:S08]  /*a1c0*/  DFMA R4, -R6, R8, 1 ;  /* 0x3ff000000604742b */ /* 0x000fd00000000108 */
[----:B------:R-:W-:-:S08]  /*a1d0*/  DFMA R4, R8, R4, R8 ;  /* 0x000000040804722b */ /* 0x000fd00000000008 */
[----:B------:R-:W-:Y:S01]  /*a1e0*/  DMUL R4, R4, 8.11296384146066816958e+31 ;  /* 0x4690000004047828 */ /* 0x000fe20000000000 */
[----:B------:R-:W-:Y:S10]  /*a1f0*/  BRA `(.L_x_163) ;  /* 0x0000000000087947 */ /* 0x000ff40003800000 */
.L_x_162:
[----:B------:R-:W-:Y:S01]  /*a200*/  LOP3.LUT R5, R13, 0x80000, RZ, 0xfc, !PT ;  /* 0x000800000d057812 */ /* 0x000fe200078efcff */
[----:B------:R-:W-:-:S07]  /*a210*/  IMAD.MOV.U32 R4, RZ, RZ, R12 ;  /* 0x000000ffff047224 */ /* 0x000fce00078e000c */
.L_x_163:
[----:B------:R-:W-:Y:S05]  /*a220*/  BSYNC.RECONVERGENT B2 ;  /* 0x0000000000027941 */ /* 0x000fea0003800200 */
.L_x_161:
[----:B------:R-:W-:Y:S01]  /*a230*/  MOV R160, R4 ;  /* 0x0000000400a07202 */ /* 0x000fe20000000f00 */
[----:B------:R-:W-:Y:S01]  /*a240*/  IMAD.MOV.U32 R161, RZ, RZ, R5 ;  /* 0x000000ffffa17224 */ /* 0x000fe200078e0005 */
[----:B------:R-:W-:Y:S01]  /*a250*/  MOV R4, R14 ;  /* 0x0000000e00047202 */ /* 0x000fe20000000f00 */
[----:B------:R-:W-:-:S04]  /*a260*/  IMAD.MOV.U32 R5, RZ, RZ, 0x0 ;  /* 0x00000000ff057424 */ /* 0x000fc800078e00ff */
[----:B------:R-:W-:Y:S05]  /*a270*/  RET.REL.NODEC R4 `(_Z39dvc_ScaLBL_D3Q19_AAeven_GreyscaleSC_BGKPiPdS0_S0_S0_S0_S0_S0_S0_S0_S0_S0_S0_ddddddddiii) ;  /* 0xffffff5c04607950 */ /* 0x000fea0003c3ffff */
        .weak           $__internal_1_$__cuda_sm20_div_rn_f64_full
        .type           $__internal_1_$__cuda_sm20_div_rn_f64_full,@function
        .size           $__internal_1_$__cuda_sm20_div_rn_f64_full,($__internal_2_$__cuda_sm20_dsqrt_rn_f64_mediumpath_v1 - $__internal_1_$__cuda_sm20_div_rn_f64_full)
$__internal_1_$__cuda_sm20_div_rn_f64_full:
[----:B------:R-:W-:Y:S01]  /*a280*/  IMAD.MOV.U32 R211, RZ, RZ, R17 ;  /* 0x000000ffffd37224 */ /* 0x000fe200078e0011 */
[----:B------:R-:W-:Y:S01]  /*a290*/  FSETP.GEU.AND P0, PT, |R15|, 1.469367938527859385e-39, PT ;  /* 0x001000000f00780b */ /* 0x000fe20003f0e200 */
[----:B------:R-:W-:Y:S01]  /*a2a0*/  IMAD.MOV.U32 R19, RZ, RZ, R15 ;  /* 0x000000ffff137224 */ /* 0x000fe200078e000f */
[----:B------:R-:W-:Y:S01]  /*a2b0*/  MOV R210, R18 ;  /* 0x0000001200d27202 */ /* 0x000fe20000000f00 */
[----:B------:R0:W-:Y:S01]  /*a2c0*/  STL [R1+0x30], R0 ;  /* 0x0000300001007387 */ /* 0x0001e20000100800 */
[----:B------:R-:W-:Y:S02]  /*a2d0*/  FSETP.GEU.AND P3, PT, |R211|, 1.469367938527859385e-39, PT ;  /* 0x00100000d300780b */ /* 0x000fe40003f6e200 */
[----:B------:R-:W-:Y:S02]  /*a2e0*/  MOV R18, R16 ;  /* 0x0000001000127202 */ /* 0x000fe40000000f00 */
[----:B------:R-:W-:Y:S02]  /*a2f0*/  LOP3.LUT R17, R15, 0x800fffff, RZ, 0xc0, !PT ;  /* 0x800fffff0f117812 */ /* 0x000fe400078ec0ff */
[----:B------:R-:W-:-:S02]  /*a300*/  LOP3.LUT R213, R211, 0x7ff00000, RZ, 0xc0, !PT ;  /* 0x7ff00000d3d57812 */ /* 0x000fc400078ec0ff */
[----:B------:R-:W-:Y:S01]  /*a310*/  LOP3.LUT R17, R17, 0x3ff00000, RZ, 0xfc, !PT ;  /* 0x3ff0000011117812 */ /* 0x000fe200078efcff */
[----:B------:R-:W-:Y:S01]  /*a320*/  @!P0 DMUL R16, R18, 8.98846567431157953865e+307 ;  /* 0x7fe0000012108828 */ /* 0x000fe20000000000 */
[----:B0-----:R-:W-:Y:S01]  /*a330*/  LOP3.LUT R0, R15, 0x7ff00000, RZ, 0xc0, !PT ;  /* 0x7ff000000f007812 */ /* 0x001fe200078ec0ff */
[----:B------:R0:W-:Y:S01]  /*a340*/  STL [R1+0x18], R213 ;  /* 0x000018d501007387 */ /* 0x0001e20000100800 */
[----:B------:R-:W-:Y:S02]  /*a350*/  MOV R214, 0x1ca00000 ;  /* 0x1ca0000000d67802 */ /* 0x000fe40000000f00 */
[----:B------:R-:W-:Y:S02]  /*a360*/  @!P3 LOP3.LUT R212, R19, 0x7ff00000, RZ, 0xc0, !PT ;  /* 0x7ff0000013d4b812 */ /* 0x000fe400078ec0ff */
[C---:B------:R-:W-:Y:S02]  /*a370*/  ISETP.GE.U32.AND P2, PT, R213.reuse, R0, PT ;  /* 0x00000000d500720c */ /* 0x040fe40003f46070 */
[----:B------:R-:W-:Y:S01]  /*a380*/  @!P3 ISETP.GE.U32.AND P4, PT, R213, R212, PT ;  /* 0x000000d4d500b20c */ /* 0x000fe20003f86070 */
[----:B------:R-:W-:Y:S01]  /*a390*/  IMAD.MOV.U32 R212, RZ, RZ, 0x1 ;  /* 0x00000001ffd47424 */ /* 0x000fe200078e00ff */
[----:B------:R-:W-:Y:S01]  /*a3a0*/  @!P3 MOV R216, RZ ;  /* 0x000000ff00d8b202 */ /* 0x000fe20000000f00 */
[----:B0-----:R-:W0:Y:S01]  /*a3b0*/  MUFU.RCP64H R213, R17 ;  /* 0x0000001100d57308 */ /* 0x001e220000001800 */
[----:B------:R-:W-:-:S02]  /*a3c0*/  @!P3 SEL R15, R214, 0x63400000, !P4 ;  /* 0x63400000d60fb807 */ /* 0x000fc40006000000 */
[----:B------:R-:W-:Y:S02]  /*a3d0*/  SEL R214, R214, 0x63400000, !P2 ;  /* 0x63400000d6d67807 */ /* 0x000fe40005000000 */
[--C-:B------:R-:W-:Y:S02]  /*a3e0*/  @!P3 LOP3.LUT R15, R15, 0x80000000, R211.reuse, 0xf8, !PT ;  /* 0x800000000f0fb812 */ /* 0x100fe400078ef8d3 */
[----:B------:R-:W-:Y:S01]  /*a3f0*/  LOP3.LUT R215, R214, 0x800fffff, R211, 0xf8, !PT ;  /* 0x800fffffd6d77812 */ /* 0x000fe200078ef8d3 */
[----:B------:R-:W-:Y:S01]  /*a400*/  IMAD.MOV.U32 R214, RZ, RZ, R210 ;  /* 0x000000ffffd67224 */ /* 0x000fe200078e00d2 */
[----:B------:R-:W-:-:S06]  /*a410*/  @!P3 LOP3.LUT R217, R15, 0x100000, RZ, 0xfc, !PT ;  /* 0x001000000fd9b812 */ /* 0x000fcc00078efcff */
[----:B------:R-:W-:Y:S02]  /*a420*/  @!P3 DFMA R214, R214, 2, -R216 ;  /* 0x40000000d6d6b82b */ /* 0x000fe400000008d8 */
[----:B0-----:R-:W-:-:S08]  /*a430*/  DFMA R216, R212, -R16, 1 ;  /* 0x3ff00000d4d8742b */ /* 0x001fd00000000810 */
[----:B------:R-:W-:-:S08]  /*a440*/  DFMA R216, R216, R216, R216 ;  /* 0x000000d8d8d8722b */ /* 0x000fd000000000d8 */
[----:B------:R-:W-:-:S08]  /*a450*/  DFMA R212, R212, R216, R212 ;  /* 0x000000d8d4d4722b */ /* 0x000fd000000000d4 */
[----:B------:R-:W-:-:S08]  /*a460*/  DFMA R216, R212, -R16, 1 ;  /* 0x3ff00000d4d8742b */ /* 0x000fd00000000810 */
[----:B------:R-:W-:-:S08]  /*a470*/  DFMA R216, R212, R216, R212 ;  /* 0x000000d8d4d8722b */ /* 0x000fd000000000d4 */
[----:B------:R-:W-:-:S08]  /*a480*/  DMUL R212, R216, R214 ;  /* 0x000000d6d8d47228 */ /* 0x000fd00000000000 */
[----:B------:R-:W-:-:S08]  /*a490*/  DFMA R226, R212, -R16, R214 ;  /* 0x80000010d4e2722b */ /* 0x000fd000000000d6 */
[----:B------:R-:W-:Y:S02]  /*a4a0*/  DFMA R216, R216, R226, R212 ;  /* 0x000000e2d8d8722b */ /* 0x000fe400000000d4 */
[----:B------:R-:W2:Y:S01]  /*a4b0*/  LDL R227, [R1+0x18] ;  /* 0x0000180001e37983 */ /* 0x000ea20000100800 */
[----:B------:R-:W-:-:S03]  /*a4c0*/  IMAD.MOV.U32 R226, RZ, RZ, R0 ;  /* 0x000000ffffe27224 */ /* 0x000fc600078e0000 */
[----:B------:R0:W5:Y:S01]  /*a4d0*/  LDL.LU R0, [R1+0x30] ;  /* 0x0000300001007983 */ /* 0x0001620000300800 */
[----:B------:R-:W-:Y:S01]  /*a4e0*/  @!P0 LOP3.LUT R226, R17, 0x7ff00000, RZ, 0xc0, !PT ;  /* 0x7ff0000011e28812 */ /* 0x000fe200078ec0ff */
[----:B------:R-:W-:Y:S01]  /*a4f0*/  BSSY.RECONVERGENT B1, `(.L_x_165) ;  /* 0x000003e000017945 */ /* 0x000fe20003800200 */
[----:B--2---:R-:W-:Y:S02]  /*a500*/  MOV R15, R227 ;  /* 0x000000e3000f7202 */ /* 0x004fe40000000f00 */
[----:B------:R-:W-:-:S04]  /*a510*/  @!P3 LOP3.LUT R15, R215, 0x7ff00000, RZ, 0xc0, !PT ;  /* 0x7ff00000d70fb812 */ /* 0x000fc800078ec0ff */
[----:B------:R-:W-:-:S04]  /*a520*/  IADD3 R212, PT, PT, R15, -0x1, RZ ;  /* 0xffffffff0fd47810 */ /* 0x000fc80007ffe0ff */
[----:B------:R-:W-:Y:S01]  /*a530*/  ISETP.GT.U32.AND P0, PT, R212, 0x7feffffe, PT ;  /* 0x7feffffed400780c */ /* 0x000fe20003f04070 */
[----:B------:R-:W-:-:S05]  /*a540*/  VIADD R212, R226, 0xffffffff ;  /* 0xffffffffe2d47836 */ /* 0x000fca0000000000 */
[----:B------:R-:W-:-:S13]  /*a550*/  ISETP.GT.U32.OR P0, PT, R212, 0x7feffffe, P0 ;  /* 0x7feffffed400780c */ /* 0x000fda0000704470 */
[----:B0-----:R-:W-:Y:S05]  /*a560*/  @P0 BRA `(.L_x_166) ;  /* 0x0000000000780947 */ /* 0x001fea0003800000 */
[----:B------:R-:W-:Y:S02]  /*a570*/  LOP3.LUT R15, R19, 0x7ff00000, RZ, 0xc0, !PT ;  /* 0x7ff00000130f7812 */ /* 0x000fe400078ec0ff */
[----:B------:R-:W-:Y:S02]  /*a580*/  MOV R213, 0x1ca00000 ;  /* 0x1ca0000000d57802 */ /* 0x000fe40000000f00 */
[CC--:B------:R-:W-:Y:S02]  /*a590*/  VIADDMNMX R210, R227.reuse, -R15.reuse, 0xb9600000, !PT ;  /* 0xb9600000e3d27446 */ /* 0x0c0fe4000780090f */
[----:B------:R-:W-:Y:S02]  /*a5a0*/  ISETP.GE.U32.AND P0, PT, R227, R15, PT ;  /* 0x0000000fe300720c */ /* 0x000fe40003f06070 */
[----:B------:R-:W-:Y:S02]  /*a5b0*/  VIMNMX R210, PT, PT, R210, 0x46a00000, PT ;  /* 0x46a00000d2d27848 */ /* 0x000fe40003fe0100 */
[----:B------:R-:W-:-:S05]  /*a5c0*/  SEL R15, R213, 0x63400000, !P0 ;  /* 0x63400000d50f7807 */ /* 0x000fca0004000000 */
[----:B------:R-:W-:Y:S02]  /*a5d0*/  IMAD.IADD R15, R210, 0x1, -R15 ;  /* 0x00000001d20f7824 */ /* 0x000fe400078e0a0f */
[----:B------:R-:W-:-:S03]  /*a5e0*/  IMAD.MOV.U32 R210, RZ, RZ, RZ ;  /* 0x000000ffffd27224 */ /* 0x000fc600078e00ff */
[----:B------:R-:W-:-:S06]  /*a5f0*/  IADD3 R211, PT, PT, R15, 0x7fe00000, RZ ;  /* 0x7fe000000fd37810 */ /* 0x000fcc0007ffe0ff */
[----:B------:R-:W-:-:S10]  /*a600*/  DMUL R212, R216, R210 ;  /* 0x000000d2d8d47228 */ /* 0x000fd40000000000 */
[----:B------:R-:W-:-:S13]  /*a610*/  FSETP.GTU.AND P0, PT, |R213|, 1.469367938527859385e-39, PT ;  /* 0x00100000d500780b */ /* 0x000fda0003f0c200 */
[----:B------:R-:W-:Y:S05]  /*a620*/  @P0 BRA `(.L_x_167) ;  /* 0x0000000000a80947 */ /* 0x000fea0003800000 */
[----:B------:R-:W-:Y:S01]  /*a630*/  DFMA R16, R216, -R16, R214 ;  /* 0x80000010d810722b */ /* 0x000fe200000000d6 */
[----:B------:R-:W-:-:S09]  /*a640*/  MOV R210, RZ ;  /* 0x000000ff00d27202 */ /* 0x000fd20000000f00 */
[C---:B------:R-:W-:Y:S02]  /*a650*/  FSETP.NEU.AND P0, PT, R17.reuse, RZ, PT ;  /* 0x000000ff1100720b */ /* 0x040fe40003f0d000 */
[----:B------:R-:W-:-:S04]  /*a660*/  LOP3.LUT R18, R17, 0x80000000, R19, 0x48, !PT ;  /* 0x8000000011127812 */ /* 0x000fc800078e4813 */
[----:B------:R-:W-:-:S07]  /*a670*/  LOP3.LUT R211, R18, R211, RZ, 0xfc, !PT ;  /* 0x000000d312d37212 */ /* 0x000fce00078efcff */
[----:B------:R-:W-:Y:S05]  /*a680*/  @!P0 BRA `(.L_x_167) ;  /* 0x0000000000908947 */ /* 0x000fea0003800000 */
[----:B------:R-:W-:Y:S01]  /*a690*/  IMAD.MOV R17, RZ, RZ, -R15 ;  /* 0x000000ffff117224 */ /* 0x000fe200078e0a0f */
[----:B------:R-:W-:Y:S01]  /*a6a0*/  MOV R16, RZ ;  /* 0x000000ff00107202 */ /* 0x000fe20000000f00 */
[----:B------:R-:W-:Y:S01]  /*a6b0*/  DMUL.RP R210, R216, R210 ;  /* 0x000000d2d8d27228 */ /* 0x000fe20000008000 */
[----:B------:R-:W-:-:S04]  /*a6c0*/  IADD3 R15, PT, PT, -R15, -0x43300000, RZ ;  /* 0xbcd000000f0f7810 */ /* 0x000fc80007ffe1ff */
[----:B------:R-:W-:-:S05]  /*a6d0*/  DFMA R16, R212, -R16, R216 ;  /* 0x80000010d410722b */ /* 0x000fca00000000d8 */
[----:B------:R-:W-:-:S05]  /*a6e0*/  LOP3.LUT R18, R211, R18, RZ, 0x3c, !PT ;  /* 0x00000012d3127212 */ /* 0x000fca00078e3cff */
[----:B------:R-:W-:-:S04]  /*a6f0*/  FSETP.NEU.AND P0, PT, |R17|, R15, PT ;  /* 0x0000000f1100720b */ /* 0x000fc80003f0d200 */
[----:B------:R-:W-:Y:S02]  /*a700*/  FSEL R210, R210, R212, !P0 ;  /* 0x000000d4d2d27208 */ /* 0x000fe40004000000 */
[----:B------:R-:W-:-:S05]  /*a710*/  FSEL R212, R18, R213, !P0 ;  /* 0x000000d512d47208 */ /* 0x000fca0004000000 */
[----:B------:R-:W-:Y:S01]  /*a720*/  IMAD.MOV.U32 R213, RZ, RZ, R212 ;  /* 0x000000ffffd57224 */ /* 0x000fe200078e00d4 */
[----:B------:R-:W-:Y:S01]  /*a730*/  MOV R212, R210 ;  /* 0x000000d200d47202 */ /* 0x000fe20000000f00 */
[----:B------:R-:W-:Y:S06]  /*a740*/  BRA `(.L_x_167) ;  /* 0x0000000000607947 */ /* 0x000fec0003800000 */
.L_x_166:
[----:B------:R-:W-:-:S14]  /*a750*/  DSETP.NAN.AND P0, PT, R210, R210, PT ;  /* 0x000000d2d200722a */ /* 0x000fdc0003f08000 */
[----:B------:R-:W-:Y:S05]  /*a760*/  @P0 BRA `(.L_x_168) ;  /* 0x00000000004c0947 */ /* 0x000fea0003800000 */
[----:B------:R-:W-:-:S14]  /*a770*/  DSETP.NAN.AND P0, PT, R18, R18, PT ;  /* 0x000000121200722a */ /* 0x000fdc0003f08000 */
[----:B------:R-:W-:Y:S05]  /*a780*/  @P0 BRA `(.L_x_169) ;  /* 0x0000000000340947 */ /* 0x000fea0003800000 */
[----:B------:R-:W-:Y:S01]  /*a790*/  ISETP.NE.AND P0, PT, R15, R226, PT ;  /* 0x000000e20f00720c */ /* 0x000fe20003f05270 */
[----:B------:R-:W-:Y:S01]  /*a7a0*/  IMAD.MOV.U32 R212, RZ, RZ, 0x0 ;  /* 0x00000000ffd47424 */ /* 0x000fe200078e00ff */
[----:B------:R-:W-:-:S11]  /*a7b0*/  MOV R213, 0xfff80000 ;  /* 0xfff8000000d57802 */ /* 0x000fd60000000f00 */
[----:B------:R-:W-:Y:S05]  /*a7c0*/  @!P0 BRA `(.L_x_167) ;  /* 0x0000000000408947 */ /* 0x000fea0003800000 */
[----:B------:R-:W-:Y:S02]  /*a7d0*/  ISETP.NE.AND P0, PT, R15, 0x7ff00000, PT ;  /* 0x7ff000000f00780c */ /* 0x000fe40003f05270 */
[----:B------:R-:W-:Y:S02]  /*a7e0*/  LOP3.LUT R18, R211, 0x80000000, R19, 0x48, !PT ;  /* 0x80000000d3127812 */ /* 0x000fe400078e4813 */
[----:B------:R-:W-:-:S13]  /*a7f0*/  ISETP.EQ.OR P0, PT, R226, RZ, !P0 ;  /* 0x000000ffe200720c */ /* 0x000fda0004702670 */
[----:B------:R-:W-:Y:S01]  /*a800*/  @P0 LOP3.LUT R15, R18, 0x7ff00000, RZ, 0xfc, !PT ;  /* 0x7ff00000120f0812 */ /* 0x000fe200078efcff */
[----:B------:R-:W-:Y:S01]  /*a810*/  @!P0 IMAD.MOV.U32 R212, RZ, RZ, RZ ;  /* 0x000000ffffd48224 */ /* 0x000fe200078e00ff */
[----:B------:R-:W-:Y:S01]  /*a820*/  @!P0 MOV R213, R18 ;  /* 0x0000001200d58202 */ /* 0x000fe20000000f00 */
[----:B------:R-:W-:Y:S01]  /*a830*/  @P0 IMAD.MOV.U32 R212, RZ, RZ, RZ ;  /* 0x000000ffffd40224 */ /* 0x000fe200078e00ff */
[----:B------:R-:W-:Y:S01]  /*a840*/  @P0 MOV R213, R15 ;  /* 0x0000000f00d50202 */ /* 0x000fe20000000f00 */
[----:B------:R-:W-:Y:S06]  /*a850*/  BRA `(.L_x_167) ;  /* 0x00000000001c7947 */ /* 0x000fec0003800000 */
.L_x_169:
[----:B------:R-:W-:-:S05]  /*a860*/  LOP3.LUT R212, R19, 0x80000, RZ, 0xfc, !PT ;  /* 0x0008000013d47812 */ /* 0x000fca00078efcff */
[----:B------:R-:W-:Y:S01]  /*a870*/  IMAD.MOV.U32 R213, RZ, RZ, R212 ;  /* 0x000000ffffd57224 */ /* 0x000fe200078e00d4 */
[----:B------:R-:W-:Y:S01]  /*a880*/  MOV R212, R18 ;  /* 0x0000001200d47202 */ /* 0x000fe20000000f00 */
[----:B------:R-:W-:Y:S06]  /*a890*/  BRA `(.L_x_167) ;  /* 0x00000000000c7947 */ /* 0x000fec0003800000 */
.L_x_168:
[----:B------:R-:W-:-:S05]  /*a8a0*/  LOP3.LUT R212, R211, 0x80000, RZ, 0xfc, !PT ;  /* 0x00080000d3d47812 */ /* 0x000fca00078efcff */
[----:B------:R-:W-:Y:S01]  /*a8b0*/  IMAD.MOV.U32 R213, RZ, RZ, R212 ;  /* 0x000000ffffd57224 */ /* 0x000fe200078e00d4 */
[----:B------:R-:W-:-:S07]  /*a8c0*/  MOV R212, R210 ;  /* 0x000000d200d47202 */ /* 0x000fce0000000f00 */
.L_x_167:
[----:B------:R-:W-:Y:S05]  /*a8d0*/  BSYNC.RECONVERGENT B1 ;  /* 0x0000000000017941 */ /* 0x000fea0003800200 */
.L_x_165:
[----:B------:R-:W-:Y:S01]  /*a8e0*/  IMAD.MOV.U32 R15, RZ, RZ, 0x0 ;  /* 0x00000000ff0f7424 */ /* 0x000fe200078e00ff */
[----:B------:R-:W-:Y:S01]  /*a8f0*/  MOV R17, R213 ;  /* 0x000000d500117202 */ /* 0x000fe20000000f00 */
[----:B------:R-:W-:Y:S02]  /*a900*/  IMAD.MOV.U32 R16, RZ, RZ, R212 ;  /* 0x000000ffff107224 */ /* 0x000fe400078e00d4 */
[----:B-----5:R-:W-:Y:S05]  /*a910*/  RET.REL.NODEC R14 `(_Z39dvc_ScaLBL_D3Q19_AAeven_GreyscaleSC_BGKPiPdS0_S0_S0_S0_S0_S0_S0_S0_S0_S0_S0_ddddddddiii) ;  /* 0xffffff540eb87950 */ /* 0x020fea0003c3ffff */
        .weak           $__internal_2_$__cuda_sm20_dsqrt_rn_f64_mediumpath_v1
        .type           $__internal_2_$__cuda_sm20_dsqrt_rn_f64_mediumpath_v1,@function
        .size           $__internal_2_$__cuda_sm20_dsqrt_rn_f64_mediumpath_v1,(.L_x_516 - $__internal_2_$__cuda_sm20_dsqrt_rn_f64_mediumpath_v1)
$__internal_2_$__cuda_sm20_dsqrt_rn_f64_mediumpath_v1:
[----:B------:R-:W-:Y:S01]  /*a920*/  ISETP.GE.U32.AND P0, PT, R15, -0x3400000, PT ;  /* 0xfcc000000f00780c */ /* 0x000fe20003f06070 */
[----:B------:R-:W-:Y:S01]  /*a930*/  BSSY.RECONVERGENT B2, `(.L_x_170) ;  /* 0x0000027000027945 */ /* 0x000fe20003800200 */
[----:B------:R-:W-:-:S04]  /*a940*/  LOP3.LUT R19, R19, R18, RZ, 0x3c, !PT ;  /* 0x0000001213137212 */ /* 0x000fc800078e3cff */
[----:B------:R-:W-:-:S04]  /*a950*/  LOP3.LUT R18, R19, R18, RZ, 0x3c, !PT ;  /* 0x0000001213127212 */ /* 0x000fc800078e3cff */
[----:B------:R-:W-:-:S03]  /*a960*/  LOP3.LUT R19, R19, R18, RZ, 0x3c, !PT ;  /* 0x0000001213137212 */ /* 0x000fc600078e3cff */
[----:B------:R-:W-:Y:S05]  /*a970*/  @!P0 BRA `(.L_x_171) ;  /* 0x0000000000208947 */ /* 0x000fea0003800000 */
[----:B------:R-:W-:-:S10]  /*a980*/  DFMA.RM R18, R18, R192, R204 ;  /* 0x000000c01212722b */ /* 0x000fd400000040cc */
[----:B------:R-:W-:-:S04]  /*a990*/  IADD3 R192, P0, PT, R18, 0x1, RZ ;  /* 0x0000000112c07810 */ /* 0x000fc80007f1e0ff */
[----:B------:R-:W-:-:S06]  /*a9a0*/  IADD3.X R193, PT, PT, RZ, R19, RZ, P0, !PT ;  /* 0x00000013ffc17210 */ /* 0x000fcc00007fe4ff */
[----:B------:R-:W-:-:S08]  /*a9b0*/  DFMA.RP R16, -R18, R192, R16 ;  /* 0x000000c01210722b */ /* 0x000fd00000008110 */
[----:B------:R-:W-:-:S06]  /*a9c0*/  DSETP.GT.AND P0, PT, R16, RZ, PT ;  /* 0x000000ff1000722a */ /* 0x000fcc0003f04000 */
[----:B------:R-:W-:Y:S02]  /*a9d0*/  FSEL R18, R192, R18, P0 ;  /* 0x00000012c0127208 */ /* 0x000fe40000000000 */
[----:B------:R-:W-:Y:S01]  /*a9e0*/  FSEL R19, R193, R19, P0 ;  /* 0x00000013c1137208 */ /* 0x000fe20000000000 */
[----:B------:R-:W-:Y:S06]  /*a9f0*/  BRA `(.L_x_172) ;  /* 0x0000000000687947 */ /* 0x000fec0003800000 */
.L_x_171:
[----:B------:R-:W-:-:S14]  /*aa00*/  DSETP.NE.AND P0, PT, R16, RZ, PT ;  /* 0x000000ff1000722a */ /* 0x000fdc0003f05000 */
[----:B------:R-:W-:Y:S05]  /*aa10*/  @!P0 BRA `(.L_x_173) ;  /* 0x00000000005c8947 */ /* 0x000fea0003800000 */
[----:B------:R-:W-:-:S13]  /*aa20*/  ISETP.GE.AND P0, PT, R17, RZ, PT ;  /* 0x000000ff1100720c */ /* 0x000fda0003f06270 */
[----:B------:R-:W-:Y:S01]  /*aa30*/  @!P0 IMAD.MOV.U32 R18, RZ, RZ, 0x0 ;  /* 0x00000000ff128424 */ /* 0x000fe200078e00ff */
[----:B------:R-:W-:Y:S01]  /*aa40*/  @!P0 MOV R19, 0xfff80000 ;  /* 0xfff8000000138802 */ /* 0x000fe20000000f00 */
[----:B------:R-:W-:Y:S06]  /*aa50*/  @!P0 BRA `(.L_x_172) ;  /* 0x0000000000508947 */ /* 0x000fec0003800000 */
[----:B------:R-:W-:-:S13]  /*aa60*/  ISETP.GT.AND P0, PT, R17, 0x7fefffff, PT ;  /* 0x7fefffff1100780c */ /* 0x000fda0003f04270 */
[----:B------:R-:W-:Y:S05]  /*aa70*/  @P0 BRA `(.L_x_173) ;  /* 0x0000000000440947 */ /* 0x000fea0003800000 */
[----:B------:R-:W-:Y:S01]  /*aa80*/  DMUL R16, R16, 8.11296384146066816958e+31 ;  /* 0x4690000010107828 */ /* 0x000fe20000000000 */
[----:B------:R-:W-:Y:S01]  /*aa90*/  IMAD.MOV.U32 R192, RZ, RZ, RZ ;  /* 0x000000ffffc07224 */ /* 0x000fe200078e00ff */
[----:B------:R-:W-:Y:S01]  /*aaa0*/  MOV R18, 0x0 ;  /* 0x0000000000127802 */ /* 0x000fe20000000f00 */
[----:B------:R-:W-:-:S03]  /*aab0*/  IMAD.MOV.U32 R19, RZ, RZ, 0x3fd80000 ;  /* 0x3fd80000ff137424 */ /* 0x000fc600078e00ff */
[----:B------:R-:W0:Y:S02]  /*aac0*/  MUFU.RSQ64H R193, R17 ;  /* 0x0000001100c17308 */ /* 0x000e240000001c00 */
[----:B0-----:R-:W-:-:S08]  /*aad0*/  DMUL R204, R192, R192 ;  /* 0x000000c0c0cc7228 */ /* 0x001fd00000000000 */
[----:B------:R-:W-:-:S08]  /*aae0*/  DFMA R204, R16, -R204, 1 ;  /* 0x3ff0000010cc742b */ /* 0x000fd000000008cc */
[----:B------:R-:W-:Y:S02]  /*aaf0*/  DFMA R18, R204, R18, 0.5 ;  /* 0x3fe00000cc12742b */ /* 0x000fe40000000012 */
[----:B------:R-:W-:-:S08]  /*ab00*/  DMUL R204, R192, R204 ;  /* 0x000000ccc0cc7228 */ /* 0x000fd00000000000 */
[----:B------:R-:W-:-:S08]  /*ab10*/  DFMA R204, R18, R204, R192 ;  /* 0x000000cc12cc722b */ /* 0x000fd000000000c0 */
[----:B------:R-:W-:Y:S02]  /*ab20*/  DMUL R18, R16, R204 ;  /* 0x000000cc10127228 */ /* 0x000fe40000000000 */
[----:B------:R-:W-:-:S06]  /*ab30*/  IADD3 R205, PT, PT, R205, -0x100000, RZ ;  /* 0xfff00000cdcd7810 */ /* 0x000fcc0007ffe0ff */
[----:B------:R-:W-:-:S08]  /*ab40*/  DFMA R16, R18, -R18, R16 ;  /* 0x800000121210722b */ /* 0x000fd00000000010 */
[----:B------:R-:W-:-:S10]  /*ab50*/  DFMA R16, R204, R16, R18 ;  /* 0x00000010cc10722b */ /* 0x000fd40000000012 */
[----:B------:R-:W-:Y:S01]  /*ab60*/  VIADD R19, R17, 0xfcb00000 ;  /* 0xfcb0000011137836 */ /* 0x000fe20000000000 */
[----:B------:R-:W-:Y:S01]  /*ab70*/  MOV R18, R16 ;  /* 0x0000001000127202 */ /* 0x000fe20000000f00 */
[----:B------:R-:W-:Y:S06]  /*ab80*/  BRA `(.L_x_172) ;  /* 0x0000000000047947 */ /* 0x000fec0003800000 */
.L_x_173:
[----:B------:R-:W-:-:S11]  /*ab90*/  DADD R18, R16, R16 ;  /* 0x0000000010127229 */ /* 0x000fd60000000010 */
.L_x_172:
[----:B------:R-:W-:Y:S05]  /*aba0*/  BSYNC.RECONVERGENT B2 ;  /* 0x0000000000027941 */ /* 0x000fea0003800200 */
.L_x_170:
[----:B------:R-:W-:Y:S02]  /*abb0*/  HFMA2 R17, -RZ, RZ, 0, 0 ;  /* 0x00000000ff117431 */ /* 0x000fe400000001ff */
[----:B------:R-:W-:Y:S02]  /*abc0*/  IMAD.MOV.U32 R16, RZ, RZ, R14 ;  /* 0x000000ffff107224 */ /* 0x000fe400078e000e */
[----:B------:R-:W-:Y:S01]  /*abd0*/  IMAD.MOV.U32 R15, RZ, RZ, R18 ;  /* 0x000000ffff0f7224 */ /* 0x000fe200078e0012 */
[----:B------:R-:W-:Y:S01]  /*abe0*/  MOV R18, R19 ;  /* 0x0000001300127202 */ /* 0x000fe20000000f00 */
[----:B------:R-:W-:Y:S06]  /*abf0*/  RET.REL.NODEC R16 `(_Z39dvc_ScaLBL_D3Q19_AAeven_GreyscaleSC_BGKPiPdS0_S0_S0_S0_S0_S0_S0_S0_S0_S0_S0_ddddddddiii) ;  /* 0xffffff5410007950 */ /* 0x000fec0003c3ffff */
.L_x_174:
        /* <DEDUP_REMOVED lines=16> */
.L_x_516:


//--------------------- .text._Z38dvc_ScaLBL_D3Q19_AAodd_GreyscaleSC_BGKPiS_PdS0_S0_S0_S0_S0_S0_S0_S0_S0_S0_S0_ddddddddiii --------------------------
	.section	.text._Z38dvc_ScaLBL_D3Q19_AAodd_GreyscaleSC_BGKPiS_PdS0_S0_S0_S0_S0_S0_S0_S0_S0_S0_S0_ddddddddiii,"ax",@progbits
	.align	128
        .global         _Z38dvc_ScaLBL_D3Q19_AAodd_GreyscaleSC_BGKPiS_PdS0_S0_S0_S0_S0_S0_S0_S0_S0_S0_S0_ddddddddiii
        .type           _Z38dvc_ScaLBL_D3Q19_AAodd_GreyscaleSC_BGKPiS_PdS0_S0_S0_S0_S0_S0_S0_S0_S0_S0_S0_ddddddddiii,@function
        .size           _Z38dvc_ScaLBL_D3Q19_AAodd_GreyscaleSC_BGKPiS_PdS0_S0_S0_S0_S0_S0_S0_S0_S0_S0_S0_ddddddddiii,(.L_x_519 - _Z38dvc_ScaLBL_D3Q19_AAodd_GreyscaleSC_BGKPiS_PdS0_S0_S0_S0_S0_S0_S0_S0_S0_S0_S0_ddddddddiii)
        .other          _Z38dvc_ScaLBL_D3Q19_AAodd_GreyscaleSC_BGKPiS_PdS0_S0_S0_S0_S0_S0_S0_S0_S0_S0_S0_ddddddddiii,@"STO_CUDA_ENTRY STV_DEFAULT"
_Z38dvc_ScaLBL_D3Q19_AAodd_GreyscaleSC_BGKPiS_PdS0_S0_S0_S0_S0_S0_S0_S0_S0_S0_S0_ddddddddiii:
.text._Z38dvc_ScaLBL_D3Q19_AAodd_GreyscaleSC_BGKPiS_PdS0_S0_S0_S0_S0_S0_S0_S0_S0_S0_S0_ddddddddiii:
        /* <DEDUP_REMOVED lines=19> */
[----:B------:R-:W-:Y:S02]  /*0130*/  DFMA R4, R250, -3, R16 ;  /* 0xc0080000fa04782b */ /* 0x000fe40000000010 */
[----:B0-----:R-:W-:-:S06]  /*0140*/  DADD R6, R6, -0.5 ;  /* 0xbfe0000006067429 */ /* 0x001fcc0000000000 */
[----:B------:R-:W-:-:S10]  /*0150*/  DFMA R250, R2, R4, R250 ;  /* 0x0000000402fa722b */ /* 0x000fd400000000fa */
[----:B------:R-:W-:-:S05]  /*0160*/  FFMA R0, RZ, 2.125, R251 ;  /* 0x40080000ff007823 */ /* 0x000fca00000000fb */
[----:B------:R-:W-:-:S13]  /*0170*/  FSETP.GT.AND P0, PT, |R0|, 1.469367938527859385e-39, PT ;  /* 0x001000000000780b */ /* 0x000fda0003f04200 */
[----:B------:R-:W-:Y:S05]  /*0180*/  @P0 BRA P1, `(.L_x_175) ;  /* 0x00000000001c0947 */ /* 0x000fea0000800000 */
[----:B------:R-:W-:Y:S01]  /*0190*/  IMAD.MOV.U32 R18, RZ, RZ, R16 ;  /* 0x000000ffff127224 */ /* 0x000fe200078e0010 */
[----:B------:R-:W-:Y:S01]  /*01a0*/  MOV R16, RZ ;  /* 0x000000ff00107202 */ /* 0x000fe20000000f00 */
[----:B------:R-:W-:Y:S01]  /*01b0*/  IMAD.MOV.U32 R15, RZ, RZ, 0x40080000 ;  /* 0x40080000ff0f7424 */ /* 0x000fe200078e00ff */
[----:B------:R-:W-:-:S07]  /*01c0*/  MOV R14, 0x1e0 ;  /* 0x000001e0000e7802 */ /* 0x000fce0000000f00 */
[----:B------:R-:W-:Y:S05]  /*01d0*/  CALL.REL.NOINC `($__internal_4_$__cuda_sm20_div_rn_f64_full) ;  /* 0x0000009c00887944 */ /* 0x000fea0003c00000 */
[----:B------:R-:W-:Y:S01]  /*01e0*/  IMAD.MOV.U32 R250, RZ, RZ, R16 ;  /* 0x000000fffffa7224 */ /* 0x000fe200078e0010 */
[----:B------:R-:W-:-:S07]  /*01f0*/  MOV R251, R17 ;  /* 0x0000001100fb7202 */ /* 0x000fce0000000f00 */
.L_x_175:
        /* <DEDUP_REMOVED lines=12> */
[----:B------:R-:W-:-:S07]  /*02c0*/  DFMA R10, R8, R4, R2 ;  /* 0x00000004080a722b */ /* 0x000fce0000000002 */
[----:B------:R0:W-:Y:S03]  /*02d0*/  STL.64 [R1], R10 ;  /* 0x0000000a01007387 */ /* 0x0001e60000100a00 */
[----:B------:R-:W-:-:S05]  /*02e0*/  FFMA R0, RZ, 2.125, R11 ;  /* 0x40080000ff007823 */ /* 0x000fca000000000b */
[----:B------:R-:W-:-:S13]  /*02f0*/  FSETP.GT.AND P0, PT, |R0|, 1.469367938527859385e-39, PT ;  /* 0x001000000000780b */ /* 0x000fda0003f04200 */
[----:B0-----:R-:W-:Y:S05]  /*0300*/  @P0 BRA P1, `(.L_x_176) ;  /* 0x0000000000240947 */ /* 0x001fea0000800000 */
[----:B------:R-:W-:Y:S01]  /*0310*/  IMAD.MOV.U32 R18, RZ, RZ, R6 ;  /* 0x000000ffff127224 */ /* 0x000fe200078e0006 */
[----:B------:R-:W-:Y:S01]  /*0320*/  MOV R16, RZ ;  /* 0x000000ff00107202 */ /* 0x000fe20000000f00 */
[----:B------:R-:W-:Y:S01]  /*0330*/  IMAD.MOV.U32 R17, RZ, RZ, R7 ;  /* 0x000000ffff117224 */ /* 0x000fe200078e0007 */
[----:B------:R-:W-:Y:S01]  /*0340*/  MOV R14, 0x370 ;  /* 0x00000370000e7802 */ /* 0x000fe20000000f00 */
[----:B------:R-:W-:-:S07]  /*0350*/  IMAD.MOV.U32 R15, RZ, RZ, 0x40080000 ;  /* 0x40080000ff0f7424 */ /* 0x000fce00078e00ff */
[----:B------:R-:W-:Y:S05]  /*0360*/  CALL.REL.NOINC `($__internal_4_$__cuda_sm20_div_rn_f64_full) ;  /* 0x0000009c00247944 */ /* 0x000fea0003c00000 */
[----:B------:R-:W-:Y:S01]  /*0370*/  IMAD.MOV.U32 R2, RZ, RZ, R16 ;  /* 0x000000ffff027224 */ /* 0x000fe200078e0010 */
[----:B------:R-:W-:-:S05]  /*0380*/  MOV R3, R17 ;  /* 0x0000001100037202 */ /* 0x000fca0000000f00 */
[----:B------:R0:W-:Y:S02]  /*0390*/  STL.64 [R1], R2 ;  /* 0x0000000201007387 */ /* 0x0001e40000100a00 */
.L_x_176:
[----:B------:R-:W1:Y:S01]  /*03a0*/  LDCU UR6, c[0x0][0x438] ;  /* 0x00008700ff0677ac */ /* 0x000e620008000800 */
[----:B------:R-:W2:Y:S01]  /*03b0*/  S2UR UR5, SR_CTAID.X ;  /* 0x00000000000579c3 */ /* 0x000ea20000002500 */
[----:B------:R-:W3:Y:S01]  /*03c0*/  S2R R0, SR_TID.X ;  /* 0x0000000000007919 */ /* 0x000ee20000002100 */
[----:B------:R-:W2:Y:S01]  /*03d0*/  LDCU UR7, c[0x0][0x360] ;  /* 0x00006c00ff0777ac */ /* 0x000ea20008000800 */
[----:B------:R-:W4:Y:S05]  /*03e0*/  LDCU.64 UR20, c[0x0][0x358] ;  /* 0x00006b00ff1477ac */ /* 0x000f2a0008000a00 */
[----:B------:R-:W5:Y:S01]  /*03f0*/  LDC.64 R4, c[0x0][0x3f0] ;  /* 0x0000fc00ff047b82 */ /* 0x000f620000000a00 */
[----:B------:R-:W2:Y:S01]  /*0400*/  LDCU.64 UR24, c[0x0][0x410] ;  /* 0x00008200ff1877ac */ /* 0x000ea20008000a00 */
[----:B------:R-:W3:Y:S06]  /*0410*/  LDCU.64 UR26, c[0x0][0x418] ;  /* 0x00008300ff1a77ac */ /* 0x000eec0008000a00 */
[----:B0-----:R-:W5:Y:S01]  /*0420*/  LDC.64 R2, c[0x0][0x3f8] ;  /* 0x0000fe00ff027b82 */ /* 0x001f620000000a00 */
[----:B-1----:R-:W-:Y:S01]  /*0430*/  USHF.R.S32.HI UR4, URZ, 0x1f, UR6 ;  /* 0x0000001fff047899 */ /* 0x002fe20008011406 */
[----:B------:R-:W0:Y:S06]  /*0440*/  LDCU.64 UR28, c[0x0][0x420] ;  /* 0x00008400ff1c77ac */ /* 0x000e2c0008000a00 */
[----:B------:R-:W3:Y:S01]  /*0450*/  LDC R7, c[0x0][0x430] ;  /* 0x00010c00ff077b82 */ /* 0x000ee20000000800 */
[----:B------:R-:W-:-:S02]  /*0460*/  ULEA.HI UR4, UR4, UR6, URZ, 0x12 ;  /* 0x0000000604047291 */ /* 0x000fc4000f8f90ff */
[----:B--2---:R-:W-:Y:S02]  /*0470*/  UIMAD UR5, UR5, UR7, URZ ;  /* 0x00000007050572a4 */ /* 0x004fe4000f8e02ff */
[----:B------:R-:W-:Y:S01]  /*0480*/  USHF.R.S32.HI UR4, URZ, 0x12, UR4 ;  /* 0x00000012ff047899 */ /* 0x000fe20008011404 */
[----:B------:R-:W1:Y:S03]  /*0490*/  LDCU.64 UR30, c[0x0][0x428] ;  /* 0x00008500ff1e77ac */ /* 0x000e660008000a00 */
[----:B------:R-:W-:Y:S01]  /*04a0*/  UIMAD UR5, UR4, UR5, UR5 ;  /* 0x00000005040572a4 */ /* 0x000fe2000f8e0205 */
[----:B------:R-:W2:Y:S01]  /*04b0*/  LDCU UR22, c[0x0][0x434] ;  /* 0x00008680ff1677ac */ /* 0x000ea20008000800 */
[----:B-----5:R-:W-:Y:S01]  /*04c0*/  DADD R2, R2, -R4 ;  /* 0x0000000002027229 */ /* 0x020fe20000000804 */
[----:B------:R-:W0:Y:S01]  /*04d0*/  LDCU.64 UR36, c[0x0][0x3f0] ;  /* 0x00007e00ff2477ac */ /* 0x000e220008000a00 */
[----:B------:R-:W0:Y:S02]  /*04e0*/  LDCU.128 UR12, c[0x0][0x420] ;  /* 0x00008400ff0c77ac */ /* 0x000e240008000c00 */
[----:B---3--:R-:W-:Y:S01]  /*04f0*/  IADD3 R0, PT, PT, R7, UR5, R0 ;  /* 0x0000000507007c10 */ /* 0x008fe2000fffe000 */
[----:B------:R-:W3:Y:S01]  /*0500*/  LDCU.128 UR8, c[0x0][0x410] ;  /* 0x00008200ff0877ac */ /* 0x000ee20008000c00 */
[----:B------:R-:W0:Y:S01]  /*0510*/  LDCU.64 UR32, c[0x0][0x418] ;  /* 0x00008300ff2077ac */ /* 0x000e220008000a00 */
[----:B------:R-:W0:Y:S01]  /*0520*/  LDCU.128 UR16, c[0x0][0x420] ;  /* 0x00008400ff1077ac */ /* 0x000e220008000c00 */
[----:B-12-4-:R-:W-:-:S12]  /*0530*/  UIADD3 UR4, UPT, UPT, -UR4, URZ, URZ ;  /* 0x000000ff04047290 */ /* 0x016fd8000fffe1ff */
.L_x_319:
[----:B------:R-:W-:Y:S01]  /*0540*/  ISETP.GE.AND P0, PT, R0, UR22, PT ;  /* 0x0000001600007c0c */ /* 0x000fe2000bf06270 */
[----:B------:R-:W-:Y:S01]  /*0550*/  UIADD3 UR4, UPT, UPT, UR4, 0x1, URZ ;  /* 0x0000000104047890 */ /* 0x000fe2000fffe0ff */
[----:B------:R-:W-:Y:S03]  /*0560*/  BSSY.RECONVERGENT B0, `(.L_x_177) ;  /* 0x0000979000007945 */ /* 0x000fe60003800200 */
[----:B------:R-:W-:-:S08]  /*0570*/  UISETP.NE.AND UP0, UPT, UR4, 0x1, UPT ;  /* 0x000000010400788c */ /* 0x000fd0000bf05270 */
[----:B-1----:R-:W-:Y:S05]  /*0580*/  @P0 BRA `(.L_x_178) ;  /* 0x0000009400d80947 */ /* 0x002fea0003800000 */
[----:B------:R-:W1:Y:S08]  /*0590*/  LDC.64 R2, c[0x0][0x388] ;  /* 0x0000e200ff027b82 */ /* 0x000e700000000a00 */
[----:B------:R-:W2:Y:S08]  /*05a0*/  LDC.64 R190, c[0x0][0x3a0] ;  /* 0x0000e800ffbe7b82 */ /* 0x000eb00000000a00 */
[----:B------:R-:W4:Y:S01]  /*05b0*/  LDC.64 R188, c[0x0][0x3a8] ;  /* 0x0000ea00ffbc7b82 */ /* 0x000f220000000a00 */
[----:B-1----:R-:W-:-:S07]  /*05c0*/  IMAD.WIDE R2, R0, 0x4, R2 ;  /* 0x0000000400027825 */ /* 0x002fce00078e0202 */
[----:B------:R-:W1:Y:S01]  /*05d0*/  LDC.64 R4, c[0x0][0x3d8] ;  /* 0x0000f600ff047b82 */ /* 0x000e620000000a00 */
[----:B------:R-:W2:Y:S07]  /*05e0*/  LDG.E R3, desc[UR20][R2.64] ;  /* 0x0000001402037981 */ /* 0x000eae000c1e1900 */
[----:B------:R-:W0:Y:S01]  /*05f0*/  LDC.64 R186, c[0x0][0x3d0] ;  /* 0x0000f400ffba7b82 */ /* 0x000e220000000a00 */
[----:B-1----:R-:W-:-:S05]  /*0600*/  IMAD.WIDE R4, R0, 0x8, R4 ;  /* 0x0000000800047825 */ /* 0x002fca00078e0204 */
[----:B------:R-:W3:Y:S01]  /*0610*/  LDG.E.64 R8, desc[UR20][R4.64] ;  /* 0x0000001404087981 */ /* 0x000ee2000c1e1b00 */
[----:B0-----:R-:W-:-:S06]  /*0620*/  IMAD.WIDE R186, R0, 0x8, R186 ;  /* 0x0000000800ba7825 */ /* 0x001fcc00078e02ba */
[----:B------:R-:W5:Y:S01]  /*0630*/  LDG.E.64 R186, desc[UR20][R186.64] ;  /* 0x00000014baba7981 */ /* 0x000f62000c1e1b00 */
[----:B--2---:R-:W-:-:S04]  /*0640*/  IMAD.WIDE R190, R3, 0x8, R190 ;  /* 0x0000000803be7825 */ /* 0x004fc800078e02be */
[----:B----4-:R-:W-:Y:S02]  /*0650*/  IMAD.WIDE R188, R3, 0x8, R188 ;  /* 0x0000000803bc7825 */ /* 0x010fe400078e02bc */
[----:B------:R-:W2:Y:S04]  /*0660*/  LDG.E.64 R190, desc[UR20][R190.64] ;  /* 0x00000014bebe7981 */ /* 0x000ea8000c1e1b00 */
[----:B------:R-:W2:Y:S01]  /*0670*/  LDG.E.64 R188, desc[UR20][R188.64] ;  /* 0x00000014bcbc7981 */ /* 0x000ea2000c1e1b00 */
[----:B------:R-:W-:Y:S01]  /*0680*/  IMAD.MOV.U32 R2, RZ, RZ, 0x1 ;  /* 0x00000001ff027424 */ /* 0x000fe200078e00ff */
[----:B------:R-:W-:Y:S01]  /*0690*/  BSSY.RECONVERGENT B2, `(.L_x_179) ;  /* 0x0000017000027945 */ /* 0x000fe20003800200 */
[----:B--2---:R-:W-:-:S06]  /*06a0*/  DADD R184, R190, R188 ;  /* 0x00000000beb87229 */ /* 0x004fcc00000000bc */
[----:B------:R-:W0:Y:S02]  /*06b0*/  MUFU.RCP64H R3, R185 ;  /* 0x000000b900037308 */ /* 0x000e240000001800 */
[----:B0-----:R-:W-:-:S08]  /*06c0*/  DFMA R6, -R184, R2, 1 ;  /* 0x3ff00000b806742b */ /* 0x001fd00000000102 */
[----:B------:R-:W-:-:S08]  /*06d0*/  DFMA R6, R6, R6, R6 ;  /* 0x000000060606722b */ /* 0x000fd00000000006 */
[----:B------:R-:W-:-:S08]  /*06e0*/  DFMA R6, R2, R6, R2 ;  /* 0x000000060206722b */ /* 0x000fd00000000002 */
[----:B------:R-:W-:Y:S02]  /*06f0*/  DFMA R2, -R184, R6, 1 ;  /* 0x3ff00000b802742b */ /* 0x000fe40000000106 */
[----:B---3--:R-:W-:-:S06]  /*0700*/  DMUL R16, R190, R8 ;  /* 0x00000008be107228 */ /* 0x008fcc0000000000 */
        /* <DEDUP_REMOVED lines=12> */
[----:B-----5:R-:W-:Y:S05]  /*07d0*/  CALL.REL.NOINC `($__internal_4_$__cuda_sm20_div_rn_f64_full) ;  /* 0x0000009800087944 */ /* 0x020fea0003c00000 */
[----:B------:R-:W-:Y:S01]  /*07e0*/  IMAD.MOV.U32 R10, RZ, RZ, R16 ;  /* 0x000000ffff0a7224 */ /* 0x000fe200078e0010 */
[----:B------:R-:W-:-:S07]  /*07f0*/  MOV R11, R17 ;  /* 0x00000011000b7202 */ /* 0x000fce0000000f00 */
.L_x_180:
[----:B------:R-:W-:Y:S05]  /*0800*/  BSYNC.RECONVERGENT B2 ;  /* 0x0000000000027941 */ /* 0x000fea0003800200 */
.L_x_179:
[----:B------:R-:W0:Y:S01]  /*0810*/  MUFU.RCP64H R3, R185 ;  /* 0x000000b900037308 */ /* 0x000e220000001800 */
[----:B------:R-:W-:Y:S01]  /*0820*/  IMAD.MOV.U32 R2, RZ, RZ, 0x1 ;  /* 0x00000001ff027424 */ /* 0x000fe200078e00ff */
        /* <DEDUP_REMOVED lines=21> */
.L_x_182:
[----:B------:R-:W-:Y:S05]  /*0980*/  BSYNC.RECONVERGENT B2 ;  /* 0x0000000000027941 */ /* 0x000fea0003800200 */
.L_x_181:
        /* <DEDUP_REMOVED lines=16> */
[----:B------:R-:W-:-:S06]  /*0a90*/  IMAD.MOV.U32 R2, RZ, RZ, 0x1 ;  /* 0x00000001ff027424 */ /* 0x000fcc00078e00ff */
        /* <DEDUP_REMOVED lines=18> */
[----:B-----5:R-:W-:Y:S05]  /*0bc0*/  CALL.REL.NOINC `($__internal_4_$__cuda_sm20_div_rn_f64_full) ;  /* 0x00000094000c7944 */ /* 0x020fea0003c00000 */
.L_x_184:
[----:B------:R-:W-:Y:S05]  /*0bd0*/  BSYNC.RECONVERGENT B2 ;  /* 0x0000000000027941 */ /* 0x000fea0003800200 */
.L_x_183:
[----:B------:R-:W0:Y:S01]  /*0be0*/  LDC.64 R4, c[0x0][0x3f0] ;  /* 0x0000fc00ff047b82 */ /* 0x000e220000000a00 */
[----:B------:R-:W-:Y:S01]  /*0bf0*/  DADD R16, -R16, 1 ;  /* 0x3ff0000010107429 */ /* 0x000fe20000000100 */
[----:B------:R-:W-:Y:S06]  /*0c00*/  BSSY.RECONVERGENT B1, `(.L_x_185) ;  /* 0x0000012000017945 */ /* 0x000fec0003800200 */
[----:B------:R-:W0:Y:S01]  /*0c10*/  LDC.64 R2, c[0x0][0x3f8] ;  /* 0x0000fe00ff027b82 */ /* 0x000e220000000a00 */
[----:B------:R-:W-:Y:S02]  /*0c20*/  DMUL R16, R16, 0.5 ;  /* 0x3fe0000010107828 */ /* 0x000fe40000000000 */
[----:B0-----:R-:W-:-:S08]  /*0c30*/  DADD R2, R2, -R4 ;  /* 0x0000000002027229 */ /* 0x001fd00000000804 */
[----:B------:R-:W-:-:S06]  /*0c40*/  DFMA R16, R2, R16, UR36 ;  /* 0x0000002402107e2b */ /* 0x000fcc0008000010 */
        /* <DEDUP_REMOVED lines=10> */
[----:B------:R-:W-:Y:S02]  /*0cf0*/  MOV R14, 0xd20 ;  /* 0x00000d20000e7802 */ /* 0x000fe40000000f00 */
[----:B------:R-:W-:-:S07]  /*0d00*/  IADD3 R9, PT, PT, R2, -0x100000, RZ ;  /* 0xfff0000002097810 */ /* 0x000fce0007ffe0ff */
[----:B-----5:R-:W-:Y:S05]  /*0d10*/  CALL.REL.NOINC `($__internal_3_$__cuda_sm20_dblrcp_rn_slowpath_v3) ;  /* 0x0000009000047944 */ /* 0x020fea0003c00000 */
.L_x_186:
[----:B------:R-:W-:Y:S05]  /*0d20*/  BSYNC.RECONVERGENT B1 ;  /* 0x0000000000017941 */ /* 0x000fea0003800200 */
.L_x_185:
[----:B------:R-:W0:Y:S08]  /*0d30*/  LDC.64 R2, c[0x0][0x380] ;  /* 0x0000e000ff027b82 */ /* 0x000e300000000a00 */
[----:B------:R-:W1:Y:S08]  /*0d40*/  LDC R55, c[0x0][0x438] ;  /* 0x00010e00ff377b82 */ /* 0x000e700000000800 */
[----:B------:R-:W2:Y:S01]  /*0d50*/  LDC.64 R164, c[0x0][0x390] ;  /* 0x0000e400ffa47b82 */ /* 0x000ea20000000a00 */
[----:B0-----:R-:W-:-:S07]  /*0d60*/  IMAD.WIDE R2, R0, 0x4, R2 ;  /* 0x0000000400027825 */ /* 0x001fce00078e0202 */
[----:B------:R-:W0:Y:S01]  /*0d70*/  LDC.64 R248, c[0x0][0x398] ;  /* 0x0000e600fff87b82 */ /* 0x000e220000000a00 */
[----:B------:R3:W4:Y:S01]  /*0d80*/  LDG.E R247, desc[UR20][R2.64] ;  /* 0x0000001402f77981 */ /* 0x000722000c1e1900 */
[----:B-1----:R-:W-:-:S06]  /*0d90*/  IMAD.WIDE R4, R55, 0x4, R2 ;  /* 0x0000000437047825 */ /* 0x002fcc00078e0202 */
[----:B------:R-:W1:Y:S01]  /*0da0*/  LDC.64 R60, c[0x0][0x3c8] ;  /* 0x0000f200ff3c7b82 */ /* 0x000e620000000a00 */
[----:B------:R2:W4:Y:S01]  /*0db0*/  LDG.E R245, desc[UR20][R4.64] ;  /* 0x0000001404f57981 */ /* 0x000522000c1e1900 */
[----:B------:R-:W-:-:S05]  /*0dc0*/  IMAD.WIDE R8, R55, 0x4, R4 ;  /* 0x0000000437087825 */ /* 0x000fca00078e0204 */
[----:B------:R2:W4:Y:S01]  /*0dd0*/  LDG.E R243, desc[UR20][R8.64] ;  /* 0x0000001408f37981 */ /* 0x000522000c1e1900 */
[----:B------:R-:W-:-:S05]  /*0de0*/  IMAD.WIDE R12, R55, 0x4, R8 ;  /* 0x00000004370c7825 */ /* 0x000fca00078e0208 */
[----:B------:R-:W4:Y:S01]  /*0df0*/  LDG.E R241, desc[UR20][R12.64] ;  /* 0x000000140cf17981 */ /* 0x000f22000c1e1900 */
[----:B------:R-:W-:-:S05]  /*0e00*/  IMAD.WIDE R14, R55, 0x4, R12 ;  /* 0x00000004370e7825 */ /* 0x000fca00078e020c */
[----:B------:R-:W4:Y:S01]  /*0e10*/  LDG.E R239, desc[UR20][R14.64] ;  /* 0x000000140eef7981 */ /* 0x000f22000c1e1900 */
[----:B------:R-:W-:-:S05]  /*0e20*/  IMAD.WIDE R16, R55, 0x4, R14 ;  /* 0x0000000437107825 */ /* 0x000fca00078e020e */
[----:B------:R-:W4:Y:S01]  /*0e30*/  LDG.E R237, desc[UR20][R16.64] ;  /* 0x0000001410ed7981 */ /* 0x000f22000c1e1900 */
[----:B------:R-:W-:-:S04]  /*0e40*/  IMAD.WIDE R18, R55, 0x4, R16 ;  /* 0x0000000437127825 */ /* 0x000fc800078e0210 */
[C---:B------:R-:W-:Y:S02]  /*0e50*/  IMAD.WIDE R20, R55.reuse, 0x4, R18 ;  /* 0x0000000437147825 */ /* 0x040fe400078e0212 */
[----:B------:R-:W4:Y:S02]  /*0e60*/  LDG.E R19, desc[UR20][R18.64] ;  /* 0x0000001412137981 */ /* 0x000f24000c1e1900 */
[C---:B------:R-:W-:Y:S02]  /*0e70*/  IMAD.WIDE R22, R55.reuse, 0x4, R20 ;  /* 0x0000000437167825 */ /* 0x040fe400078e0214 */
[----:B------:R-:W4:Y:S04]  /*0e80*/  LDG.E R233, desc[UR20][R20.64] ;  /* 0x0000001414e97981 */ /* 0x000f28000c1e1900 */
[----:B------:R-:W4:Y:S01]  /*0e90*/  LDG.E R231, desc[UR20][R22.64] ;  /* 0x0000001416e77981 */ /* 0x000f22000c1e1900 */
[----:B------:R-:W-:-:S05]  /*0ea0*/  IMAD.WIDE R24, R55, 0x4, R22 ;  /* 0x0000000437187825 */ /* 0x000fca00078e0216 */
[----:B------:R-:W4:Y:S01]  /*0eb0*/  LDG.E R227, desc[UR20][R24.64] ;  /* 0x0000001418e37981 */ /* 0x000f22000c1e1900 */
[----:B------:R-:W-:-:S04]  /*0ec0*/  IMAD.WIDE R26, R55, 0x4, R24 ;  /* 0x00000004371a7825 */ /* 0x000fc800078e0218 */
[C---:B------:R-:W-:Y:S02]  /*0ed0*/  IMAD.WIDE R28, R55.reuse, 0x4, R26 ;  /* 0x00000004371c7825 */ /* 0x040fe400078e021a */
[----:B------:R-:W4:Y:S02]  /*0ee0*/  LDG.E R27, desc[UR20][R26.64] ;  /* 0x000000141a1b7981 */ /* 0x000f24000c1e1900 */
[C---:B---3--:R-:W-:Y:S02]  /*0ef0*/  IMAD.WIDE R2, R55.reuse, 0x4, R28 ;  /* 0x0000000437027825 */ /* 0x048fe400078e021c */
[----:B------:R-:W3:Y:S04]  /*0f00*/  LDG.E R223, desc[UR20][R28.64] ;  /* 0x000000141cdf7981 */ /* 0x000ee8000c1e1900 */
[----:B------:R0:W3:Y:S01]  /*0f10*/  LDG.E R219, desc[UR20][R2.64] ;  /* 0x0000001402db7981 */ /* 0x0000e2000c1e1900 */
[----:B--2---:R-:W-:-:S04]  /*0f20*/  IMAD.WIDE R4, R55, 0x4, R2 ;  /* 0x0000000437047825 */ /* 0x004fc800078e0202 */
[C---:B------:R-:W-:Y:S02]  /*0f30*/  IMAD.WIDE R8, R55.reuse, 0x4, R4 ;  /* 0x0000000437087825 */ /* 0x040fe400078e0204 */
[----:B------:R-:W2:Y:S01]  /*0f40*/  LDG.E R5, desc[UR20][R4.64] ;  /* 0x0000001404057981 */ /* 0x000ea2000c1e1900 */
[----:B0-----:R-:W0:Y:S01]  /*0f50*/  LDC.64 R2, c[0x0][0x3c0] ;  /* 0x0000f000ff027b82 */ /* 0x001e220000000a00 */
[C---:B------:R-:W-:Y:S02]  /*0f60*/  IMAD.WIDE R12, R55.reuse, 0x4, R8 ;  /* 0x00000004370c7825 */ /* 0x040fe400078e0208 */
[----:B------:R-:W2:Y:S02]  /*0f70*/  LDG.E R9, desc[UR20][R8.64] ;  /* 0x0000001408097981 */ /* 0x000ea4000c1e1900 */
[C---:B------:R-:W-:Y:S02]  /*0f80*/  IMAD.WIDE R14, R55.reuse, 0x4, R12 ;  /* 0x00000004370e7825 */ /* 0x040fe400078e020c */
[----:B------:R-:W2:Y:S02]  /*0f90*/  LDG.E R13, desc[UR20][R12.64] ;  /* 0x000000140c0d7981 */ /* 0x000ea4000c1e1900 */
[----:B------:R-:W-:-:S02]  /*0fa0*/  IMAD.WIDE R16, R55, 0x4, R14 ;  /* 0x0000000437107825 */ /* 0x000fc400078e020e */
[----:B------:R-:W2:Y:S04]  /*0fb0*/  LDG.E R15, desc[UR20][R14.64] ;  /* 0x000000140e0f7981 */ /* 0x000ea8000c1e1900 */
[----:B------:R-:W2:Y:S01]  /*0fc0*/  LDG.E R17, desc[UR20][R16.64] ;  /* 0x0000001410117981 */ /* 0x000ea2000c1e1900 */
[----:B-1----:R-:W-:-:S04]  /*0fd0*/  IMAD.WIDE R60, R0, 0x8, R60 ;  /* 0x00000008003c7825 */ /* 0x002fc800078e023c */
[----:B0-----:R-:W-:-:S04]  /*0fe0*/  IMAD.WIDE R2, R0, 0x8, R2 ;  /* 0x0000000800027825 */ /* 0x001fc800078e0202 */
[----:B------:R-:W-:Y:S01]  /*0ff0*/  IMAD.WIDE R56, R0, 0x8, R164 ;  /* 0x0000000800387825 */ /* 0x000fe200078e02a4 */
[----:B------:R0:W5:Y:S03]  /*1000*/  LDG.E.64 R98, desc[UR20][R2.64] ;  /* 0x0000001402627981 */ /* 0x000166000c1e1b00 */
[C---:B------:R-:W-:Y:S01]  /*1010*/  IMAD.WIDE R96, R55.reuse, 0x8, R2 ;  /* 0x0000000837607825 */ /* 0x040fe200078e0202 */
[----:B------:R1:W5:Y:S03]  /*1020*/  LDG.E.64 R30, desc[UR20][R56.64] ;  /* 0x00000014381e7981 */ /* 0x000366000c1e1b00 */
[C---:B------:R-:W-:Y:S02]  /*1030*/  IMAD.WIDE R58, R55.reuse, 0x8, R60 ;  /* 0x00000008373a7825 */ /* 0x040fe400078e023c */
[----:B------:R-:W5:Y:S02]  /*1040*/  LDG.E.64 R60, desc[UR20][R60.64] ;  /* 0x000000143c3c7981 */ /* 0x000f64000c1e1b00 */
[----:B------:R-:W-:-:S02]  /*1050*/  IMAD.WIDE R94, R55, 0x8, R96 ;  /* 0x00000008375e7825 */ /* 0x000fc400078e0260 */
[----:B------:R-:W5:Y:S02]  /*1060*/  LDG.E.64 R96, desc[UR20][R96.64] ;  /* 0x0000001460607981 */ /* 0x000f64000c1e1b00 */
[----:B------:R-:W-:Y:S02]  /*1070*/  IMAD.WIDE R54, R55, 0x8, R58 ;  /* 0x0000000837367825 */ /* 0x000fe400078e023a */
[----:B------:R-:W5:Y:S04]  /*1080*/  LDG.E.64 R58, desc[UR20][R58.64] ;  /* 0x000000143a3a7981 */ /* 0x000f68000c1e1b00 */
[----:B------:R-:W5:Y:S04]  /*1090*/  LDG.E.64 R94, desc[UR20][R94.64] ;  /* 0x000000145e5e7981 */ /* 0x000f68000c1e1b00 */
[----:B------:R-:W5:Y:S01]  /*10a0*/  LDG.E.64 R54, desc[UR20][R54.64] ;  /* 0x0000001436367981 */ /* 0x000f62000c1e1b00 */
[----:B----4-:R-:W-:-:S04]  /*10b0*/  IMAD.WIDE R78, R247, 0x8, R164 ;  /* 0x00000008f74e7825 */ /* 0x010fc800078e02a4 */
[----:B------:R-:W-:Y:S01]  /*10c0*/  IMAD.WIDE R246, R247, 0x8, R248 ;  /* 0x00000008f7f67825 */ /* 0x000fe200078e02f8 */
[----:B------:R-:W4:Y:S03]  /*10d0*/  LDG.E.64 R80, desc[UR20][R78.64] ;  /* 0x000000144e507981 */ /* 0x000f26000c1e1b00 */
[C---:B------:R-:W-:Y:S01]  /*10e0*/  IMAD.WIDE R76, R245.reuse, 0x8, R164 ;  /* 0x00000008f54c7825 */ /* 0x040fe200078e02a4 */
[----:B------:R1:W5:Y:S03]  /*10f0*/  LDG.E.64 R156, desc[UR20][R246.64] ;  /* 0x00000014f69c7981 */ /* 0x000366000c1e1b00 */
[----:B------:R-:W-:Y:S01]  /*1100*/  IMAD.WIDE R244, R245, 0x8, R248 ;  /* 0x00000008f5f47825 */ /* 0x000fe200078e02f8 */
[----:B------:R-:W4:Y:S03]  /*1110*/  LDG.E.64 R74, desc[UR20][R76.64] ;  /* 0x000000144c4a7981 */ /* 0x000f26000c1e1b00 */
[--C-:B------:R-:W-:Y:S01]  /*1120*/  IMAD.WIDE R68, R243, 0x8, R164.reuse ;  /* 0x00000008f3447825 */ /* 0x100fe200078e02a4 */
[----:B------:R1:W5:Y:S03]  /*1130*/  LDG.E.64 R154, desc[UR20][R244.64] ;  /* 0x00000014f49a7981 */ /* 0x000366000c1e1b00 */
[----:B------:R-:W-:Y:S01]  /*1140*/  IMAD.WIDE R66, R241, 0x8, R164 ;  /* 0x00000008f1427825 */ /* 0x000fe200078e02a4 */
[----:B------:R-:W4:Y:S03]  /*1150*/  LDG.E.64 R70, desc[UR20][R68.64] ;  /* 0x0000001444467981 */ /* 0x000f26000c1e1b00 */
[----:B------:R-:W-:Y:S01]  /*1160*/  IMAD.WIDE R242, R243, 0x8, R248 ;  /* 0x00000008f3f27825 */ /* 0x000fe200078e02f8 */
[----:B------:R-:W4:Y:S03]  /*1170*/  LDG.E.64 R62, desc[UR20][R66.64] ;  /* 0x00000014423e7981 */ /* 0x000f26000c1e1b00 */
[--C-:B------:R-:W-:Y:S01]  /*1180*/  IMAD.WIDE R50, R239, 0x8, R164.reuse ;  /* 0x00000008ef327825 */ /* 0x100fe200078e02a4 */
[----:B------:R1:W5:Y:S03]  /*1190*/  LDG.E.64 R152, desc[UR20][R242.64] ;  /* 0x00000014f2987981 */ /* 0x000366000c1e1b00 */
[----:B------:R-:W-:Y:S01]  /*11a0*/  IMAD.WIDE R48, R237, 0x8, R164 ;  /* 0x00000008ed307825 */ /* 0x000fe200078e02a4 */
[----:B------:R-:W4:Y:S03]  /*11b0*/  LDG.E.64 R46, desc[UR20][R50.64] ;  /* 0x00000014322e7981 */ /* 0x000f26000c1e1b00 */
[--C-:B------:R-:W-:Y:S01]  /*11c0*/  IMAD.WIDE R240, R241, 0x8, R248.reuse ;  /* 0x00000008f1f07825 */ /* 0x100fe200078e02f8 */
[----:B------:R-:W4:Y:S03]  /*11d0*/  LDG.E.64 R52, desc[UR20][R48.64] ;  /* 0x0000001430347981 */ /* 0x000f26000c1e1b00 */
[--C-:B------:R-:W-:Y:S01]  /*11e0*/  IMAD.WIDE R238, R239, 0x8, R248.reuse ;  /* 0x00000008efee7825 */ /* 0x100fe200078e02f8 */
[----:B------:R1:W5:Y:S03]  /*11f0*/  LDG.E.64 R150, desc[UR20][R240.64] ;  /* 0x00000014f0967981 */ /* 0x000366000c1e1b00 */
[----:B------:R-:W-:Y:S01]  /*1200*/  IMAD.WIDE R236, R237, 0x8, R248 ;  /* 0x00000008edec7825 */ /* 0x000fe200078e02f8 */
[----:B------:R1:W5:Y:S03]  /*1210*/  LDG.E.64 R148, desc[UR20][R238.64] ;  /* 0x00000014ee947981 */ /* 0x000366000c1e1b00 */
[--C-:B------:R-:W-:Y:S01]  /*1220*/  IMAD.WIDE R42, R233, 0x8, R164.reuse ;  /* 0x00000008e92a7825 */ /* 0x100fe200078e02a4 */
[----:B------:R1:W5:Y:S03]  /*1230*/  LDG.E.64 R146, desc[UR20][R236.64] ;  /* 0x00000014ec927981 */ /* 0x000366000c1e1b00 */
[--C-:B------:R-:W-:Y:S01]  /*1240*/  IMAD.WIDE R28, R231, 0x8, R164.reuse ;  /* 0x00000008e71c7825 */ /* 0x100fe200078e02a4 */
[----:B------:R-:W4:Y:S03]  /*1250*/  LDG.E.64 R40, desc[UR20][R42.64] ;  /* 0x000000142a287981 */ /* 0x000f26000c1e1b00 */
        /* <DEDUP_REMOVED lines=8> */
[--C-:B---3--:R-:W-:Y:S01]  /*12e0*/  IMAD.WIDE R22, R223, 0x8, R164.reuse ;  /* 0x00000008df167825 */ /* 0x108fe200078e02a4 */
[----:B------:R1:W5:Y:S03]  /*12f0*/  LDG.E.64 R138, desc[UR20][R230.64] ;  /* 0x00000014e68a7981 */ /* 0x000366000c1e1b00 */
[----:B------:R-:W-:Y:S01]  /*1300*/  IMAD.WIDE R182, R219, 0x8, R164 ;  /* 0x00000008dbb67825 */ /* 0x000fe200078e02a4 */
[----:B------:R-:W3:Y:S03]  /*1310*/  LDG.E.64 R20, desc[UR20][R22.64] ;  /* 0x0000001416147981 */ /* 0x000ee6000c1e1b00 */
[--C-:B------:R-:W-:Y:S01]  /*1320*/  IMAD.WIDE R226, R227, 0x8, R248.reuse ;  /* 0x00000008e3e27825 */ /* 0x100fe200078e02f8 */
[----:B------:R-:W3:Y:S03]  /*1330*/  LDG.E.64 R202, desc[UR20][R182.64] ;  /* 0x00000014b6ca7981 */ /* 0x000ee6000c1e1b00 */
[--C-:B------:R-:W-:Y:S01]  /*1340*/  IMAD.WIDE R224, R27, 0x8, R248.reuse ;  /* 0x000000081be07825 */ /* 0x100fe200078e02f8 */
[----:B------:R1:W5:Y:S03]  /*1350*/  LDG.E.64 R136, desc[UR20][R226.64] ;  /* 0x00000014e2887981 */ /* 0x000366000c1e1b00 */
[--C-:B------:R-:W-:Y:S01]  /*1360*/  IMAD.WIDE R222, R223, 0x8, R248.reuse ;  /* 0x00000008dfde7825 */ /* 0x100fe200078e02f8 */
[----:B------:R1:W5:Y:S03]  /*1370*/  LDG.E.64 R134, desc[UR20][R224.64] ;  /* 0x00000014e0867981 */ /* 0x000366000c1e1b00 */
[--C-:B------:R-:W-:Y:S01]  /*1380*/  IMAD.WIDE R218, R219, 0x8, R248.reuse ;  /* 0x00000008dbda7825 */ /* 0x100fe200078e02f8 */
[----:B------:R1:W5:Y:S03]  /*1390*/  LDG.E.64 R132, desc[UR20][R222.64] ;  /* 0x00000014de847981 */ /* 0x000366000c1e1b00 */
[--C-:B--2---:R-:W-:Y:S01]  /*13a0*/  IMAD.WIDE R178, R5, 0x8, R248.reuse ;  /* 0x0000000805b27825 */ /* 0x104fe200078e02f8 */
[----:B------:R1:W5:Y:S03]  /*13b0*/  LDG.E.64 R130, desc[UR20][R218.64] ;  /* 0x00000014da827981 */ /* 0x000366000c1e1b00 */
[--C-:B------:R-:W-:Y:S01]  /*13c0*/  IMAD.WIDE R176, R9, 0x8, R248.reuse ;  /* 0x0000000809b07825 */ /* 0x100fe200078e02f8 */
[----:B------:R1:W5:Y:S03]  /*13d0*/  LDG.E.64 R128, desc[UR20][R178.64] ;  /* 0x00000014b2807981 */ /* 0x000366000c1e1b00 */
[--C-:B------:R-:W-:Y:S01]  /*13e0*/  IMAD.WIDE R170, R13, 0x8, R248.reuse ;  /* 0x000000080daa7825 */ /* 0x100fe200078e02f8 */
[----:B------:R1:W5:Y:S03]  /*13f0*/  LDG.E.64 R126, desc[UR20][R176.64] ;  /* 0x00000014b07e7981 */ /* 0x000366000c1e1b00 */
[--C-:B------:R-:W-:Y:S01]  /*1400*/  IMAD.WIDE R166, R15, 0x8, R248.reuse ;  /* 0x000000080fa67825 */ /* 0x100fe200078e02f8 */
[----:B------:R1:W5:Y:S03]  /*1410*/  LDG.E.64 R124, desc[UR20][R170.64] ;  /* 0x00000014aa7c7981 */ /* 0x000366000c1e1b00 */
[--C-:B------:R-:W-:Y:S01]  /*1420*/  IMAD.WIDE R162, R17, 0x8, R248.reuse ;  /* 0x0000000811a27825 */ /* 0x100fe200078e02f8 */
[----:B------:R1:W5:Y:S03]  /*1430*/  LDG.E.64 R122, desc[UR20][R166.64] ;  /* 0x00000014a67a7981 */ /* 0x000366000c1e1b00 */
[----:B------:R-:W-:Y:S01]  /*1440*/  IMAD.WIDE R248, R0, 0x8, R248 ;  /* 0x0000000800f87825 */ /* 0x000fe200078e02f8 */
[----:B------:R1:W5:Y:S03]  /*1450*/  LDG.E.64 R120, desc[UR20][R162.64] ;  /* 0x00000014a2787981 */ /* 0x000366000c1e1b00 */
[----:B------:R-:W-:-:S02]  /*1460*/  IMAD.WIDE R200, R5, 0x8, R164 ;  /* 0x0000000805c87825 */ /* 0x000fc400078e02a4 */
[----:B------:R-:W2:Y:S02]  /*1470*/  LDG.E.64 R4, desc[UR20][R248.64] ;  /* 0x00000014f8047981 */ /* 0x000ea4000c1e1b00 */
[--C-:B------:R-:W-:Y:S02]  /*1480*/  IMAD.WIDE R38, R19, 0x8, R164.reuse ;  /* 0x0000000813267825 */ /* 0x100fe400078e02a4 */
[----:B------:R-:W3:Y:S02]  /*1490*/  LDG.E.64 R198, desc[UR20][R200.64] ;  /* 0x00000014c8c67981 */ /* 0x000ee4000c1e1b00 */
[--C-:B------:R-:W-:Y:S02]  /*14a0*/  IMAD.WIDE R206, R27, 0x8, R164.reuse ;  /* 0x000000081bce7825 */ /* 0x100fe400078e02a4 */
[----:B------:R-:W3:Y:S04]  /*14b0*/  LDG.E.64 R44, desc[UR20][R38.64] ;  /* 0x00000014262c7981 */ /* 0x000ee8000c1e1b00 */
[----:B------:R-:W3:Y:S01]  /*14c0*/  LDG.E.64 R24, desc[UR20][R206.64] ;  /* 0x00000014ce187981 */ /* 0x000ee2000c1e1b00 */
[----:B------:R-:W-:-:S05]  /*14d0*/  IMAD.WIDE R180, R9, 0x8, R164 ;  /* 0x0000000809b47825 */ /* 0x000fca00078e02a4 */
[----:B------:R-:W3:Y:S01]  /*14e0*/  LDG.E.64 R174, desc[UR20][R180.64] ;  /* 0x00000014b4ae7981 */ /* 0x000ee2000c1e1b00 */
[----:B------:R-:W-:-:S05]  /*14f0*/  IMAD.WIDE R172, R13, 0x8, R164 ;  /* 0x000000080dac7825 */ /* 0x000fca00078e02a4 */
[----:B------:R-:W3:Y:S01]  /*1500*/  LDG.E.64 R160, desc[UR20][R172.64] ;  /* 0x00000014aca07981 */ /* 0x000ee2000c1e1b00 */
[----:B------:R-:W-:-:S05]  /*1510*/  IMAD.WIDE R168, R15, 0x8, R164 ;  /* 0x000000080fa87825 */ /* 0x000fca00078e02a4 */
[----:B------:R-:W3:Y:S01]  /*1520*/  LDG.E.64 R158, desc[UR20][R168.64] ;  /* 0x00000014a89e7981 */ /* 0x000ee2000c1e1b00 */
[----:B------:R-:W-:-:S05]  /*1530*/  IMAD.WIDE R164, R17, 0x8, R164 ;  /* 0x0000000811a47825 */ /* 0x000fca00078e02a4 */
[----:B------:R-:W3:Y:S01]  /*1540*/  LDG.E.64 R144, desc[UR20][R164.64] ;  /* 0x00000014a4907981 */ /* 0x000ee2000c1e1b00 */
[----:B------:R-:W0:Y:S01]  /*1550*/  MUFU.RCP64H R13, R11 ;  /* 0x0000000b000d7308 */ /* 0x000e220000001800 */
[----:B------:R-:W-:-:S06]  /*1560*/  IMAD.MOV.U32 R12, RZ, RZ, 0x1 ;  /* 0x00000001ff0c7424 */ /* 0x000fcc00078e00ff */
[----:B0-----:R-:W-:-:S08]  /*1570*/  DFMA R2, R12, -R10, 1 ;  /* 0x3ff000000c02742b */ /* 0x001fd0000000080a */
[----:B------:R-:W-:-:S08]  /*1580*/  DFMA R14, R2, R2, R2 ;  /* 0x00000002020e722b */ /* 0x000fd00000000002 */
[----:B------:R-:W-:Y:S02]  /*1590*/  DFMA R14, R12, R14, R12 ;  /* 0x0000000e0c0e722b */ /* 0x000fe4000000000c */
[----:B-----5:R-:W-:-:S06]  /*15a0*/  DMUL R92, R186, 0.5 ;  /* 0x3fe00000ba5c7828 */ /* 0x020fcc0000000000 */
[----:B------:R-:W-:Y:S02]  /*15b0*/  DFMA R12, R14, -R10, 1 ;  /* 0x3ff000000e0c742b */ /* 0x000fe4000000080a */
[----:B------:R-:W-:-:S06]  /*15c0*/  DMUL R18, R92, R250 ;  /* 0x000000fa5c127228 */ /* 0x000fcc0000000000 */
[----:B------:R-:W-:-:S08]  /*15d0*/  DFMA R12, R14, R12, R14 ;  /* 0x0000000c0e0c722b */ /* 0x000fd0000000000e */
[----:B------:R-:W-:-:S08]  /*15e0*/  DMUL R16, R18, R12 ;  /* 0x0000000c12107228 */ /* 0x000fd00000000000 */
[----:B------:R-:W-:-:S08]  /*15f0*/  DFMA R14, R16, -R10, R18 ;  /* 0x8000000a100e722b */ /* 0x000fd00000000012 */
[----:B------:R-:W-:Y:S01]  /*1600*/  DFMA R16, R12, R14, R16 ;  /* 0x0000000e0c10722b */ /* 0x000fe20000000010 */
[----:B------:R-:W-:Y:S01]  /*1610*/  FSETP.GEU.AND P1, PT, |R19|, 6.5827683646048100446e-37, PT ;  /* 0x036000001300780b */ /* 0x000fe20003f2e200 */
[----:B------:R-:W-:Y:S01]  /*1620*/  BSSY.RECONVERGENT B2, `(.L_x_187) ;  /* 0x000002b000027945 */ /* 0x000fe20003800200 */
[----:B------:R-:W-:Y:S02]  /*1630*/  DMUL R114, R104, -UR24 ;  /* 0x8000001868727c28 */ /* 0x000fe40008000000 */
[----:B------:R-:W-:Y:S02]  /*1640*/  DMUL R112, R102, -UR24 ;  /* 0x8000001866707c28 */ /* 0x000fe40008000000 */
[----:B------:R-:W-:Y:S02]  /*1650*/  DMUL R110, R100, -UR24 ;  /* 0x80000018646e7c28 */ /* 0x000fe40008000000 */
[----:B------:R-:W-:Y:S02]  /*1660*/  DMUL R90, R84, -UR24 ;  /* 0x80000018545a7c28 */ /* 0x000fe40008000000 */
[----:B------:R-:W-:-:S02]  /*1670*/  DMUL R88, R82, -UR24 ;  /* 0x8000001852587c28 */ /* 0x000fc40008000000 */
[----:B------:R-:W-:Y:S02]  /*1680*/  DMUL R26, R72, -UR24 ;  /* 0x80000018481a7c28 */ /* 0x000fe40008000000 */
[----:B----4-:R-:W-:Y:S02]  /*1690*/  DADD R2, R80, -R74 ;  /* 0x0000000050027229 */ /* 0x010fe4000000084a */
[----:B------:R-:W-:Y:S01]  /*16a0*/  DADD R8, R46, -R52 ;  /* 0x000000002e087229 */ /* 0x000fe20000000834 */
[----:B--2---:R0:W-:Y:S02]  /*16b0*/  STL.64 [R1+0x8], R4 ;  /* 0x0000080401007387 */ /* 0x0041e40000100a00 */
[----:B0-----:R-:W-:-:S08]  /*16c0*/  DADD R4, R70, -R62 ;  /* 0x0000000046047229 */ /* 0x001fd0000000083e */
[----:B---3--:R-:W-:Y:S02]  /*16d0*/  DADD R4, R44, R4 ;  /* 0x000000002c047229 */ /* 0x008fe40000000004 */
[----:B------:R-:W-:Y:S02]  /*16e0*/  DADD R8, R24, R8 ;  /* 0x0000000018087229 */ /* 0x000fe40000000008 */
[----:B------:R-:W-:-:S04]  /*16f0*/  DADD R2, R44, R2 ;  /* 0x000000002c027229 */ /* 0x000fc80000000002 */
[----:B------:R-:W-:Y:S02]  /*1700*/  DADD R4, -R40, R4 ;  /* 0x0000000028047229 */ /* 0x000fe40000000104 */
[----:B------:R-:W-:Y:S02]  /*1710*/  DADD R8, -R20, R8 ;  /* 0x0000000014087229 */ /* 0x000fe40000000108 */
[----:B------:R-:W-:-:S04]  /*1720*/  DADD R2, -R40, R2 ;  /* 0x0000000028027229 */ /* 0x000fc80000000102 */
[----:B------:R-:W-:Y:S02]  /*1730*/  DADD R4, -R36, R4 ;  /* 0x0000000024047229 */ /* 0x000fe40000000104 */
[----:B------:R-:W-:Y:S02]  /*1740*/  DADD R8, -R202, R8 ;  /* 0x00000000ca087229 */ /* 0x000fe40000000108 */
[----:B------:R-:W-:-:S04]  /*1750*/  DADD R2, R36, R2 ;  /* 0x0000000024027229 */ /* 0x000fc80000000002 */
[----:B------:R-:W-:Y:S02]  /*1760*/  DADD R4, R32, R4 ;  /* 0x0000000020047229 */ /* 0x000fe40000000004 */
[----:B------:R-:W-:Y:S02]  /*1770*/  DADD R8, R198, R8 ;  /* 0x00000000c6087229 */ /* 0x000fe40000000008 */
[----:B------:R-:W-:-:S04]  /*1780*/  DADD R2, -R32, R2 ;  /* 0x0000000020027229 */ /* 0x000fc80000000102 */
[C---:B------:R-:W-:Y:S02]  /*1790*/  DADD R4, R174.reuse, R4 ;  /* 0x00000000ae047229 */ /* 0x040fe40000000004 */
[----:B------:R-:W-:Y:S02]  /*17a0*/  DADD R8, R174, R8 ;  /* 0x00000000ae087229 */ /* 0x000fe40000000008 */
[----:B------:R-:W-:-:S04]  /*17b0*/  DADD R2, R24, R2 ;  /* 0x0000000018027229 */ /* 0x000fc80000000002 */
[C---:B------:R-:W-:Y:S02]  /*17c0*/  DADD R4, -R160.reuse, R4 ;  /* 0x00000000a0047229 */ /* 0x040fe40000000104 */
[----:B------:R-:W-:Y:S02]  /*17d0*/  DADD R12, -R160, R8 ;  /* 0x00000000a00c7229 */ /* 0x000fe40000000108 */
[----:B------:R-:W-:-:S04]  /*17e0*/  DADD R2, -R20, R2 ;  /* 0x0000000014027229 */ /* 0x000fc80000000102 */
[----:B------:R-:W-:Y:S01]  /*17f0*/  DADD R8, R158, R4 ;  /* 0x000000009e087229 */ /* 0x000fe20000000004 */
[----:B------:R-:W-:-:S05]  /*1800*/  FFMA R4, RZ, R11, R17 ;  /* 0x0000000bff047223 */ /* 0x000fca0000000011 */
[----:B------:R-:W-:Y:S01]  /*1810*/  FSETP.GT.AND P0, PT, |R4|, 1.469367938527859385e-39, PT ;  /* 0x001000000400780b */ /* 0x000fe20003f04200 */
[----:B------:R-:W-:Y:S02]  /*1820*/  DADD R2, R202, R2 ;  /* 0x00000000ca027229 */ /* 0x000fe40000000002 */
[----:B------:R-:W-:-:S06]  /*1830*/  DADD R12, -R158, R12 ;  /* 0x000000009e0c7229 */ /* 0x000fcc000000010c */
[----:B------:R-:W-:Y:S02]  /*1840*/  DADD R4, -R198, R2 ;  /* 0x00000000c6047229 */ /* 0x000fe40000000102 */
[C---:B------:R-:W-:Y:S02]  /*1850*/  DADD R2, -R144.reuse, R8 ;  /* 0x0000000090027229 */ /* 0x040fe40000000108 */
[----:B------:R-:W-:Y:S01]  /*1860*/  DADD R86, R144, R12 ;  /* 0x0000000090567229 */ /* 0x000fe2000000000c */
[----:B-1----:R-:W-:Y:S10]  /*1870*/  @P0 BRA P1, `(.L_x_188) ;  /* 0x0000000000140947 */ /* 0x002ff40000800000 */
[----:B------:R-:W-:Y:S01]  /*1880*/  IMAD.MOV.U32 R17, RZ, RZ, R19 ;  /* 0x000000ffff117224 */ /* 0x000fe200078e0013 */
[----:B------:R-:W-:Y:S01]  /*1890*/  MOV R16, R10 ;  /* 0x0000000a00107202 */ /* 0x000fe20000000f00 */
[----:B------:R-:W-:Y:S01]  /*18a0*/  IMAD.MOV.U32 R15, RZ, RZ, R11 ;  /* 0x000000ffff0f7224 */ /* 0x000fe200078e000b */
[----:B------:R-:W-:-:S07]  /*18b0*/  MOV R14, 0x18d0 ;  /* 0x000018d0000e7802 */ /* 0x000fce0000000f00 */
[----:B------:R-:W-:Y:S05]  /*18c0*/  CALL.REL.NOINC `($__internal_4_$__cuda_sm20_div_rn_f64_full) ;  /* 0x0000008400cc7944 */ /* 0x000fea0003c00000 */
.L_x_188:
[----:B------:R-:W-:Y:S05]  /*18d0*/  BSYNC.RECONVERGENT B2 ;  /* 0x0000000000027941 */ /* 0x000fea0003800200 */
.L_x_187:
[----:B------:R-:W0:Y:S01]  /*18e0*/  MUFU.RSQ64H R15, R11 ;  /* 0x0000000b000f7308 */ /* 0x000e220000001c00 */
[----:B------:R-:W-:Y:S01]  /*18f0*/  VIADD R14, R11, 0xfcb00000 ;  /* 0xfcb000000b0e7836 */ /* 0x000fe20000000000 */
[----:B------:R-:W-:Y:S01]  /*1900*/  MOV R12, 0x0 ;  /* 0x00000000000c7802 */ /* 0x000fe20000000f00 */
[----:B------:R-:W-:Y:S01]  /*1910*/  IMAD.MOV.U32 R13, RZ, RZ, 0x3fd80000 ;  /* 0x3fd80000ff0d7424 */ /* 0x000fe200078e00ff */
[----:B------:R-:W-:Y:S01]  /*1920*/  DADD R16, R16, 1 ;  /* 0x3ff0000010107429 */ /* 0x000fe20000000000 */
[----:B------:R-:W-:Y:S01]  /*1930*/  BSSY.RECONVERGENT B1, `(.L_x_189) ;  /* 0x000001c000017945 */ /* 0x000fe20003800200 */
[----:B------:R-:W-:Y:S01]  /*1940*/  ISETP.GE.U32.AND P0, PT, R14, 0x7ca00000, PT ;  /* 0x7ca000000e00780c */ /* 0x000fe20003f06070 */
[----:B------:R-:W-:-:S05]  /*1950*/  DSETP.NEU.AND P1, PT, R186, 1, PT ;  /* 0x3ff00000ba00742a */ /* 0x000fca0003f2d000 */
[----:B------:R-:W-:Y:S02]  /*1960*/  DMUL R16, R16, 0.5 ;  /* 0x3fe0000010107828 */ /* 0x000fe40000000000 */
[----:B0-----:R-:W-:-:S08]  /*1970*/  DMUL R8, R14, R14 ;  /* 0x0000000e0e087228 */ /* 0x001fd00000000000 */
[----:B------:R-:W-:-:S08]  /*1980*/  DFMA R8, -R8, R10, 1 ;  /* 0x3ff000000808742b */ /* 0x000fd0000000010a */
[----:B------:R-:W-:Y:S02]  /*1990*/  DFMA R12, R8, R12, 0.5 ;  /* 0x3fe00000080c742b */ /* 0x000fe4000000000c */
[----:B------:R-:W-:-:S08]  /*19a0*/  DMUL R8, R14, R8 ;  /* 0x000000080e087228 */ /* 0x000fd00000000000 */
[----:B------:R-:W-:Y:S02]  /*19b0*/  DFMA R18, R12, R8, R14 ;  /* 0x000000080c12722b */ /* 0x000fe4000000000e */
[----:B------:R-:W-:Y:S01]  /*19c0*/  DMUL R12, RZ, R92 ;  /* 0x0000005cff0c7228 */ /* 0x000fe20000000000 */
[----:B------:R-:W-:Y:S02]  /*19d0*/  FSEL R8, R16, RZ, P1 ;  /* 0x000000ff10087208 */ /* 0x000fe40000800000 */
[----:B------:R-:W-:-:S03]  /*19e0*/  FSEL R9, R17, 1.75, P1 ;  /* 0x3fe0000011097808 */ /* 0x000fc60000800000 */
        /* <DEDUP_REMOVED lines=13> */
[----:B------:R-:W-:Y:S05]  /*1ac0*/  CALL.REL.NOINC `($__internal_5_$__cuda_sm20_dsqrt_rn_f64_mediumpath_v1) ;  /* 0x0000008800ec7944 */ /* 0x000fea0003c00000 */
[----:B------:R-:W-:Y:S02]  /*1ad0*/  IMAD.MOV.U32 R106, RZ, RZ, R15 ;  /* 0x000000ffff6a7224 */ /* 0x000fe400078e000f */
[----:B------:R-:W-:-:S07]  /*1ae0*/  IMAD.MOV.U32 R107, RZ, RZ, R18 ;  /* 0x000000ffff6b7224 */ /* 0x000fce00078e0012 */
.L_x_190:
[----:B------:R-:W-:Y:S05]  /*1af0*/  BSYNC.RECONVERGENT B1 ;  /* 0x0000000000017941 */ /* 0x000fea0003800200 */
.L_x_189:
[----:B------:R-:W0:Y:S01]  /*1b00*/  MUFU.RCP64H R15, R107 ;  /* 0x0000006b000f7308 */ /* 0x000e220000001800 */
[----:B------:R-:W-:Y:S01]  /*1b10*/  MOV R14, 0x1 ;  /* 0x00000001000e7802 */ /* 0x000fe20000000f00 */
[----:B------:R-:W-:Y:S01]  /*1b20*/  BSSY.RECONVERGENT B2, `(.L_x_191) ;  /* 0x0000015000027945 */ /* 0x000fe20003800200 */
[----:B------:R-:W-:-:S04]  /*1b30*/  FSETP.GEU.AND P2, PT, |R13|, 6.5827683646048100446e-37, PT ;  /* 0x036000000d00780b */ /* 0x000fc80003f4e200 */
        /* <DEDUP_REMOVED lines=16> */
[----:B------:R-:W-:Y:S05]  /*1c40*/  CALL.REL.NOINC `($__internal_4_$__cuda_sm20_div_rn_f64_full) ;  /* 0x0000008000ec7944 */ /* 0x000fea0003c00000 */
[----:B------:R-:W-:Y:S01]  /*1c50*/  IMAD.MOV.U32 R14, RZ, RZ, R16 ;  /* 0x000000ffff0e7224 */ /* 0x000fe200078e0010 */
[----:B------:R-:W-:-:S07]  /*1c60*/  MOV R15, R17 ;  /* 0x00000011000f7202 */ /* 0x000fce0000000f00 */
.L_x_192:
[----:B------:R-:W-:Y:S05]  /*1c70*/  BSYNC.RECONVERGENT B2 ;  /* 0x0000000000027941 */ /* 0x000fea0003800200 */
.L_x_191:
        /* <DEDUP_REMOVED lines=23> */
.L_x_194:
[----:B------:R-:W-:Y:S05]  /*1df0*/  BSYNC.RECONVERGENT B2 ;  /* 0x0000000000027941 */ /* 0x000fea0003800200 */
.L_x_193:
        /* <DEDUP_REMOVED lines=26> */
.L_x_196:
[----:B------:R-:W-:Y:S05]  /*1fa0*/  BSYNC.RECONVERGENT B2 ;  /* 0x0000000000027941 */ /* 0x000fea0003800200 */
.L_x_195:
        /* <DEDUP_REMOVED lines=24> */
.L_x_198:
[----:B------:R-:W-:Y:S05]  /*2130*/  BSYNC.RECONVERGENT B2 ;  /* 0x0000000000027941 */ /* 0x000fea0003800200 */
.L_x_197:
[----:B------:R-:W-:Y:S01]  /*2140*/  DFMA R110, R186, UR30, R110 ;  /* 0x0000001eba6e7c2b */ /* 0x000fe2000800006e */
[----:B------:R-:W-:Y:S01]  /*2150*/  IMAD.MOV.U32 R18, RZ, RZ, 0x0 ;  /* 0x00000000ff127424 */ /* 0x000fe200078e00ff */
        /* <DEDUP_REMOVED lines=29> */
[----:B------:R-:W-:Y:S01]  /*2330*/  IMAD.MOV.U32 R16, RZ, RZ, R15 ;  /* 0x000000ffff107224 */ /* 0x000fe200078e000f */
[----:B------:R-:W-:-:S07]  /*2340*/  MOV R17, R18 ;  /* 0x0000001200117202 */ /* 0x000fce0000000f00 */
.L_x_200:
[----:B------:R-:W-:Y:S05]  /*2350*/  BSYNC.RECONVERGENT B1 ;  /* 0x0000000000017941 */ /* 0x000fea0003800200 */
.L_x_199:
        /* <DEDUP_REMOVED lines=26> */
[----:B------:R-:W-:Y:S05]  /*2500*/  CALL.REL.NOINC `($__internal_5_$__cuda_sm20_dsqrt_rn_f64_mediumpath_v1) ;  /* 0x00000080005c7944 */ /* 0x000fea0003c00000 */
[----:B------:R-:W-:Y:S01]  /*2510*/  MOV R108, R15 ;  /* 0x0000000f006c7202 */ /* 0x000fe20000000f00 */
[----:B------:R-:W-:-:S07]  /*2520*/  IMAD.MOV.U32 R109, RZ, RZ, R18 ;  /* 0x000000ffff6d7224 */ /* 0x000fce00078e0012 */
.L_x_202:
[----:B------:R-:W-:Y:S05]  /*2530*/  BSYNC.RECONVERGENT B1 ;  /* 0x0000000000017941 */ /* 0x000fea0003800200 */
.L_x_201:
[----:B------:R-:W-:Y:S01]  /*2540*/  DADD R108, R8, R108 ;  /* 0x00000000086c7229 */ /* 0x000fe2000000006c */
[----:B------:R-:W-:Y:S01]  /*2550*/  FSETP.GEU.AND P2, PT, |R5|, 6.5827683646048100446e-37, PT ;  /* 0x036000000500780b */ /* 0x000fe20003f4e200 */
[----:B------:R-:W-:Y:S01]  /*2560*/  IMAD.MOV.U32 R8, RZ, RZ, 0x1 ;  /* 0x00000001ff087424 */ /* 0x000fe200078e00ff */
[----:B------:R-:W-:Y:S03]  /*2570*/  BSSY.RECONVERGENT B2, `(.L_x_203) ;  /* 0x0000015000027945 */ /* 0x000fe60003800200 */
[----:B------:R-:W0:Y:S02]  /*2580*/  MUFU.RCP64H R9, R109 ;  /* 0x0000006d00097308 */ /* 0x000e240000001800 */
        /* <DEDUP_REMOVED lines=16> */
[----:B------:R-:W-:Y:S05]  /*2690*/  CALL.REL.NOINC `($__internal_4_$__cuda_sm20_div_rn_f64_full) ;  /* 0x0000007800587944 */ /* 0x000fea0003c00000 */
[----:B------:R-:W-:Y:S02]  /*26a0*/  IMAD.MOV.U32 R8, RZ, RZ, R16 ;  /* 0x000000ffff087224 */ /* 0x000fe400078e0010 */
[----:B------:R-:W-:-:S07]  /*26b0*/  IMAD.MOV.U32 R9, RZ, RZ, R17 ;  /* 0x000000ffff097224 */ /* 0x000fce00078e0011 */
.L_x_204:
[----:B------:R-:W-:Y:S05]  /*26c0*/  BSYNC.RECONVERGENT B2 ;  /* 0x0000000000027941 */ /* 0x000fea0003800200 */
.L_x_203:
        /* <DEDUP_REMOVED lines=23> */
.L_x_206:
[----:B------:R-:W-:Y:S05]  /*2840*/  BSYNC.RECONVERGENT B2 ;  /* 0x0000000000027941 */ /* 0x000fea0003800200 */
.L_x_205:
        /* <DEDUP_REMOVED lines=21> */
[----:B------:R-:W-:Y:S01]  /*29a0*/  MOV R2, R16 ;  /* 0x0000001000027202 */ /* 0x000fe20000000f00 */
[----:B------:R-:W-:-:S07]  /*29b0*/  IMAD.MOV.U32 R3, RZ, RZ, R17 ;  /* 0x000000ffff037224 */ /* 0x000fce00078e0011 */
.L_x_208:
[----:B------:R-:W-:Y:S05]  /*29c0*/  BSYNC.RECONVERGENT B2 ;  /* 0x0000000000027941 */ /* 0x000fea0003800200 */
.L_x_207:
[----:B------:R-:W-:Y:S01]  /*29d0*/  DMUL R14, R4, R4 ;  /* 0x00000004040e7228 */ /* 0x000fe20000000000 */
[----:B------:R-:W-:Y:S01]  /*29e0*/  MOV R18, 0x0 ;  /* 0x0000000000127802 */ /* 0x000fe20000000f00 */
[----:B------:R-:W-:Y:S01]  /*29f0*/  IMAD.MOV.U32 R19, RZ, RZ, 0x3fd80000 ;  /* 0x3fd80000ff137424 */ /* 0x000fe200078e00ff */
[----:B------:R-:W-:Y:S05]  /*2a00*/  BSSY.RECONVERGENT B1, `(.L_x_209) ;  /* 0x000001b000017945 */ /* 0x000fea0003800200 */
[----:B------:R-:W-:-:S08]  /*2a10*/  DFMA R14, R8, R8, R14 ;  /* 0x00000008080e722b */ /* 0x000fd0000000000e */
        /* <DEDUP_REMOVED lines=25> */
.L_x_210:
[----:B------:R-:W-:Y:S05]  /*2bb0*/  BSYNC.RECONVERGENT B1 ;  /* 0x0000000000017941 */ /* 0x000fea0003800200 */
.L_x_209:
[----:B------:R-:W0:Y:S01]  /*2bc0*/  MUFU.RCP64H R15, R11 ;  /* 0x0000000b000f7308 */ /* 0x000e220000001800 */
[----:B------:R-:W-:Y:S01]  /*2bd0*/  MOV R14, 0x1 ;  /* 0x00000001000e7802 */ /* 0x000fe20000000f00 */
        /* <DEDUP_REMOVED lines=18> */
[----:B------:R-:W-:Y:S05]  /*2d00*/  CALL.REL.NOINC `($__internal_4_$__cuda_sm20_div_rn_f64_full) ;  /* 0x0000007000bc7944 */ /* 0x000fea0003c00000 */
[----:B------:R-:W-:Y:S02]  /*2d10*/  IMAD.MOV.U32 R108, RZ, RZ, R16 ;  /* 0x000000ffff6c7224 */ /* 0x000fe400078e0010 */
[----:B------:R-:W-:-:S07]  /*2d20*/  IMAD.MOV.U32 R109, RZ, RZ, R17 ;  /* 0x000000ffff6d7224 */ /* 0x000fce00078e0011 */
.L_x_212:
[----:B------:R-:W-:Y:S05]  /*2d30*/  BSYNC.RECONVERGENT B2 ;  /* 0x0000000000027941 */ /* 0x000fea0003800200 */
.L_x_211:
[----:B------:R-:W0:Y:S01]  /*2d40*/  MUFU.RCP64H R11, R107 ;  /* 0x0000006b000b7308 */ /* 0x000e220000001800 */
[----:B------:R-:W-:Y:S01]  /*2d50*/  MOV R10, 0x1 ;  /* 0x00000001000a7802 */ /* 0x000fe20000000f00 */
        /* <DEDUP_REMOVED lines=20> */
[----:B------:R-:W-:Y:S05]  /*2ea0*/  CALL.REL.NOINC `($__internal_4_$__cuda_sm20_div_rn_f64_full) ;  /* 0x0000007000547944 */ /* 0x000fea0003c00000 */
.L_x_214:
[----:B------:R-:W-:Y:S05]  /*2eb0*/  BSYNC.RECONVERGENT B2 ;  /* 0x0000000000027941 */ /* 0x000fea0003800200 */
.L_x_213:
[----:B------:R-:W2:Y:S01]  /*2ec0*/  LDL.64 R114, [R1] ;  /* 0x0000000001727983 */ /* 0x000ea20000100a00 */
[----:B------:R-:W-:Y:S01]  /*2ed0*/  DMUL R110, R16, R110 ;  /* 0x0000006e106e7228 */ /* 0x000fe20000000000 */
[----:B------:R-:W-:Y:S01]  /*2ee0*/  BSSY.RECONVERGENT B2, `(.L_x_215) ;  /* 0x0000047000027945 */ /* 0x000fe20003800200 */
[----:B------:R-:W0:Y:S01]  /*2ef0*/  MUFU.RCP64H R17, R7 ;  /* 0x0000000700117308 */ /* 0x000e220000001800 */
[----:B------:R-:W-:-:S05]  /*2f00*/  IMAD.MOV.U32 R16, RZ, RZ, 0x1 ;  /* 0x00000001ff107424 */ /* 0x000fca00078e00ff */
[C---:B------:R-:W-:Y:S02]  /*2f10*/  DFMA R10, R110.reuse, -R8, R10 ;  /* 0x800000086e0a722b */ /* 0x040fe4000000000a */
[C---:B------:R-:W-:Y:S02]  /*2f20*/  DMUL R14, R110.reuse, R2 ;  /* 0x000000026e0e7228 */ /* 0x040fe40000000000 */
[----:B------:R-:W-:-:S04]  /*2f30*/  DMUL R110, R110, R4 ;  /* 0x000000046e6e7228 */ /* 0x000fc80000000000 */
[----:B------:R-:W-:Y:S02]  /*2f40*/  DFMA R10, R186, UR10, R10 ;  /* 0x0000000aba0a7c2b */ /* 0x000fe4000800000a */
[----:B------:R-:W-:Y:S02]  /*2f50*/  DFMA R14, R108, R2, -R14 ;  /* 0x000000026c0e722b */ /* 0x000fe4000000080e */
[----:B0-----:R-:W-:Y:S02]  /*2f60*/  DFMA R18, R16, -R6, 1 ;  /* 0x3ff000001012742b */ /* 0x001fe40000000806 */
[----:B------:R-:W-:-:S04]  /*2f70*/  DFMA R108, R108, R4, -R110 ;  /* 0x000000046c6c722b */ /* 0x000fc8000000086e */
[----:B------:R-:W-:Y:S01]  /*2f80*/  FSEL R110, R10, UR32, P1 ;  /* 0x000000200a6e7c08 */ /* 0x000fe20008800000 */
[----:B------:R-:W-:Y:S01]  /*2f90*/  DFMA R14, R186, UR14, R14 ;  /* 0x0000000eba0e7c2b */ /* 0x000fe2000800000e */
[----:B------:R-:W-:Y:S01]  /*2fa0*/  FSEL R111, R11, UR33, P1 ;  /* 0x000000210b6f7c08 */ /* 0x000fe20008800000 */
[----:B------:R-:W-:Y:S02]  /*2fb0*/  DFMA R18, R18, R18, R18 ;  /* 0x000000121212722b */ /* 0x000fe40000000012 */
[----:B------:R-:W-:Y:S02]  /*2fc0*/  DADD R10, R156, -R154 ;  /* 0x000000009c0a7229 */ /* 0x000fe4000000089a */
[----:B------:R-:W-:Y:S02]  /*2fd0*/  DFMA R108, R186, UR12, R108 ;  /* 0x0000000cba6c7c2b */ /* 0x000fe4000800006c */
[----:B------:R-:W-:Y:S02]  /*2fe0*/  DFMA R104, R104, -UR8, R110 ;  /* 0x8000000868687c2b */ /* 0x000fe4000800006e */
[----:B------:R-:W-:Y:S01]  /*2ff0*/  DFMA R106, R16, R18, R16 ;  /* 0x00000012106a722b */ /* 0x000fe20000000010 */
[----:B------:R-:W-:Y:S01]  /*3000*/  FSEL R112, R14, UR18, P1 ;  /* 0x000000120e707c08 */ /* 0x000fe20008800000 */
[----:B------:R-:W-:Y:S01]  /*3010*/  DADD R18, R148, -R146 ;  /* 0x0000000094127229 */ /* 0x000fe20000000892 */
[----:B------:R-:W-:Y:S01]  /*3020*/  FSEL R113, R15, UR19, P1 ;  /* 0x000000130f717c08 */ /* 0x000fe20008800000 */
[----:B------:R-:W-:-:S02]  /*3030*/  DADD R16, R152, -R150 ;  /* 0x0000000098107229 */ /* 0x000fc40000000896 */
[----:B------:R-:W-:Y:S02]  /*3040*/  DADD R10, R142, R10 ;  /* 0x000000008e0a7229 */ /* 0x000fe4000000000a */
[----:B------:R-:W-:Y:S02]  /*3050*/  DFMA R110, R106, -R6, 1 ;  /* 0x3ff000006a6e742b */ /* 0x000fe40000000806 */
[----:B------:R-:W-:Y:S02]  /*3060*/  DADD R18, R134, R18 ;  /* 0x0000000086127229 */ /* 0x000fe40000000012 */
[----:B------:R-:W-:Y:S02]  /*3070*/  DADD R14, R142, R16 ;  /* 0x000000008e0e7229 */ /* 0x000fe40000000010 */
[----:B------:R-:W-:Y:S02]  /*3080*/  DADD R10, -R140, R10 ;  /* 0x000000008c0a7229 */ /* 0x000fe4000000010a */
[----:B------:R-:W-:-:S02]  /*3090*/  DFMA R16, R106, R110, R106 ;  /* 0x0000006e6a10722b */ /* 0x000fc4000000006a */
[----:B------:R-:W-:Y:S01]  /*30a0*/  DADD R106, -R132, R18 ;  /* 0x00000000846a7229 */ /* 0x000fe20000000112 */
[----:B------:R-:W-:Y:S01]  /*30b0*/  FSEL R110, R108, UR16, P1 ;  /* 0x000000106c6e7c08 */ /* 0x000fe20008800000 */
[----:B------:R-:W-:Y:S01]  /*30c0*/  DADD R14, -R140, R14 ;  /* 0x000000008c0e7229 */ /* 0x000fe2000000010e */
[----:B------:R-:W-:Y:S01]  /*30d0*/  FSEL R111, R109, UR17, P1 ;  /* 0x000000116d6f7c08 */ /* 0x000fe20008800000 */
[----:B------:R-:W-:Y:S02]  /*30e0*/  DADD R10, R138, R10 ;  /* 0x000000008a0a7229 */ /* 0x000fe4000000000a */
[----:B------:R-:W-:Y:S02]  /*30f0*/  DFMA R100, R100, -UR8, R112 ;  /* 0x8000000864647c2b */ /* 0x000fe40008000070 */
[----:B------:R-:W-:Y:S02]  /*3100*/  DADD R106, -R130, R106 ;  /* 0x00000000826a7229 */ /* 0x000fe4000000016a */
[----:B------:R-:W-:-:S02]  /*3110*/  DADD R14, -R138, R14 ;  /* 0x000000008a0e7229 */ /* 0x000fc4000000010e */
[----:B------:R-:W-:Y:S02]  /*3120*/  DADD R10, -R136, R10 ;  /* 0x00000000880a7229 */ /* 0x000fe4000000010a */
[----:B------:R-:W-:Y:S02]  /*3130*/  DFMA R102, R102, -UR8, R110 ;  /* 0x8000000866667c2b */ /* 0x000fe4000800006e */
[----:B------:R-:W-:Y:S02]  /*3140*/  DADD R106, R128, R106 ;  /* 0x00000000806a7229 */ /* 0x000fe4000000006a */
[----:B------:R-:W-:Y:S02]  /*3150*/  DADD R14, R136, R14 ;  /* 0x00000000880e7229 */ /* 0x000fe4000000000e */
[----:B------:R-:W-:Y:S02]  /*3160*/  DADD R10, R134, R10 ;  /* 0x00000000860a7229 */ /* 0x000fe4000000000a */
[----:B------:R-:W-:-:S02]  /*3170*/  DADD R100, R94, R100 ;  /* 0x000000005e647229 */ /* 0x000fc40000000064 */
[C---:B------:R-:W-:Y:S02]  /*3180*/  DADD R106, R126.reuse, R106 ;  /* 0x000000007e6a7229 */ /* 0x040fe4000000006a */
[----:B------:R-:W-:Y:S02]  /*3190*/  DADD R14, R126, R14 ;  /* 0x000000007e0e7229 */ /* 0x000fe4000000000e */
[----:B------:R-:W-:Y:S02]  /*31a0*/  DADD R10, -R132, R10 ;  /* 0x00000000840a7229 */ /* 0x000fe4000000010a */
[----:B------:R-:W-:Y:S02]  /*31b0*/  DADD R104, R98, R104 ;  /* 0x0000000062687229 */ /* 0x000fe40000000068 */
[C---:B------:R-:W-:Y:S02]  /*31c0*/  DADD R106, -R124.reuse, R106 ;  /* 0x000000007c6a7229 */ /* 0x040fe4000000016a */
[----:B------:R-:W-:-:S02]  /*31d0*/  DADD R14, -R124, R14 ;  /* 0x000000007c0e7229 */ /* 0x000fc4000000010e */
[----:B------:R-:W-:Y:S02]  /*31e0*/  DADD R102, R96, R102 ;  /* 0x0000000060667229 */ /* 0x000fe40000000066 */
[----:B------:R-:W-:Y:S02]  /*31f0*/  DADD R10, R130, R10 ;  /* 0x00000000820a7229 */ /* 0x000fe4000000000a */
[C---:B------:R-:W-:Y:S02]  /*3200*/  DADD R94, -R122.reuse, R106 ;  /* 0x000000007a5e7229 */ /* 0x040fe4000000016a */
[----:B------:R-:W-:Y:S02]  /*3210*/  DADD R14, R122, R14 ;  /* 0x000000007a0e7229 */ /* 0x000fe4000000000e */
[C---:B------:R-:W-:Y:S02]  /*3220*/  DMUL R192, R190.reuse, R104 ;  /* 0x00000068bec07228 */ /* 0x040fe40000000000 */
[----:B------:R-:W-:-:S02]  /*3230*/  DMUL R118, R190, R100 ;  /* 0x00000064be767228 */ /* 0x000fc40000000000 */
[----:B------:R-:W-:Y:S02]  /*3240*/  DMUL R116, R190, R102 ;  /* 0x00000066be747228 */ /* 0x000fe40000000000 */
[----:B------:R-:W-:Y:S02]  /*3250*/  DADD R98, -R128, R10 ;  /* 0x0000000080627229 */ /* 0x000fe4000000010a */
[C---:B------:R-:W-:Y:S02]  /*3260*/  DADD R96, -R120.reuse, R14 ;  /* 0x0000000078607229 */ /* 0x040fe4000000010e */
[----:B------:R-:W-:Y:S02]  /*3270*/  DADD R94, R120, R94 ;  /* 0x00000000785e7229 */ /* 0x000fe4000000005e */
[----:B--2---:R-:W-:-:S08]  /*3280*/  DMUL R18, R92, R114 ;  /* 0x000000725c127228 */ /* 0x004fd00000000000 */
[----:B------:R-:W-:Y:S02]  /*3290*/  DMUL R92, R18, R16 ;  /* 0x00000010125c7228 */ /* 0x000fe40000000000 */
[----:B------:R-:W-:-:S06]  /*32a0*/  FSETP.GEU.AND P2, PT, |R19|, 6.5827683646048100446e-37, PT ;  /* 0x036000001300780b */ /* 0x000fcc0003f4e200 */
[----:B------:R-:W-:-:S08]  /*32b0*/  DFMA R108, R92, -R6, R18 ;  /* 0x800000065c6c722b */ /* 0x000fd00000000012 */
        /* <DEDUP_REMOVED lines=8> */
[----:B------:R-:W-:Y:S05]  /*3340*/  CALL.REL.NOINC `($__internal_4_$__cuda_sm20_div_rn_f64_full) ;  /* 0x0000006c002c7944 */ /* 0x000fea0003c00000 */
.L_x_216:
[----:B------:R-:W-:Y:S05]  /*3350*/  BSYNC.RECONVERGENT B2 ;  /* 0x0000000000027941 */ /* 0x000fea0003800200 */
.L_x_215:
[----:B------:R-:W0:Y:S01]  /*3360*/  MUFU.RSQ64H R15, R7 ;  /* 0x00000007000f7308 */ /* 0x000e220000001c00 */
[----:B------:R-:W-:Y:S01]  /*3370*/  IADD3 R14, PT, PT, R7, -0x3500000, RZ ;  /* 0xfcb00000070e7810 */ /* 0x000fe20007ffe0ff */
[----:B------:R-:W-:Y:S01]  /*3380*/  IMAD.MOV.U32 R18, RZ, RZ, 0x0 ;  /* 0x00000000ff127424 */ /* 0x000fe200078e00ff */
[----:B------:R-:W-:Y:S01]  /*3390*/  DADD R16, R16, 1 ;  /* 0x3ff0000010107429 */ /* 0x000fe20000000000 */
[----:B------:R-:W-:Y:S01]  /*33a0*/  IMAD.MOV.U32 R19, RZ, RZ, 0x3fd80000 ;  /* 0x3fd80000ff137424 */ /* 0x000fe200078e00ff */
[----:B------:R-:W-:Y:S01]  /*33b0*/  ISETP.GE.U32.AND P0, PT, R14, 0x7ca00000, PT ;  /* 0x7ca000000e00780c */ /* 0x000fe20003f06070 */
[----:B------:R-:W-:Y:S05]  /*33c0*/  BSSY.RECONVERGENT B1, `(.L_x_217) ;  /* 0x0000019000017945 */ /* 0x000fea0003800200 */
[----:B------:R-:W-:-:S02]  /*33d0*/  DMUL R16, R16, 0.5 ;  /* 0x3fe0000010107828 */ /* 0x000fc40000000000 */
        /* <DEDUP_REMOVED lines=23> */
.L_x_218:
[----:B------:R-:W-:Y:S05]  /*3550*/  BSYNC.RECONVERGENT B1 ;  /* 0x0000000000017941 */ /* 0x000fea0003800200 */
.L_x_217:
        /* <DEDUP_REMOVED lines=21> */
.L_x_220:
[----:B------:R-:W-:Y:S05]  /*36b0*/  BSYNC.RECONVERGENT B2 ;  /* 0x0000000000027941 */ /* 0x000fea0003800200 */
.L_x_219:
        /* <DEDUP_REMOVED lines=12> */
[----:B------:R-:W-:-:S09]  /*3780*/  FSEL R13, R17, RZ, P1 ;  /* 0x000000ff110d7208 */ /* 0x000fd20000800000 */
[----:B------:R-:W-:-:S05]  /*3790*/  FFMA R12, RZ, R189, R15 ;  /* 0x000000bdff0c7223 */ /* 0x000fca000000000f */
[----:B------:R-:W-:Y:S02]  /*37a0*/  FSETP.GT.AND P0, PT, |R12|, 1.469367938527859385e-39, PT ;  /* 0x001000000c00780b */ /* 0x000fe40003f04200 */
[----:B------:R-:W-:-:S11]  /*37b0*/  FSEL R12, R16, RZ, P1 ;  /* 0x000000ff100c7208 */ /* 0x000fd60000800000 */
        /* <DEDUP_REMOVED lines=9> */
.L_x_222:
[----:B------:R-:W-:Y:S05]  /*3850*/  BSYNC.RECONVERGENT B2 ;  /* 0x0000000000027941 */ /* 0x000fea0003800200 */
.L_x_221:
        /* <DEDUP_REMOVED lines=24> */
.L_x_224:
[----:B------:R-:W-:Y:S05]  /*39e0*/  BSYNC.RECONVERGENT B2 ;  /* 0x0000000000027941 */ /* 0x000fea0003800200 */
.L_x_223:
[----:B------:R-:W0:Y:S01]  /*39f0*/  MUFU.RCP64H R15, R189 ;  /* 0x000000bd000f7308 */ /* 0x000e220000001800 */
[----:B------:R-:W-:Y:S01]  /*3a00*/  MOV R14, 0x1 ;  /* 0x00000001000e7802 */ /* 0x000fe20000000f00 */
        /* <DEDUP_REMOVED lines=24> */
.L_x_226:
[----:B------:R-:W-:Y:S05]  /*3b90*/  BSYNC.RECONVERGENT B2 ;  /* 0x0000000000027941 */ /* 0x000fea0003800200 */
.L_x_225:
[----:B------:R-:W-:Y:S01]  /*3ba0*/  DFMA R26, R186, UR30, R26 ;  /* 0x0000001eba1a7c2b */ /* 0x000fe2000800001a */
[----:B------:R-:W-:Y:S01]  /*3bb0*/  IMAD.MOV.U32 R18, RZ, RZ, 0x0 ;  /* 0x00000000ff127424 */ /* 0x000fe200078e00ff */
[----:B------:R-:W-:Y:S01]  /*3bc0*/  DMUL R16, R88, R88 ;  /* 0x0000005858107228 */ /* 0x000fe20000000000 */
[----:B------:R-:W-:Y:S01]  /*3bd0*/  MOV R19, 0x3fd80000 ;  /* 0x3fd8000000137802 */ /* 0x000fe20000000f00 */
        /* <DEDUP_REMOVED lines=29> */
.L_x_228:
[----:B------:R-:W-:Y:S05]  /*3db0*/  BSYNC.RECONVERGENT B1 ;  /* 0x0000000000017941 */ /* 0x000fea0003800200 */
.L_x_227:
        /* <DEDUP_REMOVED lines=29> */
.L_x_230:
[----:B------:R-:W-:Y:S05]  /*3f90*/  BSYNC.RECONVERGENT B1 ;  /* 0x0000000000017941 */ /* 0x000fea0003800200 */
.L_x_229:
        /* <DEDUP_REMOVED lines=24> */
.L_x_232:
[----:B------:R-:W-:Y:S05]  /*4120*/  BSYNC.RECONVERGENT B2 ;  /* 0x0000000000027941 */ /* 0x000fea0003800200 */
.L_x_231:
        /* <DEDUP_REMOVED lines=23> */
.L_x_234:
[----:B------:R-:W-:Y:S05]  /*42a0*/  BSYNC.RECONVERGENT B2 ;  /* 0x0000000000027941 */ /* 0x000fea0003800200 */
.L_x_233:
        /* <DEDUP_REMOVED lines=23> */
.L_x_236:
[----:B------:R-:W-:Y:S05]  /*4420*/  BSYNC.RECONVERGENT B2 ;  /* 0x0000000000027941 */ /* 0x000fea0003800200 */
.L_x_235:
        /* <DEDUP_REMOVED lines=30> */
.L_x_238:
[----:B------:R-:W-:Y:S05]  /*4610*/  BSYNC.RECONVERGENT B1 ;  /* 0x0000000000017941 */ /* 0x000fea0003800200 */
.L_x_237:
[----:B------:R-:W2:Y:S01]  /*4620*/  LDL.64 R88, [R1] ;  /* 0x0000000001587983 */ /* 0x000ea20000100a00 */
[----:B------:R-:W0:Y:S01]  /*4630*/  MUFU.RCP64H R15, R7 ;  /* 0x00000007000f7308 */ /* 0x000e220000001800 */
[----:B------:R-:W-:Y:S01]  /*4640*/  IMAD.MOV.U32 R14, RZ, RZ, 0x1 ;  /* 0x00000001ff0e7424 */ /* 0x000fe200078e00ff */
[----:B------:R-:W-:Y:S05]  /*4650*/  BSSY.RECONVERGENT B2, `(.L_x_239) ;  /* 0x0000015000027945 */ /* 0x000fea0003800200 */
[----:B0-----:R-:W-:-:S08]  /*4660*/  DFMA R16, R14, -R6, 1 ;  /* 0x3ff000000e10742b */ /* 0x001fd00000000806 */
[----:B------:R-:W-:-:S08]  /*4670*/  DFMA R16, R16, R16, R16 ;  /* 0x000000101010722b */ /* 0x000fd00000000010 */
[----:B------:R-:W-:-:S08]  /*4680*/  DFMA R14, R14, R16, R14 ;  /* 0x000000100e0e722b */ /* 0x000fd0000000000e */
[----:B------:R-:W-:-:S08]  /*4690*/  DFMA R18, R14, -R6, 1 ;  /* 0x3ff000000e12742b */ /* 0x000fd00000000806 */
[----:B------:R-:W-:Y:S02]  /*46a0*/  DFMA R18, R14, R18, R14 ;  /* 0x000000120e12722b */ /* 0x000fe4000000000e */
[----:B--2---:R-:W-:-:S08]  /*46b0*/  DMUL R16, R186, -R88 ;  /* 0x80000058ba107228 */ /* 0x004fd00000000000 */
[----:B------:R-:W-:Y:S02]  /*46c0*/  DMUL R88, R18, R16 ;  /* 0x0000001012587228 */ /* 0x000fe40000000000 */
[----:B------:R-:W-:-:S06]  /*46d0*/  FSETP.GEU.AND P2, PT, |R17|, 6.5827683646048100446e-37, PT ;  /* 0x036000001100780b */ /* 0x000fcc0003f4e200 */
        /* <DEDUP_REMOVED lines=10> */
[----:B------:R-:W-:Y:S01]  /*4780*/  IMAD.MOV.U32 R88, RZ, RZ, R16 ;  /* 0x000000ffff587224 */ /* 0x000fe200078e0010 */
[----:B------:R-:W-:-:S07]  /*4790*/  MOV R89, R17 ;  /* 0x0000001100597202 */ /* 0x000fce0000000f00 */
.L_x_240:
[----:B------:R-:W-:Y:S05]  /*47a0*/  BSYNC.RECONVERGENT B2 ;  /* 0x0000000000027941 */ /* 0x000fea0003800200 */
.L_x_239:
        /* <DEDUP_REMOVED lines=22> */
.L_x_242:
[----:B------:R-:W-:Y:S05]  /*4910*/  BSYNC.RECONVERGENT B2 ;  /* 0x0000000000027941 */ /* 0x000fea0003800200 */
.L_x_241:
        /* <DEDUP_REMOVED lines=9> */
[----:B------:R-:W-:-:S08]  /*49b0*/  DFMA R18, R18, R18, R18 ;  /* 0x000000121212722b */ /* 0x000fd00000000012 */
[----:B------:R-:W-:Y:S02]  /*49c0*/  DFMA R86, R14, R18, R14 ;  /* 0x000000120e56722b */ /* 0x000fe4000000000e */
[C---:B------:R-:W-:Y:S02]  /*49d0*/  DMUL R18, R90.reuse, R26 ;  /* 0x0000001a5a127228 */ /* 0x040fe40000000000 */
[----:B------:R-:W-:-:S04]  /*49e0*/  DMUL R14, R90, R10 ;  /* 0x0000000a5a0e7228 */ /* 0x000fc80000000000 */
[----:B------:R-:W-:Y:S02]  /*49f0*/  DFMA R92, -R184, R86, 1 ;  /* 0x3ff00000b85c742b */ /* 0x000fe40000000156 */
[C---:B------:R-:W-:Y:S02]  /*4a00*/  DFMA R18, R88.reuse, R26, -R18 ;  /* 0x0000001a5812722b */ /* 0x040fe40000000812 */
[----:B------:R-:W-:-:S04]  /*4a10*/  DFMA R14, R88, R10, -R14 ;  /* 0x0000000a580e722b */ /* 0x000fc8000000080e */
[----:B------:R-:W-:Y:S02]  /*4a20*/  DFMA R92, R86, R92, R86 ;  /* 0x0000005c565c722b */ /* 0x000fe40000000056 */
[C---:B------:R-:W-:Y:S01]  /*4a30*/  DFMA R18, R186.reuse, UR14, R18 ;  /* 0x0000000eba127c2b */ /* 0x040fe20008000012 */
[----:B------:R-:W-:Y:S01]  /*4a40*/  FSEL R86, R6, UR32, P1 ;  /* 0x0000002006567c08 */ /* 0x000fe20008800000 */
[----:B------:R-:W-:Y:S01]  /*4a50*/  DFMA R14, R186, UR12, R14 ;  /* 0x0000000cba0e7c2b */ /* 0x000fe2000800000e */
[----:B------:R-:W-:-:S03]  /*4a60*/  FSEL R87, R7, UR33, P1 ;  /* 0x0000002107577c08 */ /* 0x000fc60008800000 */
[----:B------:R-:W-:-:S03]  /*4a70*/  DMUL R12, R92, R16 ;  /* 0x000000105c0c7228 */ /* 0x000fc60000000000 */
[----:B------:R-:W-:Y:S01]  /*4a80*/  DFMA R84, R84, -UR8, R86 ;  /* 0x8000000854547c2b */ /* 0x000fe20008000056 */
[----:B------:R-:W-:Y:S02]  /*4a90*/  FSEL R6, R18, UR18, P1 ;  /* 0x0000001212067c08 */ /* 0x000fe40008800000 */
[----:B------:R-:W-:Y:S02]  /*4aa0*/  FSEL R7, R19, UR19, P1 ;  /* 0x0000001313077c08 */ /* 0x000fe40008800000 */
[----:B------:R-:W-:Y:S01]  /*4ab0*/  DFMA R8, -R184, R12, R16 ;  /* 0x0000000cb808722b */ /* 0x000fe20000000110 */
[----:B------:R-:W-:Y:S02]  /*4ac0*/  FSEL R14, R14, UR16, P1 ;  /* 0x000000100e0e7c08 */ /* 0x000fe40008800000 */
[----:B------:R-:W-:Y:S01]  /*4ad0*/  FSEL R15, R15, UR17, P1 ;  /* 0x000000110f0f7c08 */ /* 0x000fe20008800000 */
[----:B------:R-:W-:Y:S01]  /*4ae0*/  DFMA R72, R72, -UR8, R6 ;  /* 0x8000000848487c2b */ /* 0x000fe20008000006 */
[----:B------:R-:W-:Y:S01]  /*4af0*/  FSETP.GEU.AND P1, PT, |R17|, 6.5827683646048100446e-37, PT ;  /* 0x036000001100780b */ /* 0x000fe20003f2e200 */
[----:B------:R-:W-:-:S02]  /*4b00*/  DADD R84, R60, R84 ;  /* 0x000000003c547229 */ /* 0x000fc40000000054 */
[----:B------:R-:W-:Y:S02]  /*4b10*/  DFMA R12, R92, R8, R12 ;  /* 0x000000085c0c722b */ /* 0x000fe4000000000c */
[----:B------:R-:W-:Y:S02]  /*4b20*/  DFMA R82, R82, -UR8, R14 ;  /* 0x8000000852527c2b */ /* 0x000fe4000800000e */
[----:B------:R-:W-:Y:S02]  /*4b30*/  DADD R72, R54, R72 ;  /* 0x0000000036487229 */ /* 0x000fe40000000048 */
[----:B------:R-:W-:-:S04]  /*4b40*/  DMUL R114, R188, R84 ;  /* 0x00000054bc727228 */ /* 0x000fc80000000000 */
[----:B------:R-:W-:Y:S01]  /*4b50*/  FFMA R6, RZ, R185, R13 ;  /* 0x000000b9ff067223 */ /* 0x000fe2000000000d */
[----:B------:R-:W-:Y:S02]  /*4b60*/  DADD R82, R58, R82 ;  /* 0x000000003a527229 */ /* 0x000fe40000000052 */
[----:B------:R-:W-:Y:S02]  /*4b70*/  DMUL R112, R188, R72 ;  /* 0x00000048bc707228 */ /* 0x000fe40000000000 */
[----:B------:R-:W-:-:S04]  /*4b80*/  FSETP.GT.AND P0, PT, |R6|, 1.469367938527859385e-39, PT ;  /* 0x001000000600780b */ /* 0x000fc80003f04200 */
[----:B------:R-:W-:-:S09]  /*4b90*/  DMUL R110, R188, R82 ;  /* 0x00000052bc6e7228 */ /* 0x000fd20000000000 */
        /* <DEDUP_REMOVED lines=8> */
.L_x_244:
[----:B------:R-:W-:Y:S05]  /*4c20*/  BSYNC.RECONVERGENT B2 ;  /* 0x0000000000027941 */ /* 0x000fea0003800200 */
.L_x_243:
        /* <DEDUP_REMOVED lines=24> */
.L_x_246:
[----:B------:R-:W-:Y:S05]  /*4db0*/  BSYNC.RECONVERGENT B2 ;  /* 0x0000000000027941 */ /* 0x000fea0003800200 */
.L_x_245:
        /* <DEDUP_REMOVED lines=24> */
.L_x_248:
[----:B------:R-:W-:Y:S05]  /*4f40*/  BSYNC.RECONVERGENT B2 ;  /* 0x0000000000027941 */ /* 0x000fea0003800200 */
.L_x_247:
        /* <DEDUP_REMOVED lines=31> */
.L_x_250:
[----:B------:R-:W-:Y:S05]  /*5140*/  BSYNC.RECONVERGENT B2 ;  /* 0x0000000000027941 */ /* 0x000fea0003800200 */
.L_x_249:
        /* <DEDUP_REMOVED lines=12> */
[----:B0-----:R-:W-:-:S04]  /*5210*/  DFMA R14, -R186, R4, 1 ;  /* 0x3ff00000ba0e742b */ /* 0x001fc80000000104 */
[----:B------:R-:W-:Y:S02]  /*5220*/  DMUL R102, R58, UR34 ;  /* 0x000000223a667c28 */ /* 0x000fe40008000000 */
[----:B------:R-:W-:Y:S02]  /*5230*/  DFMA R30, R30, R106, R2 ;  /* 0x0000006a1e1e722b */ /* 0x000fe40000000002 */
        /* <DEDUP_REMOVED lines=18> */
.L_x_252:
[----:B------:R-:W-:Y:S05]  /*5360*/  BSYNC.RECONVERGENT B2 ;  /* 0x0000000000027941 */ /* 0x000fea0003800200 */
.L_x_251:
        /* <DEDUP_REMOVED lines=26> */
.L_x_254:
[----:B------:R-:W-:Y:S05]  /*5510*/  BSYNC.RECONVERGENT B2 ;  /* 0x0000000000027941 */ /* 0x000fea0003800200 */
.L_x_253:
        /* <DEDUP_REMOVED lines=27> */
.L_x_256:
[----:B------:R-:W-:Y:S05]  /*56d0*/  BSYNC.RECONVERGENT B2 ;  /* 0x0000000000027941 */ /* 0x000fea0003800200 */
.L_x_255:
[----:B------:R-:W0:Y:S01]  /*56e0*/  MUFU.RCP64H R15, R187 ;  /* 0x000000bb000f7308 */ /* 0x000e220000001800 */
[----:B------:R-:W-:Y:S01]  /*56f0*/  IMAD.MOV.U32 R14, RZ, RZ, 0x1 ;  /* 0x00000001ff0e7424 */ /* 0x000fe200078e00ff */
[----:B------:R-:W-:Y:S01]  /*5700*/  DADD R94, RZ, -R2 ;  /* 0x00000000ff5e7229 */ /* 0x000fe20000000802 */
[----:B------:R-:W-:Y:S01]  /*5710*/  UMOV UR34, 0x1c71c71c ;  /* 0x1c71c71c00227882 */ /* 0x000fe20000000000 */
[----:B------:R-:W-:Y:S01]  /*5720*/  UMOV UR35, 0x3fac71c7 ;  /* 0x3fac71c700237882 */ /* 0x000fe20000000000 */
[----:B------:R-:W-:Y:S01]  /*5730*/  BSSY.RECONVERGENT B2, `(.L_x_257) ;  /* 0x000001d000027945 */ /* 0x000fe20003800200 */
[----:B------:R-:W-:-:S04]  /*5740*/  DMUL R92, R64, UR34 ;  /* 0x00000022405c7c28 */ /* 0x000fc80008000000 */
[----:B------:R-:W-:Y:S02]  /*5750*/  DMUL R26, R118, R94 ;  /* 0x0000005e761a7228 */ /* 0x000fe40000000000 */
[----:B0-----:R-:W-:-:S08]  /*5760*/  DFMA R16, -R186, R14, 1 ;  /* 0x3ff00000ba10742b */ /* 0x001fd0000000010e */
[----:B------:R-:W-:-:S08]  /*5770*/  DFMA R16, R16, R16, R16 ;  /* 0x000000101010722b */ /* 0x000fd00000000010 */
[----:B------:R-:W-:Y:S02]  /*5780*/  DFMA R14, R14, R16, R14 ;  /* 0x000000100e0e722b */ /* 0x000fe4000000000e */
[----:B------:R-:W-:-:S06]  /*5790*/  DMUL R16, R12, 4.5 ;  /* 0x401200000c107828 */ /* 0x000fcc0000000000 */
[----:B------:R-:W-:Y:S02]  /*57a0*/  DFMA R18, -R186, R14, 1 ;  /* 0x3ff00000ba12742b */ /* 0x000fe4000000010e */
[----:B------:R-:W-:-:S06]  /*57b0*/  DMUL R16, R16, R12 ;  /* 0x0000000c10107228 */ /* 0x000fcc0000000000 */
[----:B------:R-:W-:Y:S02]  /*57c0*/  DFMA R86, R14, R18, R14 ;  /* 0x000000120e56722b */ /* 0x000fe4000000000e */
[----:B------:R-:W-:Y:S02]  /*57d0*/  DADD R14, R54, R26 ;  /* 0x00000000360e7229 */ /* 0x000fe4000000001a */
[----:B------:R-:W-:-:S04]  /*57e0*/  FSETP.GEU.AND P1, PT, |R17|, 6.5827683646048100446e-37, PT ;  /* 0x036000001100780b */ /* 0x000fc80003f2e200 */
[----:B------:R-:W-:Y:S02]  /*57f0*/  DMUL R18, R86, R16 ;  /* 0x0000001056127228 */ /* 0x000fe40000000000 */
[----:B------:R-:W-:-:S06]  /*5800*/  DFMA R14, R102, R14, R30 ;  /* 0x0000000e660e722b */ /* 0x000fcc000000001e */
[----:B------:R-:W-:Y:S01]  /*5810*/  DFMA R84, -R186, R18, R16 ;  /* 0x00000012ba54722b */ /* 0x000fe20000000110 */
[----:B------:R0:W-:Y:S07]  /*5820*/  STG.E.64 desc[UR20][R56.64], R14 ;  /* 0x0000000e38007986 */ /* 0x0001ee000c101b14 */
[----:B------:R-:W-:Y:S02]  /*5830*/  DFMA R30, R86, R84, R18 ;  /* 0x00000054561e722b */ /* 0x000fe40000000012 */
[----:B------:R-:W-:-:S02]  /*5840*/  DADD R84, R82, 1 ;  /* 0x3ff0000052547429 */ /* 0x000fc40000000000 */
[----:B0-----:R-:W-:-:S06]  /*5850*/  DMUL R56, R190, R92 ;  /* 0x0000005cbe387228 */ /* 0x001fcc0000000000 */
        /* <DEDUP_REMOVED lines=8> */
[----:B------:R-:W-:Y:S01]  /*58e0*/  MOV R30, R16 ;  /* 0x00000010001e7202 */ /* 0x000fe20000000f00 */
[----:B------:R-:W-:-:S07]  /*58f0*/  IMAD.MOV.U32 R31, RZ, RZ, R17 ;  /* 0x000000ffff1f7224 */ /* 0x000fce00078e0011 */
.L_x_258:
[----:B------:R-:W-:Y:S05]  /*5900*/  BSYNC.RECONVERGENT B2 ;  /* 0x0000000000027941 */ /* 0x000fea0003800200 */
.L_x_257:
[----:B------:R-:W0:Y:S01]  /*5910*/  MUFU.RCP64H R15, R187 ;  /* 0x000000bb000f7308 */ /* 0x000e220000001800 */
[----:B------:R-:W-:Y:S01]  /*5920*/  IMAD.MOV.U32 R14, RZ, RZ, 0x1 ;  /* 0x00000001ff0e7424 */ /* 0x000fe200078e00ff */
[----:B------:R-:W-:Y:S01]  /*5930*/  DMUL R18, R12, 6 ;  /* 0x401800000c127828 */ /* 0x000fe20000000000 */
[----:B------:R-:W-:Y:S01]  /*5940*/  UMOV UR34, 0x1c71c71c ;  /* 0x1c71c71c00227882 */ /* 0x000fe20000000000 */
[----:B------:R-:W-:Y:S01]  /*5950*/  DADD R84, R84, R30 ;  /* 0x0000000054547229 */ /* 0x000fe2000000001e */
[----:B------:R-:W-:Y:S01]  /*5960*/  UMOV UR35, 0x3fac71c7 ;  /* 0x3fac71c700237882 */ /* 0x000fe20000000000 */
[----:B------:R-:W-:Y:S01]  /*5970*/  BSSY.RECONVERGENT B2, `(.L_x_259) ;  /* 0x0000016000027945 */ /* 0x000fe20003800200 */
[----:B------:R-:W-:-:S05]  /*5980*/  DMUL R88, R58, UR34 ;  /* 0x000000223a587c28 */ /* 0x000fca0008000000 */
        /* <DEDUP_REMOVED lines=20> */
.L_x_260:
[----:B------:R-:W-:Y:S05]  /*5ad0*/  BSYNC.RECONVERGENT B2 ;  /* 0x0000000000027941 */ /* 0x000fea0003800200 */
.L_x_259:
[----:B------:R-:W0:Y:S01]  /*5ae0*/  MUFU.RCP64H R15, R187 ;  /* 0x000000bb000f7308 */ /* 0x000e220000001800 */
[----:B------:R-:W-:Y:S01]  /*5af0*/  MOV R14, 0x1 ;  /* 0x00000001000e7802 */ /* 0x000fe20000000f00 */
[----:B------:R-:W-:Y:S01]  /*5b00*/  DADD R82, -R82, 1 ;  /* 0x3ff0000052527429 */ /* 0x000fe20000000100 */
[----:B------:R-:W-:Y:S07]  /*5b10*/  BSSY.RECONVERGENT B2, `(.L_x_261) ;  /* 0x0000025000027945 */ /* 0x000fee0003800200 */
[----:B------:R-:W-:-:S02]  /*5b20*/  DADD R82, R82, R30 ;  /* 0x0000000052527229 */ /* 0x000fc4000000001e */
[----:B0-----:R-:W-:-:S06]  /*5b30*/  DFMA R18, -R186, R14, 1 ;  /* 0x3ff00000ba12742b */ /* 0x001fcc000000010e */
[----:B------:R-:W-:Y:S02]  /*5b40*/  DADD R86, R82, -R6 ;  /* 0x0000000052567229 */ /* 0x000fe40000000806 */
[----:B------:R-:W-:Y:S02]  /*5b50*/  DADD R82, R16, -3 ;  /* 0xc008000010527429 */ /* 0x000fe40000000000 */
        /* <DEDUP_REMOVED lines=11> */
[----:B------:R-:W-:Y:S02]  /*5c10*/  DADD R84, R16, 3 ;  /* 0x4008000010547429 */ /* 0x000fe40000000000 */
[----:B------:R-:W-:-:S04]  /*5c20*/  DFMA R16, R192, R82, R194 ;  /* 0x00000052c010722b */ /* 0x000fc800000000c2 */
[----:B------:R-:W-:Y:S02]  /*5c30*/  DFMA R74, R74, R106, R14 ;  /* 0x0000006a4a4a722b */ /* 0x000fe4000000000e */
[----:B------:R-:W-:Y:S02]  /*5c40*/  DFMA R14, R192, R84, R194 ;  /* 0x00000054c00e722b */ /* 0x000fe400000000c2 */
[----:B------:R-:W-:-:S06]  /*5c50*/  DADD R16, R26, R16 ;  /* 0x000000001a107229 */ /* 0x000fcc0000000010 */
[----:B------:R-:W-:Y:S02]  /*5c60*/  DADD R14, R26, R14 ;  /* 0x000000001a0e7229 */ /* 0x000fe4000000000e */
[----:B------:R-:W-:Y:S01]  /*5c70*/  DFMA R16, R88, R16, R74 ;  /* 0x000000105810722b */ /* 0x000fe2000000004a */
[----:B------:R-:W-:-:S05]  /*5c80*/  FFMA R74, RZ, R187, R31 ;  /* 0x000000bbff4a7223 */ /* 0x000fca000000001f */
[----:B------:R-:W-:Y:S01]  /*5c90*/  DFMA R14, R88, R14, R80 ;  /* 0x0000000e580e722b */ /* 0x000fe20000000050 */
[----:B------:R-:W-:Y:S01]  /*5ca0*/  FSETP.GT.AND P0, PT, |R74|, 1.469367938527859385e-39, PT ;  /* 0x001000004a00780b */ /* 0x000fe20003f04200 */
[----:B------:R-:W-:-:S05]  /*5cb0*/  DADD R74, R72, 1 ;  /* 0x3ff00000484a7429 */ /* 0x000fca0000000000 */
[----:B------:R0:W-:Y:S04]  /*5cc0*/  STG.E.64 desc[UR20][R76.64], R14 ;  /* 0x0000000e4c007986 */ /* 0x0001e8000c101b14 */
[----:B------:R0:W-:Y:S03]  /*5cd0*/  STG.E.64 desc[UR20][R78.64], R16 ;  /* 0x000000104e007986 */ /* 0x0001e6000c101b14 */
[----:B------:R-:W-:Y:S05]  /*5ce0*/  @P0 BRA P1, `(.L_x_262) ;  /* 0x00000000001c0947 */ /* 0x000fea0000800000 */
[----:B0-----:R-:W-:Y:S01]  /*5cf0*/  IMAD.MOV.U32 R17, RZ, RZ, R19 ;  /* 0x000000ffff117224 */ /* 0x001fe200078e0013 */
[----:B------:R-:W-:Y:S01]  /*5d00*/  MOV R15, R187 ;  /* 0x000000bb000f7202 */ /* 0x000fe20000000f00 */
[----:B------:R-:W-:Y:S01]  /*5d10*/  IMAD.MOV.U32 R16, RZ, RZ, R186 ;  /* 0x000000ffff107224 */ /* 0x000fe200078e00ba */
[----:B------:R-:W-:-:S07]  /*5d20*/  MOV R14, 0x5d40 ;  /* 0x00005d40000e7802 */ /* 0x000fce0000000f00 */
[----:B------:R-:W-:Y:S05]  /*5d30*/  CALL.REL.NOINC `($__internal_4_$__cuda_sm20_div_rn_f64_full) ;  /* 0x0000004000b07944 */ /* 0x000fea0003c00000 */
[----:B------:R-:W-:Y:S02]  /*5d40*/  IMAD.MOV.U32 R30, RZ, RZ, R16 ;  /* 0x000000ffff1e7224 */ /* 0x000fe400078e0010 */
[----:B------:R-:W-:-:S07]  /*5d50*/  IMAD.MOV.U32 R31, RZ, RZ, R17 ;  /* 0x000000ffff1f7224 */ /* 0x000fce00078e0011 */
.L_x_262:
[----:B------:R-:W-:Y:S05]  /*5d60*/  BSYNC.RECONVERGENT B2 ;  /* 0x0000000000027941 */ /* 0x000fea0003800200 */
.L_x_261:
[----:B0-----:R-:W0:Y:S01]  /*5d70*/  MUFU.RCP64H R15, R187 ;  /* 0x000000bb000f7308 */ /* 0x001e220000001800 */
[----:B------:R-:W-:Y:S01]  /*5d80*/  MOV R14, 0x1 ;  /* 0x00000001000e7802 */ /* 0x000fe20000000f00 */
        /* <DEDUP_REMOVED lines=23> */
.L_x_264:
[----:B------:R-:W-:Y:S05]  /*5f00*/  BSYNC.RECONVERGENT B2 ;  /* 0x0000000000027941 */ /* 0x000fea0003800200 */
.L_x_263:
[----:B------:R-:W0:Y:S01]  /*5f10*/  MUFU.RCP64H R15, R187 ;  /* 0x000000bb000f7308 */ /* 0x000e220000001800 */
[----:B------:R-:W-:Y:S01]  /*5f20*/  IMAD.MOV.U32 R14, RZ, RZ, 0x1 ;  /* 0x00000001ff0e7424 */ /* 0x000fe200078e00ff */
[----:B------:R-:W-:Y:S01]  /*5f30*/  DADD R72, -R72, 1 ;  /* 0x3ff0000048487429 */ /* 0x000fe20000000100 */
[----:B------:R-:W-:Y:S01]  /*5f40*/  BSSY.RECONVERGENT B2, `(.L_x_265) ;  /* 0x0000025000027945 */ /* 0x000fe20003800200 */
[----:B------:R-:W-:-:S06]  /*5f50*/  DADD R76, R16, 3 ;  /* 0x40080000104c7429 */ /* 0x000fcc0000000000 */
[----:B------:R-:W-:Y:S02]  /*5f60*/  DADD R72, R72, R30 ;  /* 0x0000000048487229 */ /* 0x000fe4000000001e */
        /* <DEDUP_REMOVED lines=13> */
[----:B------:R-:W-:-:S06]  /*6040*/  DADD R74, R16, -3 ;  /* 0xc0080000104a7429 */ /* 0x000fcc0000000000 */
[----:B------:R-:W-:Y:S02]  /*6050*/  DFMA R62, R62, R106, R14 ;  /* 0x0000006a3e3e722b */ /* 0x000fe4000000000e */
[C-C-:B------:R-:W-:Y:S02]  /*6060*/  DFMA R14, R116.reuse, R76, R98.reuse ;  /* 0x0000004c740e722b */ /* 0x140fe40000000062 */
[----:B------:R-:W-:-:S06]  /*6070*/  DFMA R16, R116, R74, R98 ;  /* 0x0000004a7410722b */ /* 0x000fcc0000000062 */
[C---:B------:R-:W-:Y:S02]  /*6080*/  DADD R14, R26.reuse, R14 ;  /* 0x000000001a0e7229 */ /* 0x040fe4000000000e */
[----:B------:R-:W-:-:S06]  /*6090*/  DADD R16, R26, R16 ;  /* 0x000000001a107229 */ /* 0x000fcc0000000010 */
[C---:B------:R-:W-:Y:S02]  /*60a0*/  DFMA R14, R88.reuse, R14, R70 ;  /* 0x0000000e580e722b */ /* 0x040fe40000000046 */
[----:B------:R-:W-:Y:S01]  /*60b0*/  DFMA R16, R88, R16, R62 ;  /* 0x000000105810722b */ /* 0x000fe2000000003e */
[----:B------:R-:W-:-:S04]  /*60c0*/  FFMA R62, RZ, R187, R31 ;  /* 0x000000bbff3e7223 */ /* 0x000fc8000000001f */
[----:B------:R0:W-:Y:S01]  /*60d0*/  STG.E.64 desc[UR20][R66.64], R14 ;  /* 0x0000000e42007986 */ /* 0x0001e2000c101b14 */
[----:B------:R-:W-:Y:S01]  /*60e0*/  FSETP.GT.AND P0, PT, |R62|, 1.469367938527859385e-39, PT ;  /* 0x001000003e00780b */ /* 0x000fe20003f04200 */
[----:B------:R-:W-:Y:S02]  /*60f0*/  DADD R62, R60, 1 ;  /* 0x3ff000003c3e7429 */ /* 0x000fe40000000000 */
[----:B------:R0:W-:Y:S10]  /*6100*/  STG.E.64 desc[UR20][R68.64], R16 ;  /* 0x0000001044007986 */ /* 0x0001f4000c101b14 */
[----:B------:R-:W-:Y:S05]  /*6110*/  @P0 BRA P1, `(.L_x_266) ;  /* 0x00000000001c0947 */ /* 0x000fea0000800000 */
[----:B0-----:R-:W-:Y:S01]  /*6120*/  IMAD.MOV.U32 R17, RZ, RZ, R19 ;  /* 0x000000ffff117224 */ /* 0x001fe200078e0013 */
[----:B------:R-:W-:Y:S01]  /*6130*/  MOV R16, R186 ;  /* 0x000000ba00107202 */ /* 0x000fe20000000f00 */
[----:B------:R-:W-:Y:S01]  /*6140*/  IMAD.MOV.U32 R15, RZ, RZ, R187 ;  /* 0x000000ffff0f7224 */ /* 0x000fe200078e00bb */
[----:B------:R-:W-:-:S07]  /*6150*/  MOV R14, 0x6170 ;  /* 0x00006170000e7802 */ /* 0x000fce0000000f00 */
[----:B------:R-:W-:Y:S05]  /*6160*/  CALL.REL.NOINC `($__internal_4_$__cuda_sm20_div_rn_f64_full) ;  /* 0x0000003c00a47944 */ /* 0x000fea0003c00000 */
[----:B------:R-:W-:Y:S01]  /*6170*/  IMAD.MOV.U32 R30, RZ, RZ, R16 ;  /* 0x000000ffff1e7224 */ /* 0x000fe200078e0010 */
[----:B------:R-:W-:-:S07]  /*6180*/  MOV R31, R17 ;  /* 0x00000011001f7202 */ /* 0x000fce0000000f00 */
.L_x_266:
[----:B------:R-:W-:Y:S05]  /*6190*/  BSYNC.RECONVERGENT B2 ;  /* 0x0000000000027941 */ /* 0x000fea0003800200 */
.L_x_265:
[----:B0-----:R-:W0:Y:S01]  /*61a0*/  MUFU.RCP64H R15, R187 ;  /* 0x000000bb000f7308 */ /* 0x001e220000001800 */
[----:B------:R-:W-:Y:S01]  /*61b0*/  IMAD.MOV.U32 R14, RZ, RZ, 0x1 ;  /* 0x00000001ff0e7424 */ /* 0x000fe200078e00ff */
[----:B------:R-:W-:Y:S01]  /*61c0*/  DADD R62, R62, R30 ;  /* 0x000000003e3e7229 */ /* 0x000fe2000000001e */
[----:B------:R-:W-:Y:S07]  /*61d0*/  BSSY.RECONVERGENT B2, `(.L_x_267) ;  /* 0x0000018000027945 */ /* 0x000fee0003800200 */
[----:B------:R-:W-:-:S02]  /*61e0*/  DADD R72, R62, -R6 ;  /* 0x000000003e487229 */ /* 0x000fc40000000806 */
[----:B0-----:R-:W-:-:S06]  /*61f0*/  DFMA R16, -R186, R14, 1 ;  /* 0x3ff00000ba10742b */ /* 0x001fcc000000010e */
[----:B------:R-:W-:Y:S02]  /*6200*/  DMUL R62, R56, R72 ;  /* 0x00000048383e7228 */ /* 0x000fe40000000000 */
[----:B------:R-:W-:-:S06]  /*6210*/  DFMA R16, R16, R16, R16 ;  /* 0x000000101010722b */ /* 0x000fcc0000000010 */
[----:B------:R-:W-:Y:S02]  /*6220*/  DFMA R62, R46, R106, R62 ;  /* 0x0000006a2e3e722b */ /* 0x000fe4000000003e */
[----:B------:R-:W-:Y:S02]  /*6230*/  DFMA R14, R14, R16, R14 ;  /* 0x000000100e0e722b */ /* 0x000fe4000000000e */
[----:B------:R-:W-:-:S06]  /*6240*/  DMUL R16, R8, 6 ;  /* 0x4018000008107828 */ /* 0x000fcc0000000000 */
[----:B------:R-:W-:-:S04]  /*6250*/  DFMA R18, -R186, R14, 1 ;  /* 0x3ff00000ba12742b */ /* 0x000fc8000000010e */
[----:B------:R-:W-:-:S04]  /*6260*/  FSETP.GEU.AND P1, PT, |R17|, 6.5827683646048100446e-37, PT ;  /* 0x036000001100780b */ /* 0x000fc80003f2e200 */
        /* <DEDUP_REMOVED lines=14> */
.L_x_268:
[----:B------:R-:W-:Y:S05]  /*6350*/  BSYNC.RECONVERGENT B2 ;  /* 0x0000000000027941 */ /* 0x000fea0003800200 */
.L_x_267:
[----:B------:R-:W0:Y:S01]  /*6360*/  MUFU.RCP64H R15, R187 ;  /* 0x000000bb000f7308 */ /* 0x000e220000001800 */
[----:B------:R-:W-:Y:S01]  /*6370*/  IMAD.MOV.U32 R14, RZ, RZ, 0x1 ;  /* 0x00000001ff0e7424 */ /* 0x000fe200078e00ff */
[----:B------:R-:W-:Y:S01]  /*6380*/  DADD R46, R10, R12 ;  /* 0x000000000a2e7229 */ /* 0x000fe2000000000c */
[----:B------:R-:W-:Y:S01]  /*6390*/  UMOV UR34, 0x1c71c71c ;  /* 0x1c71c71c00227882 */ /* 0x000fe20000000000 */
[----:B------:R-:W-:Y:S01]  /*63a0*/  DADD R60, -R60, 1 ;  /* 0x3ff000003c3c7429 */ /* 0x000fe20000000100 */
[----:B------:R-:W-:Y:S01]  /*63b0*/  UMOV UR35, 0x3f9c71c7 ;  /* 0x3f9c71c700237882 */ /* 0x000fe20000000000 */
[----:B------:R-:W-:Y:S01]  /*63c0*/  BSSY.RECONVERGENT B2, `(.L_x_269) ;  /* 0x0000025000027945 */ /* 0x000fe20003800200 */
[----:B------:R-:W-:-:S03]  /*63d0*/  DMUL R64, R64, UR34 ;  /* 0x0000002240407c28 */ /* 0x000fc60008000000 */
[----:B------:R-:W-:Y:S02]  /*63e0*/  DMUL R18, R46, 4.5 ;  /* 0x401200002e127828 */ /* 0x000fe40000000000 */
[----:B------:R-:W-:Y:S01]  /*63f0*/  DADD R60, R60, R30 ;  /* 0x000000003c3c7229 */ /* 0x000fe2000000001e */
[----:B------:R-:W-:Y:S02]  /*6400*/  HFMA2 R31, -RZ, RZ, 2.015625, 0 ;  /* 0x40080000ff1f7431 */ /* 0x000fe400000001ff */
[----:B------:R-:W-:Y:S01]  /*6410*/  IMAD.MOV.U32 R30, RZ, RZ, 0x0 ;  /* 0x00000000ff1e7424 */ /* 0x000fe200078e00ff */
[----:B0-----:R-:W-:Y:S02]  /*6420*/  DFMA R16, -R186, R14, 1 ;  /* 0x3ff00000ba10742b */ /* 0x001fe4000000010e */
[----:B------:R-:W-:Y:S02]  /*6430*/  DMUL R18, R46, R18 ;  /* 0x000000122e127228 */ /* 0x000fe40000000000 */
[----:B------:R-:W-:-:S02]  /*6440*/  DADD R70, R60, -R6 ;  /* 0x000000003c467229 */ /* 0x000fc40000000806 */
[----:B------:R-:W-:Y:S02]  /*6450*/  DFMA R30, R46, R30, 1 ;  /* 0x3ff000002e1e742b */ /* 0x000fe4000000001e */
[----:B------:R-:W-:-:S04]  /*6460*/  DFMA R16, R16, R16, R16 ;  /* 0x000000101010722b */ /* 0x000fc80000000010 */
[----:B------:R-:W-:Y:S01]  /*6470*/  DMUL R56, R56, R70 ;  /* 0x0000004638387228 */ /* 0x000fe20000000000 */
[----:B------:R-:W-:-:S03]  /*6480*/  FSETP.GEU.AND P1, PT, |R19|, 6.5827683646048100446e-37, PT ;  /* 0x036000001300780b */ /* 0x000fc60003f2e200 */
[----:B------:R-:W-:-:S04]  /*6490*/  DFMA R16, R14, R16, R14 ;  /* 0x000000100e10722b */ /* 0x000fc8000000000e */
[----:B------:R-:W-:-:S04]  /*64a0*/  DFMA R56, R52, R106, R56 ;  /* 0x0000006a3438722b */ /* 0x000fc80000000038 */
[----:B------:R-:W-:-:S08]  /*64b0*/  DFMA R14, -R186, R16, 1 ;  /* 0x3ff00000ba0e742b */ /* 0x000fd00000000110 */
[----:B------:R-:W-:-:S08]  /*64c0*/  DFMA R68, R16, R14, R16 ;  /* 0x0000000e1044722b */ /* 0x000fd00000000010 */
[----:B------:R-:W-:-:S08]  /*64d0*/  DMUL R16, R68, R18 ;  /* 0x0000001244107228 */ /* 0x000fd00000000000 */
[----:B------:R-:W-:-:S08]  /*64e0*/  DFMA R14, -R186, R16, R18 ;  /* 0x00000010ba0e722b */ /* 0x000fd00000000112 */
[----:B------:R-:W-:Y:S02]  /*64f0*/  DFMA R16, R68, R14, R16 ;  /* 0x0000000e4410722b */ /* 0x000fe40000000010 */
[C---:B------:R-:W-:Y:S02]  /*6500*/  DADD R68, R66.reuse, 3 ;  /* 0x4008000042447429 */ /* 0x040fe40000000000 */
[----:B------:R-:W-:-:S06]  /*6510*/  DADD R66, R66, -3 ;  /* 0xc008000042427429 */ /* 0x000fcc0000000000 */
[C-C-:B------:R-:W-:Y:S01]  /*6520*/  DFMA R14, R118.reuse, R68, R54.reuse ;  /* 0x00000044760e722b */ /* 0x140fe20000000036 */
[----:B------:R-:W-:Y:S01]  /*6530*/  FFMA R52, RZ, R187, R17 ;  /* 0x000000bbff347223 */ /* 0x000fe20000000011 */
[----:B------:R-:W-:-:S04]  /*6540*/  DFMA R54, R118, R66, R54 ;  /* 0x000000427636722b */ /* 0x000fc80000000036 */
[----:B------:R-:W-:Y:S02]  /*6550*/  FSETP.GT.AND P0, PT, |R52|, 1.469367938527859385e-39, PT ;  /* 0x001000003400780b */ /* 0x000fe40003f04200 */
[C---:B------:R-:W-:Y:S02]  /*6560*/  DFMA R14, R88.reuse, R14, R62 ;  /* 0x0000000e580e722b */ /* 0x040fe4000000003e */
[----:B------:R-:W-:Y:S02]  /*6570*/  DFMA R54, R88, R54, R56 ;  /* 0x000000365836722b */ /* 0x000fe40000000038 */
[----:B------:R-:W-:-:S03]  /*6580*/  DMUL R62, R190, R64 ;  /* 0x00000040be3e7228 */ /* 0x000fc60000000000 */
[----:B------:R0:W-:Y:S04]  /*6590*/  STG.E.64 desc[UR20][R48.64], R14 ;  /* 0x0000000e30007986 */ /* 0x0001e8000c101b14 */
[----:B------:R0:W-:Y:S01]  /*65a0*/  STG.E.64 desc[UR20][R50.64], R54 ;  /* 0x0000003632007986 */ /* 0x0001e2000c101b14 */
[----:B------:R-:W-:Y:S05]  /*65b0*/  @P0 BRA P1, `(.L_x_270) ;  /* 0x0000000000140947 */ /* 0x000fea0000800000 */
[----:B------:R-:W-:Y:S01]  /*65c0*/  IMAD.MOV.U32 R17, RZ, RZ, R19 ;  /* 0x000000ffff117224 */ /* 0x000fe200078e0013 */
[----:B0-----:R-:W-:Y:S01]  /*65d0*/  MOV R15, R187 ;  /* 0x000000bb000f7202 */ /* 0x001fe20000000f00 */
[----:B------:R-:W-:Y:S01]  /*65e0*/  IMAD.MOV.U32 R16, RZ, RZ, R186 ;  /* 0x000000ffff107224 */ /* 0x000fe200078e00ba */
[----:B------:R-:W-:-:S07]  /*65f0*/  MOV R14, 0x6610 ;  /* 0x00006610000e7802 */ /* 0x000fce0000000f00 */
[----:B------:R-:W-:Y:S05]  /*6600*/  CALL.REL.NOINC `($__internal_4_$__cuda_sm20_div_rn_f64_full) ;  /* 0x00000038007c7944 */ /* 0x000fea0003c00000 */
.L_x_270:
[----:B------:R-:W-:Y:S05]  /*6610*/  BSYNC.RECONVERGENT B2 ;  /* 0x0000000000027941 */ /* 0x000fea0003800200 */
.L_x_269:
[----:B0-----:R-:W0:Y:S01]  /*6620*/  MUFU.RCP64H R15, R187 ;  /* 0x000000bb000f7308 */ /* 0x001e220000001800 */
[----:B------:R-:W-:Y:S01]  /*6630*/  IMAD.MOV.U32 R14, RZ, RZ, 0x1 ;  /* 0x00000001ff0e7424 */ /* 0x000fe200078e00ff */
[----:B------:R-:W-:Y:S01]  /*6640*/  DADD R30, R30, R16 ;  /* 0x000000001e1e7229 */ /* 0x000fe20000000010 */
[----:B------:R-:W-:Y:S01]  /*6650*/  UMOV UR34, 0x1c71c71c ;  /* 0x1c71c71c00227882 */ /* 0x000fe20000000000 */
[----:B------:R-:W-:Y:S01]  /*6660*/  UMOV UR35, 0x3f9c71c7 ;  /* 0x3f9c71c700237882 */ /* 0x000fe20000000000 */
[----:B------:R-:W-:Y:S01]  /*6670*/  BSSY.RECONVERGENT B2, `(.L_x_271) ;  /* 0x000001a000027945 */ /* 0x000fe20003800200 */
[----:B------:R-:W-:Y:S02]  /*6680*/  DMUL R58, R58, UR34 ;  /* 0x000000223a3a7c28 */ /* 0x000fe40008000000 */
[----:B------:R-:W-:Y:S02]  /*6690*/  DADD R204, -R196, 3 ;  /* 0x40080000c4cc7429 */ /* 0x000fe40000000100 */
[----:B------:R-:W-:-:S02]  /*66a0*/  DADD R60, R30, -R6 ;  /* 0x000000001e3c7229 */ /* 0x000fc40000000806 */
[----:B0-----:R-:W-:-:S08]  /*66b0*/  DFMA R18, -R186, R14, 1 ;  /* 0x3ff00000ba12742b */ /* 0x001fd0000000010e */
[----:B------:R-:W-:-:S08]  /*66c0*/  DFMA R18, R18, R18, R18 ;  /* 0x000000121212722b */ /* 0x000fd00000000012 */
[----:B------:R-:W-:Y:S02]  /*66d0*/  DFMA R14, R14, R18, R14 ;  /* 0x000000120e0e722b */ /* 0x000fe4000000000e */
[----:B------:R-:W-:-:S06]  /*66e0*/  DMUL R18, R46, 9 ;  /* 0x402200002e127828 */ /* 0x000fcc0000000000 */
[----:B------:R-:W-:-:S04]  /*66f0*/  DFMA R48, -R186, R14, 1 ;  /* 0x3ff00000ba30742b */ /* 0x000fc8000000010e */
[----:B------:R-:W-:-:S04]  /*6700*/  FSETP.GEU.AND P1, PT, |R19|, 6.5827683646048100446e-37, PT ;  /* 0x036000001300780b */ /* 0x000fc80003f2e200 */
[----:B------:R-:W-:-:S08]  /*6710*/  DFMA R48, R14, R48, R14 ;  /* 0x000000300e30722b */ /* 0x000fd0000000000e */
[----:B------:R-:W-:-:S08]  /*6720*/  DMUL R52, R48, R18 ;  /* 0x0000001230347228 */ /* 0x000fd00000000000 */
[----:B------:R-:W-:-:S08]  /*6730*/  DFMA R14, -R186, R52, R18 ;  /* 0x00000034ba0e722b */ /* 0x000fd00000000112 */
[----:B------:R-:W-:Y:S02]  /*6740*/  DFMA R52, R48, R14, R52 ;  /* 0x0000000e3034722b */ /* 0x000fe40000000034 */
[----:B------:R-:W-:-:S08]  /*6750*/  DMUL R14, R62, R60 ;  /* 0x0000003c3e0e7228 */ /* 0x000fd00000000000 */
[----:B------:R-:W-:Y:S01]  /*6760*/  FFMA R16, RZ, R187, R53 ;  /* 0x000000bbff107223 */ /* 0x000fe20000000035 */
[----:B------:R-:W-:-:S04]  /*6770*/  DFMA R44, R44, R106, R14 ;  /* 0x0000006a2c2c722b */ /* 0x000fc8000000000e */
        /* <DEDUP_REMOVED lines=9> */
.L_x_272:
[----:B------:R-:W-:Y:S05]  /*6810*/  BSYNC.RECONVERGENT B2 ;  /* 0x0000000000027941 */ /* 0x000fea0003800200 */
.L_x_271:
[----:B------:R-:W0:Y:S01]  /*6820*/  MUFU.RCP64H R15, R187 ;  /* 0x000000bb000f7308 */ /* 0x000e220000001800 */
[----:B------:R-:W-:Y:S01]  /*6830*/  IMAD.MOV.U32 R14, RZ, RZ, 0x1 ;  /* 0x00000001ff0e7424 */ /* 0x000fe200078e00ff */
[----:B------:R-:W-:Y:S01]  /*6840*/  DADD R30, -R10, -R12 ;  /* 0x000000000a1e7229 */ /* 0x000fe2000000090c */
[----:B------:R-:W-:Y:S01]  /*6850*/  BSSY.RECONVERGENT B2, `(.L_x_273) ;  /* 0x000001f000027945 */ /* 0x000fe20003800200 */
[----:B------:R-:W-:-:S06]  /*6860*/  DADD R56, -R4, 3 ;  /* 0x4008000004387429 */ /* 0x000fcc0000000100 */
[----:B------:R-:W-:Y:S02]  /*6870*/  DMUL R18, R30, 4.5 ;  /* 0x401200001e127828 */ /* 0x000fe40000000000 */
[--C-:B------:R-:W-:Y:S02]  /*6880*/  DADD R54, R56, R52.reuse ;  /* 0x0000000038367229 */ /* 0x100fe40000000034 */
[----:B------:R-:W-:Y:S02]  /*6890*/  DADD R52, R204, R52 ;  /* 0x00000000cc347229 */ /* 0x000fe40000000034 */
[----:B0-----:R-:W-:Y:S02]  /*68a0*/  DFMA R16, -R186, R14, 1 ;  /* 0x3ff00000ba10742b */ /* 0x001fe4000000010e */
[----:B------:R-:W-:-:S06]  /*68b0*/  DMUL R18, R30, R18 ;  /* 0x000000121e127228 */ /* 0x000fcc0000000000 */
[----:B------:R-:W-:-:S04]  /*68c0*/  DFMA R16, R16, R16, R16 ;  /* 0x000000101010722b */ /* 0x000fc80000000010 */
[----:B------:R-:W-:-:S04]  /*68d0*/  FSETP.GEU.AND P1, PT, |R19|, 6.5827683646048100446e-37, PT ;  /* 0x036000001300780b */ /* 0x000fc80003f2e200 */
        /* <DEDUP_REMOVED lines=9> */
[----:B------:R-:W-:Y:S02]  /*6970*/  FSETP.GT.AND P0, PT, |R46|, 1.469367938527859385e-39, PT ;  /* 0x001000002e00780b */ /* 0x000fe40003f04200 */
[----:B------:R-:W-:-:S08]  /*6980*/  DADD R14, R26, R14 ;  /* 0x000000001a0e7229 */ /* 0x000fd0000000000e */
[----:B------:R-:W-:Y:S01]  /*6990*/  DFMA R14, R58, R14, R44 ;  /* 0x0000000e3a0e722b */ /* 0x000fe2000000002c */
[----:B------:R-:W-:Y:S01]  /*69a0*/  IMAD.MOV.U32 R44, RZ, RZ, 0x0 ;  /* 0x00000000ff2c7424 */ /* 0x000fe200078e00ff */
[----:B------:R-:W-:-:S05]  /*69b0*/  MOV R45, 0x40080000 ;  /* 0x40080000002d7802 */ /* 0x000fca0000000f00 */
[----:B------:R0:W-:Y:S02]  /*69c0*/  STG.E.64 desc[UR20][R42.64], R14 ;  /* 0x0000000e2a007986 */ /* 0x0001e4000c101b14 */
[----:B0-----:R-:W-:Y:S01]  /*69d0*/  DFMA R42, R30, R44, 1 ;  /* 0x3ff000001e2a742b */ /* 0x001fe2000000002c */
[----:B------:R-:W-:Y:S10]  /*69e0*/  @P0 BRA P1, `(.L_x_274) ;  /* 0x0000000000140947 */ /* 0x000ff40000800000 */
[----:B------:R-:W-:Y:S01]  /*69f0*/  IMAD.MOV.U32 R17, RZ, RZ, R19 ;  /* 0x000000ffff117224 */ /* 0x000fe200078e0013 */
[----:B------:R-:W-:Y:S01]  /*6a00*/  MOV R15, R187 ;  /* 0x000000bb000f7202 */ /* 0x000fe20000000f00 */
[----:B------:R-:W-:Y:S01]  /*6a10*/  IMAD.MOV.U32 R16, RZ, RZ, R186 ;  /* 0x000000ffff107224 */ /* 0x000fe200078e00ba */
[----:B------:R-:W-:-:S07]  /*6a20*/  MOV R14, 0x6a40 ;  /* 0x00006a40000e7802 */ /* 0x000fce0000000f00 */
[----:B------:R-:W-:Y:S05]  /*6a30*/  CALL.REL.NOINC `($__internal_4_$__cuda_sm20_div_rn_f64_full) ;  /* 0x0000003400707944 */ /* 0x000fea0003c00000 */
.L_x_274:
[----:B------:R-:W-:Y:S05]  /*6a40*/  BSYNC.RECONVERGENT B2 ;  /* 0x0000000000027941 */ /* 0x000fea0003800200 */
.L_x_273:
[----:B------:R-:W0:Y:S01]  /*6a50*/  MUFU.RCP64H R15, R187 ;  /* 0x000000bb000f7308 */ /* 0x000e220000001800 */
[----:B------:R-:W-:Y:S01]  /*6a60*/  IMAD.MOV.U32 R14, RZ, RZ, 0x1 ;  /* 0x00000001ff0e7424 */ /* 0x000fe200078e00ff */
[----:B------:R-:W-:Y:S01]  /*6a70*/  DADD R42, R42, R16 ;  /* 0x000000002a2a7229 */ /* 0x000fe20000000010 */
[----:B------:R-:W-:Y:S01]  /*6a80*/  BSSY.RECONVERGENT B2, `(.L_x_275) ;  /* 0x0000019000027945 */ /* 0x000fe20003800200 */
[----:B------:R-:W-:-:S06]  /*6a90*/  DADD R196, -R196, -3 ;  /* 0xc0080000c4c47429 */ /* 0x000fcc0000000100 */
[----:B------:R-:W-:Y:S02]  /*6aa0*/  DADD R50, R42, -R6 ;  /* 0x000000002a327229 */ /* 0x000fe40000000806 */
        /* <DEDUP_REMOVED lines=22> */
.L_x_276:
[----:B------:R-:W-:Y:S05]  /*6c10*/  BSYNC.RECONVERGENT B2 ;  /* 0x0000000000027941 */ /* 0x000fea0003800200 */
.L_x_275:
[----:B------:R-:W0:Y:S01]  /*6c20*/  MUFU.RCP64H R15, R187 ;  /* 0x000000bb000f7308 */ /* 0x000e220000001800 */
[----:B------:R-:W-:Y:S01]  /*6c30*/  IMAD.MOV.U32 R14, RZ, RZ, 0x1 ;  /* 0x00000001ff0e7424 */ /* 0x000fe200078e00ff */
[----:B------:R-:W-:Y:S01]  /*6c40*/  DADD R30, -R10, R12 ;  /* 0x000000000a1e7229 */ /* 0x000fe2000000010c */
[----:B------:R-:W-:Y:S01]  /*6c50*/  BSSY.RECONVERGENT B2, `(.L_x_277) ;  /* 0x000001f000027945 */ /* 0x000fe20003800200 */
[----:B------:R-:W-:Y:S02]  /*6c60*/  DADD R48, -R46, -3 ;  /* 0xc00800002e307429 */ /* 0x000fe40000000100 */
[----:B------:R-:W-:-:S04]  /*6c70*/  DADD R46, R196, -R46 ;  /* 0x00000000c42e7229 */ /* 0x000fc8000000082e */
[----:B------:R-:W-:Y:S02]  /*6c80*/  DMUL R18, R30, 4.5 ;  /* 0x401200001e127828 */ /* 0x000fe40000000000 */
[----:B------:R-:W-:Y:S02]  /*6c90*/  DADD R48, R48, -R4 ;  /* 0x0000000030307229 */ /* 0x000fe40000000804 */
[----:B0-----:R-:W-:-:S04]  /*6ca0*/  DFMA R16, -R186, R14, 1 ;  /* 0x3ff00000ba10742b */ /* 0x001fc8000000010e */
[----:B------:R-:W-:-:S04]  /*6cb0*/  DMUL R18, R30, R18 ;  /* 0x000000121e127228 */ /* 0x000fc80000000000 */
[----:B------:R-:W-:-:S06]  /*6cc0*/  DFMA R16, R16, R16, R16 ;  /* 0x000000101010722b */ /* 0x000fcc0000000010 */
[----:B------:R-:W-:Y:S02]  /*6cd0*/  FSETP.GEU.AND P1, PT, |R19|, 6.5827683646048100446e-37, PT ;  /* 0x036000001300780b */ /* 0x000fe40003f2e200 */
[----:B------:R-:W-:-:S08]  /*6ce0*/  DFMA R16, R14, R16, R14 ;  /* 0x000000100e10722b */ /* 0x000fd0000000000e */
[----:B------:R-:W-:-:S08]  /*6cf0*/  DFMA R14, -R186, R16, 1 ;  /* 0x3ff00000ba0e742b */ /* 0x000fd00000000110 */
[----:B------:R-:W-:-:S08]  /*6d00*/  DFMA R42, R16, R14, R16 ;  /* 0x0000000e102a722b */ /* 0x000fd00000000010 */
[----:B------:R-:W-:-:S08]  /*6d10*/  DMUL R16, R42, R18 ;  /* 0x000000122a107228 */ /* 0x000fd00000000000 */
[----:B------:R-:W-:-:S08]  /*6d20*/  DFMA R14, -R186, R16, R18 ;  /* 0x00000010ba0e722b */ /* 0x000fd00000000112 */
[----:B------:R-:W-:Y:S02]  /*6d30*/  DFMA R16, R42, R14, R16 ;  /* 0x0000000e2a10722b */ /* 0x000fe40000000010 */
        /* <DEDUP_REMOVED lines=15> */
[----:B------:R-:W-:Y:S05]  /*6e30*/  CALL.REL.NOINC `($__internal_4_$__cuda_sm20_div_rn_f64_full) ;  /* 0x0000003000707944 */ /* 0x000fea0003c00000 */
.L_x_278:
[----:B------:R-:W-:Y:S05]  /*6e40*/  BSYNC.RECONVERGENT B2 ;  /* 0x0000000000027941 */ /* 0x000fea0003800200 */
.L_x_277:
        /* <DEDUP_REMOVED lines=27> */
.L_x_280:
[----:B------:R-:W-:Y:S05]  /*7000*/  BSYNC.RECONVERGENT B2 ;  /* 0x0000000000027941 */ /* 0x000fea0003800200 */
.L_x_279:
[----:B------:R-:W0:Y:S01]  /*7010*/  MUFU.RCP64H R15, R187 ;  /* 0x000000bb000f7308 */ /* 0x000e220000001800 */
[----:B------:R-:W-:Y:S01]  /*7020*/  IMAD.MOV.U32 R14, RZ, RZ, 0x1 ;  /* 0x00000001ff0e7424 */ /* 0x000fe200078e00ff */
[----:B------:R-:W-:Y:S01]  /*7030*/  DADD R30, R10, -R12 ;  /* 0x000000000a1e7229 */ /* 0x000fe2000000080c */
[----:B------:R-:W-:Y:S01]  /*7040*/  BSSY.RECONVERGENT B2, `(.L_x_281) ;  /* 0x000001f000027945 */ /* 0x000fe20003800200 */
[----:B------:R-:W-:Y:S02]  /*7050*/  DADD R42, -R40, -3 ;  /* 0xc0080000282a7429 */ /* 0x000fe40000000100 */
[----:B------:R-:W-:-:S04]  /*7060*/  DADD R40, R204, R40 ;  /* 0x00000000cc287229 */ /* 0x000fc80000000028 */
        /* <DEDUP_REMOVED lines=28> */
.L_x_282:
[----:B------:R-:W-:Y:S05]  /*7230*/  BSYNC.RECONVERGENT B2 ;  /* 0x0000000000027941 */ /* 0x000fea0003800200 */
.L_x_281:
        /* <DEDUP_REMOVED lines=25> */
.L_x_284:
[----:B------:R-:W-:Y:S05]  /*73d0*/  BSYNC.RECONVERGENT B2 ;  /* 0x0000000000027941 */ /* 0x000fea0003800200 */
.L_x_283:
[----:B------:R-:W0:Y:S01]  /*73e0*/  MUFU.RCP64H R15, R187 ;  /* 0x000000bb000f7308 */ /* 0x000e220000001800 */
[----:B------:R-:W-:Y:S01]  /*73f0*/  IMAD.MOV.U32 R14, RZ, RZ, 0x1 ;  /* 0x00000001ff0e7424 */ /* 0x000fe200078e00ff */
[----:B------:R-:W-:Y:S01]  /*7400*/  DADD R36, R56, R16 ;  /* 0x0000000038247229 */ /* 0x000fe20000000010 */
[----:B------:R-:W-:Y:S01]  /*7410*/  BSSY.RECONVERGENT B2, `(.L_x_285) ;  /* 0x000001e000027945 */ /* 0x000fe20003800200 */
[----:B------:R-:W-:Y:S02]  /*7420*/  DADD R30, R8, R12 ;  /* 0x00000000081e7229 */ /* 0x000fe4000000000c */
[----:B------:R-:W-:-:S04]  /*7430*/  DADD R34, R196, -R16 ;  /* 0x00000000c4227229 */ /* 0x000fc80000000810 */
[----:B------:R-:W-:Y:S02]  /*7440*/  DMUL R16, R116, R36 ;  /* 0x0000002474107228 */ /* 0x000fe40000000000 */
[----:B0-----:R-:W-:-:S06]  /*7450*/  DFMA R18, -R186, R14, 1 ;  /* 0x3ff00000ba12742b */ /* 0x001fcc000000010e */
[----:B------:R-:W-:Y:S02]  /*7460*/  DFMA R16, R192, R34, R16 ;  /* 0x00000022c010722b */ /* 0x000fe40000000010 */
[----:B------:R-:W-:-:S06]  /*7470*/  DFMA R18, R18, R18, R18 ;  /* 0x000000121212722b */ /* 0x000fcc0000000012 */
[----:B------:R-:W-:Y:S02]  /*7480*/  DADD R26, R26, R16 ;  /* 0x000000001a1a7229 */ /* 0x000fe40000000010 */
[----:B------:R-:W-:-:S06]  /*7490*/  DFMA R14, R14, R18, R14 ;  /* 0x000000120e0e722b */ /* 0x000fcc000000000e */
[----:B------:R-:W-:Y:S01]  /*74a0*/  DFMA R32, R58, R26, R32 ;  /* 0x0000001a3a20722b */ /* 0x000fe20000000020 */
[----:B------:R-:W-:Y:S01]  /*74b0*/  MOV R26, 0x0 ;  /* 0x00000000001a7802 */ /* 0x000fe20000000f00 */
[----:B------:R-:W-:Y:S01]  /*74c0*/  IMAD.MOV.U32 R27, RZ, RZ, 0x40080000 ;  /* 0x40080000ff1b7424 */ /* 0x000fe200078e00ff */
[----:B------:R-:W-:-:S04]  /*74d0*/  DFMA R18, -R186, R14, 1 ;  /* 0x3ff00000ba12742b */ /* 0x000fc8000000010e */
[----:B------:R0:W-:Y:S01]  /*74e0*/  STG.E.64 desc[UR20][R28.64], R32 ;  /* 0x000000201c007986 */ /* 0x0001e2000c101b14 */
[----:B------:R-:W-:-:S03]  /*74f0*/  DFMA R26, R30, R26, 1 ;  /* 0x3ff000001e1a742b */ /* 0x000fc6000000001a */
        /* <DEDUP_REMOVED lines=9> */
[----:B0-----:R-:W-:Y:S05]  /*7590*/  @P0 BRA P1, `(.L_x_286) ;  /* 0x0000000000140947 */ /* 0x001fea0000800000 */
[----:B------:R-:W-:Y:S01]  /*75a0*/  IMAD.MOV.U32 R17, RZ, RZ, R19 ;  /* 0x000000ffff117224 */ /* 0x000fe200078e0013 */
[----:B------:R-:W-:Y:S01]  /*75b0*/  MOV R16, R186 ;  /* 0x000000ba00107202 */ /* 0x000fe20000000f00 */
[----:B------:R-:W-:Y:S01]  /*75c0*/  IMAD.MOV.U32 R15, RZ, RZ, R187 ;  /* 0x000000ffff0f7224 */ /* 0x000fe200078e00bb */
[----:B------:R-:W-:-:S07]  /*75d0*/  MOV R14, 0x75f0 ;  /* 0x000075f0000e7802 */ /* 0x000fce0000000f00 */
[----:B------:R-:W-:Y:S05]  /*75e0*/  CALL.REL.NOINC `($__internal_4_$__cuda_sm20_div_rn_f64_full) ;  /* 0x0000002800847944 */ /* 0x000fea0003c00000 */
.L_x_286:
[----:B------:R-:W-:Y:S05]  /*75f0*/  BSYNC.RECONVERGENT B2 ;  /* 0x0000000000027941 */ /* 0x000fea0003800200 */
.L_x_285:
[----:B------:R-:W0:Y:S01]  /*7600*/  MUFU.RCP64H R15, R187 ;  /* 0x000000bb000f7308 */ /* 0x000e220000001800 */
        /* <DEDUP_REMOVED lines=8> */
[----:B------:R-:W-:-:S08]  /*7690*/  DFMA R18, R14, R18, R14 ;  /* 0x000000120e12722b */ /* 0x000fd0000000000e */
[----:B------:R-:W-:-:S08]  /*76a0*/  DFMA R14, -R186, R18, 1 ;  /* 0x3ff00000ba0e742b */ /* 0x000fd00000000112 */
[----:B------:R-:W-:Y:S02]  /*76b0*/  DFMA R28, R18, R14, R18 ;  /* 0x0000000e121c722b */ /* 0x000fe40000000012 */
[----:B------:R-:W-:-:S08]  /*76c0*/  DMUL R18, R30, 9 ;  /* 0x402200001e127828 */ /* 0x000fd00000000000 */
        /* <DEDUP_REMOVED lines=12> */
.L_x_288:
[----:B------:R-:W-:Y:S05]  /*7790*/  BSYNC.RECONVERGENT B2 ;  /* 0x0000000000027941 */ /* 0x000fea0003800200 */
.L_x_287:
[----:B------:R-:W0:Y:S01]  /*77a0*/  MUFU.RCP64H R15, R187 ;  /* 0x000000bb000f7308 */ /* 0x000e220000001800 */
[----:B------:R-:W-:Y:S01]  /*77b0*/  MOV R14, 0x1 ;  /* 0x00000001000e7802 */ /* 0x000fe20000000f00 */
[----:B------:R-:W-:Y:S01]  /*77c0*/  DADD R24, -R8, -R12 ;  /* 0x0000000008187229 */ /* 0x000fe2000000090c */
[----:B------:R-:W-:Y:S01]  /*77d0*/  BSSY.RECONVERGENT B2, `(.L_x_289) ;  /* 0x0000020000027945 */ /* 0x000fe20003800200 */
[----:B------:R-:W-:-:S03]  /*77e0*/  DADD R30, -R2, 3 ;  /* 0x40080000021e7429 */ /* 0x000fc60000000100 */
        /* <DEDUP_REMOVED lines=11> */
[--C-:B------:R-:W-:Y:S02]  /*78a0*/  DADD R28, R204, R16.reuse ;  /* 0x00000000cc1c7229 */ /* 0x100fe40000000010 */
[----:B------:R-:W-:-:S06]  /*78b0*/  DADD R26, R30, R16 ;  /* 0x000000001e1a7229 */ /* 0x000fcc0000000010 */
[----:B------:R-:W-:-:S08]  /*78c0*/  DFMA R16, R192, R28, R194 ;  /* 0x0000001cc010722b */ /* 0x000fd000000000c2 */
[----:B------:R-:W-:-:S08]  /*78d0*/  DFMA R16, R118, R26, R16 ;  /* 0x0000001a7610722b */ /* 0x000fd00000000010 */
[----:B------:R-:W-:Y:S01]  /*78e0*/  DFMA R16, R58, R16, R208 ;  /* 0x000000103a10722b */ /* 0x000fe200000000d0 */
[----:B------:R-:W-:Y:S01]  /*78f0*/  FFMA R208, RZ, R187, R15 ;  /* 0x000000bbffd07223 */ /* 0x000fe2000000000f */
[----:B------:R-:W-:-:S04]  /*7900*/  IMAD.MOV.U32 R209, RZ, RZ, 0x40080000 ;  /* 0x40080000ffd17424 */ /* 0x000fc800078e00ff */
[----:B------:R-:W-:Y:S01]  /*7910*/  FSETP.GT.AND P0, PT, |R208|, 1.469367938527859385e-39, PT ;  /* 0x00100000d000780b */ /* 0x000fe20003f04200 */
[----:B------:R-:W-:Y:S01]  /*7920*/  IMAD.MOV.U32 R208, RZ, RZ, 0x0 ;  /* 0x00000000ffd07424 */ /* 0x000fe200078e00ff */
[----:B------:R0:W-:Y:S05]  /*7930*/  STG.E.64 desc[UR20][R22.64], R16 ;  /* 0x0000001016007986 */ /* 0x0001ea000c101b14 */
[----:B0-----:R-:W-:-:S06]  /*7940*/  DFMA R22, R24, R208, 1 ;  /* 0x3ff000001816742b */ /* 0x001fcc00000000d0 */
        /* <DEDUP_REMOVED lines=8> */
.L_x_290:
[----:B------:R-:W-:Y:S05]  /*79d0*/  BSYNC.RECONVERGENT B2 ;  /* 0x0000000000027941 */ /* 0x000fea0003800200 */
.L_x_289:
        /* <DEDUP_REMOVED lines=9> */
[----:B------:R-:W-:Y:S02]  /*7a70*/  DMUL R18, R24, 9 ;  /* 0x4022000018127828 */ /* 0x000fe40000000000 */
[----:B------:R-:W-:-:S06]  /*7a80*/  DADD R24, R22, -R6 ;  /* 0x0000000016187229 */ /* 0x000fcc0000000806 */
[----:B------:R-:W-:Y:S02]  /*7a90*/  DMUL R16, R208, R18 ;  /* 0x00000012d0107228 */ /* 0x000fe40000000000 */
[----:B------:R-:W-:Y:S01]  /*7aa0*/  FSETP.GEU.AND P1, PT, |R19|, 6.5827683646048100446e-37, PT ;  /* 0x036000001300780b */ /* 0x000fe20003f2e200 */
[----:B------:R-:W-:-:S05]  /*7ab0*/  DMUL R220, R62, R24 ;  /* 0x000000183edc7228 */ /* 0x000fca0000000000 */
[----:B------:R-:W-:-:S03]  /*7ac0*/  DFMA R14, -R186, R16, R18 ;  /* 0x00000010ba0e722b */ /* 0x000fc60000000112 */
[----:B------:R-:W-:-:S05]  /*7ad0*/  DFMA R220, R20, R106, R220 ;  /* 0x0000006a14dc722b */ /* 0x000fca00000000dc */
        /* <DEDUP_REMOVED lines=9> */
.L_x_292:
[----:B------:R-:W-:Y:S05]  /*7b70*/  BSYNC.RECONVERGENT B2 ;  /* 0x0000000000027941 */ /* 0x000fea0003800200 */
.L_x_291:
[----:B------:R-:W0:Y:S01]  /*7b80*/  MUFU.RCP64H R15, R187 ;  /* 0x000000bb000f7308 */ /* 0x000e220000001800 */
[----:B------:R-:W-:Y:S01]  /*7b90*/  MOV R14, 0x1 ;  /* 0x00000001000e7802 */ /* 0x000fe20000000f00 */
[----:B------:R-:W-:Y:S01]  /*7ba0*/  DADD R22, R196, -R16 ;  /* 0x00000000c4167229 */ /* 0x000fe20000000810 */
[----:B------:R-:W-:Y:S01]  /*7bb0*/  BSSY.RECONVERGENT B2, `(.L_x_293) ;  /* 0x000001e000027945 */ /* 0x000fe20003800200 */
[----:B------:R-:W-:Y:S02]  /*7bc0*/  DADD R20, -R16, -3 ;  /* 0xc008000010147429 */ /* 0x000fe40000000100 */
[----:B------:R-:W-:-:S04]  /*7bd0*/  DADD R208, -R8, R12 ;  /* 0x0000000008d07229 */ /* 0x000fc8000000010c */
[----:B------:R-:W-:Y:S02]  /*7be0*/  DFMA R16, R192, R22, R194 ;  /* 0x00000016c010722b */ /* 0x000fe400000000c2 */
[----:B------:R-:W-:Y:S02]  /*7bf0*/  DADD R20, R20, -R2 ;  /* 0x0000000014147229 */ /* 0x000fe40000000802 */
[----:B0-----:R-:W-:-:S06]  /*7c00*/  DFMA R18, -R186, R14, 1 ;  /* 0x3ff00000ba12742b */ /* 0x001fcc000000010e */
[----:B------:R-:W-:Y:S02]  /*7c10*/  DFMA R16, R118, R20, R16 ;  /* 0x000000147610722b */ /* 0x000fe40000000010 */
[----:B------:R-:W-:-:S06]  /*7c20*/  DFMA R18, R18, R18, R18 ;  /* 0x000000121212722b */ /* 0x000fcc0000000012 */
[----:B------:R-:W-:Y:S02]  /*7c30*/  DFMA R220, R58, R16, R220 ;  /* 0x000000103adc722b */ /* 0x000fe400000000dc */
[----:B------:R-:W-:-:S05]  /*7c40*/  DFMA R14, R14, R18, R14 ;  /* 0x000000120e0e722b */ /* 0x000fca000000000e */
[----:B------:R0:W-:Y:S03]  /*7c50*/  STG.E.64 desc[UR20][R206.64], R220 ;  /* 0x000000dcce007986 */ /* 0x0001e6000c101b14 */
[----:B------:R-:W-:-:S08]  /*7c60*/  DFMA R18, -R186, R14, 1 ;  /* 0x3ff00000ba12742b */ /* 0x000fd0000000010e */
[----:B------:R-:W-:Y:S02]  /*7c70*/  DFMA R14, R14, R18, R14 ;  /* 0x000000120e0e722b */ /* 0x000fe4000000000e */
[----:B------:R-:W-:-:S08]  /*7c80*/  DMUL R18, R208, 4.5 ;  /* 0x40120000d0127828 */ /* 0x000fd00000000000 */
[----:B------:R-:W-:-:S08]  /*7c90*/  DMUL R18, R208, R18 ;  /* 0x00000012d0127228 */ /* 0x000fd00000000000 */
[----:B------:R-:W-:Y:S02]  /*7ca0*/  DMUL R16, R14, R18 ;  /* 0x000000120e107228 */ /* 0x000fe40000000000 */
[----:B------:R-:W-:-:S06]  /*7cb0*/  FSETP.GEU.AND P1, PT, |R19|, 6.5827683646048100446e-37, PT ;  /* 0x036000001300780b */ /* 0x000fcc0003f2e200 */
[----:B------:R-:W-:-:S08]  /*7cc0*/  DFMA R210, -R186, R16, R18 ;  /* 0x00000010bad2722b */ /* 0x000fd00000000112 */
[----:B------:R-:W-:Y:S01]  /*7cd0*/  DFMA R16, R14, R210, R16 ;  /* 0x000000d20e10722b */ /* 0x000fe20000000010 */
[----:B------:R-:W-:-:S09]  /*7ce0*/  IMAD.MOV.U32 R15, RZ, RZ, 0x40080000 ;  /* 0x40080000ff0f7424 */ /* 0x000fd200078e00ff */
[----:B------:R-:W-:-:S05]  /*7cf0*/  FFMA R14, RZ, R187, R17 ;  /* 0x000000bbff0e7223 */ /* 0x000fca0000000011 */
[----:B------:R-:W-:Y:S01]  /*7d00*/  FSETP.GT.AND P0, PT, |R14|, 1.469367938527859385e-39, PT ;  /* 0x001000000e00780b */ /* 0x000fe20003f04200 */
[----:B------:R-:W-:-:S06]  /*7d10*/  IMAD.MOV.U32 R14, RZ, RZ, 0x0 ;  /* 0x00000000ff0e7424 */ /* 0x000fcc00078e00ff */
[----:B0-----:R-:W-:-:S06]  /*7d20*/  DFMA R206, R208, R14, 1 ;  /* 0x3ff00000d0ce742b */ /* 0x001fcc000000000e */
[----:B------:R-:W-:Y:S05]  /*7d30*/  @P0 BRA P1, `(.L_x_294) ;  /* 0x0000000000140947 */ /* 0x000fea0000800000 */
[----:B------:R-:W-:Y:S01]  /*7d40*/  MOV R17, R19 ;  /* 0x0000001300117202 */ /* 0x000fe20000000f00 */
[----:B------:R-:W-:Y:S01]  /*7d50*/  IMAD.MOV.U32 R16, RZ, RZ, R186 ;  /* 0x000000ffff107224 */ /* 0x000fe200078e00ba */
[----:B------:R-:W-:Y:S01]  /*7d60*/  MOV R14, 0x7d90 ;  /* 0x00007d90000e7802 */ /* 0x000fe20000000f00 */
[----:B------:R-:W-:-:S07]  /*7d70*/  IMAD.MOV.U32 R15, RZ, RZ, R187 ;  /* 0x000000ffff0f7224 */ /* 0x000fce00078e00bb */
[----:B------:R-:W-:Y:S05]  /*7d80*/  CALL.REL.NOINC `($__internal_4_$__cuda_sm20_div_rn_f64_full) ;  /* 0x00000020009c7944 */ /* 0x000fea0003c00000 */
.L_x_294:
[----:B------:R-:W-:Y:S05]  /*7d90*/  BSYNC.RECONVERGENT B2 ;  /* 0x0000000000027941 */ /* 0x000fea0003800200 */
.L_x_293:
[----:B------:R-:W0:Y:S01]  /*7da0*/  MUFU.RCP64H R15, R187 ;  /* 0x000000bb000f7308 */ /* 0x000e220000001800 */
[----:B------:R-:W-:Y:S01]  /*7db0*/  MOV R14, 0x1 ;  /* 0x00000001000e7802 */ /* 0x000fe20000000f00 */
        /* <DEDUP_REMOVED lines=23> */
.L_x_296:
[----:B------:R-:W-:Y:S05]  /*7f30*/  BSYNC.RECONVERGENT B2 ;  /* 0x0000000000027941 */ /* 0x000fea0003800200 */
.L_x_295:
[----:B------:R-:W0:Y:S01]  /*7f40*/  MUFU.RCP64H R15, R187 ;  /* 0x000000bb000f7308 */ /* 0x000e220000001800 */
[----:B------:R-:W-:Y:S01]  /*7f50*/  IMAD.MOV.U32 R14, RZ, RZ, 0x1 ;  /* 0x00000001ff0e7424 */ /* 0x000fe200078e00ff */
[----:B------:R-:W-:Y:S01]  /*7f60*/  DADD R204, R204, R16 ;  /* 0x00000000cccc7229 */ /* 0x000fe20000000010 */
[----:B------:R-:W-:Y:S01]  /*7f70*/  BSSY.RECONVERGENT B2, `(.L_x_297) ;  /* 0x000001e000027945 */ /* 0x000fe20003800200 */
[----:B------:R-:W-:Y:S02]  /*7f80*/  DADD R202, -R16, -3 ;  /* 0xc008000010ca7429 */ /* 0x000fe40000000100 */
[----:B------:R-:W-:-:S04]  /*7f90*/  DADD R208, R8, -R12 ;  /* 0x0000000008d07229 */ /* 0x000fc8000000080c */
        /* <DEDUP_REMOVED lines=16> */
[----:B------:R-:W-:-:S09]  /*80a0*/  MOV R15, 0x40080000 ;  /* 0x40080000000f7802 */ /* 0x000fd20000000f00 */
[----:B------:R-:W-:-:S05]  /*80b0*/  FFMA R14, RZ, R187, R17 ;  /* 0x000000bbff0e7223 */ /* 0x000fca0000000011 */
[----:B------:R-:W-:Y:S01]  /*80c0*/  FSETP.GT.AND P0, PT, |R14|, 1.469367938527859385e-39, PT ;  /* 0x001000000e00780b */ /* 0x000fe20003f04200 */
[----:B------:R-:W-:-:S06]  /*80d0*/  IMAD.MOV.U32 R14, RZ, RZ, 0x0 ;  /* 0x00000000ff0e7424 */ /* 0x000fcc00078e00ff */
[----:B0-----:R-:W-:-:S06]  /*80e0*/  DFMA R200, R208, R14, 1 ;  /* 0x3ff00000d0c8742b */ /* 0x001fcc000000000e */
[----:B------:R-:W-:Y:S05]  /*80f0*/  @P0 BRA P1, `(.L_x_298) ;  /* 0x0000000000140947 */ /* 0x000fea0000800000 */
[----:B------:R-:W-:Y:S01]  /*8100*/  IMAD.MOV.U32 R17, RZ, RZ, R19 ;  /* 0x000000ffff117224 */ /* 0x000fe200078e0013 */
[----:B------:R-:W-:Y:S01]  /*8110*/  MOV R15, R187 ;  /* 0x000000bb000f7202 */ /* 0x000fe20000000f00 */
[----:B------:R-:W-:Y:S01]  /*8120*/  IMAD.MOV.U32 R16, RZ, RZ, R186 ;  /* 0x000000ffff107224 */ /* 0x000fe200078e00ba */
[----:B------:R-:W-:-:S07]  /*8130*/  MOV R14, 0x8150 ;  /* 0x00008150000e7802 */ /* 0x000fce0000000f00 */
[----:B------:R-:W-:Y:S05]  /*8140*/  CALL.REL.NOINC `($__internal_4_$__cuda_sm20_div_rn_f64_full) ;  /* 0x0000001c00ac7944 */ /* 0x000fea0003c00000 */
.L_x_298:
[----:B------:R-:W-:Y:S05]  /*8150*/  BSYNC.RECONVERGENT B2 ;  /* 0x0000000000027941 */ /* 0x000fea0003800200 */
.L_x_297:
        /* <DEDUP_REMOVED lines=23> */
[----:B------:R-:W-:Y:S02]  /*82d0*/  MOV R15, R187 ;  /* 0x000000bb000f7202 */ /* 0x000fe40000000f00 */
[----:B------:R-:W-:-:S07]  /*82e0*/  MOV R14, 0x8300 ;  /* 0x00008300000e7802 */ /* 0x000fce0000000f00 */
[----:B------:R-:W-:Y:S05]  /*82f0*/  CALL.REL.NOINC `($__internal_4_$__cuda_sm20_div_rn_f64_full) ;  /* 0x0000001c00407944 */ /* 0x000fea0003c00000 */
[----:B------:R-:W-:Y:S01]  /*8300*/  IMAD.MOV.U32 R18, RZ, RZ, R16 ;  /* 0x000000ffff127224 */ /* 0x000fe200078e0010 */
[----:B------:R-:W-:-:S07]  /*8310*/  MOV R19, R17 ;  /* 0x0000001100137202 */ /* 0x000fce0000000f00 */
.L_x_300:
[----:B------:R-:W-:Y:S05]  /*8320*/  BSYNC.RECONVERGENT B2 ;  /* 0x0000000000027941 */ /* 0x000fea0003800200 */
.L_x_299:
[----:B------:R-:W0:Y:S01]  /*8330*/  MUFU.RCP64H R15, R187 ;  /* 0x000000bb000f7308 */ /* 0x000e220000001800 */
[----:B------:R-:W-:Y:S01]  /*8340*/  IMAD.MOV.U32 R14, RZ, RZ, 0x1 ;  /* 0x00000001ff0e7424 */ /* 0x000fe200078e00ff */
[----:B------:R-:W-:Y:S01]  /*8350*/  DADD R198, R8, R10 ;  /* 0x0000000008c67229 */ /* 0x000fe2000000000a */
[----:B------:R-:W-:Y:S01]  /*8360*/  BSSY.RECONVERGENT B2, `(.L_x_301) ;  /* 0x000001f000027945 */ /* 0x000fe20003800200 */
[----:B------:R-:W-:-:S08]  /*8370*/  DADD R196, R196, -R18 ;  /* 0x00000000c4c47229 */ /* 0x000fd00000000812 */
[----:B------:R-:W-:Y:S02]  /*8380*/  DFMA R194, R192, R196, R194 ;  /* 0x000000c4c0c2722b */ /* 0x000fe400000000c2 */
[----:B------:R-:W-:Y:S01]  /*8390*/  DADD R192, R30, R18 ;  /* 0x000000001ec07229 */ /* 0x000fe20000000012 */
[----:B------:R-:W-:Y:S01]  /*83a0*/  IMAD.MOV.U32 R19, RZ, RZ, 0x40080000 ;  /* 0x40080000ff137424 */ /* 0x000fe200078e00ff */
        /* <DEDUP_REMOVED lines=15> */
[----:B------:R-:W-:Y:S02]  /*84a0*/  FSETP.GT.AND P0, PT, |R18|, 1.469367938527859385e-39, PT ;  /* 0x001000001200780b */ /* 0x000fe40003f04200 */
[----:B------:R-:W-:-:S06]  /*84b0*/  MOV R18, 0x0 ;  /* 0x0000000000127802 */ /* 0x000fcc0000000f00 */
[----:B0-----:R-:W-:-:S05]  /*84c0*/  DFMA R182, R198, R18, 1 ;  /* 0x3ff00000c6b6742b */ /* 0x001fca0000000012 */
[----:B------:R-:W-:Y:S06]  /*84d0*/  @P0 BRA P1, `(.L_x_302) ;  /* 0x00000000001c0947 */ /* 0x000fec0000800000 */
[----:B------:R-:W-:Y:S01]  /*84e0*/  MOV R18, R16 ;  /* 0x0000001000127202 */ /* 0x000fe20000000f00 */
[----:B------:R-:W-:Y:S01]  /*84f0*/  IMAD.MOV.U32 R16, RZ, RZ, R186 ;  /* 0x000000ffff107224 */ /* 0x000fe200078e00ba */
[----:B------:R-:W-:Y:S02]  /*8500*/  MOV R15, R187 ;  /* 0x000000bb000f7202 */ /* 0x000fe40000000f00 */
[----:B------:R-:W-:-:S07]  /*8510*/  MOV R14, 0x8530 ;  /* 0x00008530000e7802 */ /* 0x000fce0000000f00 */
[----:B------:R-:W-:Y:S05]  /*8520*/  CALL.REL.NOINC `($__internal_4_$__cuda_sm20_div_rn_f64_full) ;  /* 0x0000001800b47944 */ /* 0x000fea0003c00000 */
[----:B------:R-:W-:Y:S01]  /*8530*/  IMAD.MOV.U32 R14, RZ, RZ, R16 ;  /* 0x000000ffff0e7224 */ /* 0x000fe200078e0010 */
[----:B------:R-:W-:-:S07]  /*8540*/  MOV R15, R17 ;  /* 0x00000011000f7202 */ /* 0x000fce0000000f00 */
.L_x_302:
[----:B------:R-:W-:Y:S05]  /*8550*/  BSYNC.RECONVERGENT B2 ;  /* 0x0000000000027941 */ /* 0x000fea0003800200 */
.L_x_301:
        /* <DEDUP_REMOVED lines=22> */
[----:B------:R-:W-:Y:S02]  /*86c0*/  MOV R15, R187 ;  /* 0x000000bb000f7202 */ /* 0x000fe40000000f00 */
[----:B------:R-:W-:-:S07]  /*86d0*/  MOV R14, 0x86f0 ;  /* 0x000086f0000e7802 */ /* 0x000fce0000000f00 */
[----:B------:R-:W-:Y:S05]  /*86e0*/  CALL.REL.NOINC `($__internal_4_$__cuda_sm20_div_rn_f64_full) ;  /* 0x0000001800447944 */ /* 0x000fea0003c00000 */
.L_x_304:
[----:B------:R-:W-:Y:S05]  /*86f0*/  BSYNC.RECONVERGENT B2 ;  /* 0x0000000000027941 */ /* 0x000fea0003800200 */
.L_x_303:
        /* <DEDUP_REMOVED lines=23> */
[----:B------:R0:W-:Y:S01]  /*8870*/  STG.E.64 desc[UR20][R172.64], R16 ;  /* 0x00000010ac007986 */ /* 0x0001e2000c101b14 */
        /* <DEDUP_REMOVED lines=10> */
.L_x_306:
[----:B------:R-:W-:Y:S05]  /*8920*/  BSYNC.RECONVERGENT B2 ;  /* 0x0000000000027941 */ /* 0x000fea0003800200 */
.L_x_305:
        /* <DEDUP_REMOVED lines=12> */
[----:B------:R-:W-:Y:S02]  /*89f0*/  DMUL R18, R198, 9 ;  /* 0x40220000c6127828 */ /* 0x000fe40000000000 */
[----:B------:R-:W-:-:S06]  /*8a00*/  DADD R198, -R4, -3 ;  /* 0xc008000004c67429 */ /* 0x000fcc0000000100 */
        /* <DEDUP_REMOVED lines=12> */
.L_x_308:
[----:B------:R-:W-:Y:S05]  /*8ad0*/  BSYNC.RECONVERGENT B2 ;  /* 0x0000000000027941 */ /* 0x000fea0003800200 */
.L_x_307:
[----:B------:R-:W0:Y:S01]  /*8ae0*/  MUFU.RCP64H R5, R187 ;  /* 0x000000bb00057308 */ /* 0x000e220000001800 */
[----:B------:R-:W-:Y:S01]  /*8af0*/  IMAD.MOV.U32 R4, RZ, RZ, 0x1 ;  /* 0x00000001ff047424 */ /* 0x000fe200078e00ff */
[----:B------:R-:W-:Y:S01]  /*8b00*/  DADD R160, R198, -R16 ;  /* 0x00000000c6a07229 */ /* 0x000fe20000000810 */
[----:B------:R-:W-:Y:S01]  /*8b10*/  BSSY.RECONVERGENT B2, `(.L_x_309) ;  /* 0x000001e000027945 */ /* 0x000fe20003800200 */
[----:B------:R-:W-:-:S08]  /*8b20*/  DADD R208, -R8, R10 ;  /* 0x0000000008d07229 */ /* 0x000fd0000000010a */
        /* <DEDUP_REMOVED lines=8> */
[----:B------:R-:W-:Y:S02]  /*8bb0*/  DADD R4, -R16, -3 ;  /* 0xc008000010047429 */ /* 0x000fe40000000100 */
[----:B------:R-:W-:-:S06]  /*8bc0*/  DFMA R16, R116, R160, R98 ;  /* 0x000000a07410722b */ /* 0x000fcc0000000062 */
[----:B------:R-:W-:-:S08]  /*8bd0*/  DADD R4, R4, -R2 ;  /* 0x0000000004047229 */ /* 0x000fd00000000802 */
[----:B------:R-:W-:-:S08]  /*8be0*/  DFMA R16, R118, R4, R16 ;  /* 0x000000047610722b */ /* 0x000fd00000000010 */
[----:B------:R-:W-:Y:S02]  /*8bf0*/  DFMA R220, R58, R16, R220 ;  /* 0x000000103adc722b */ /* 0x000fe400000000dc */
[----:B------:R-:W-:-:S05]  /*8c00*/  DMUL R16, R14, R18 ;  /* 0x000000120e107228 */ /* 0x000fca0000000000 */
[----:B------:R0:W-:Y:S03]  /*8c10*/  STG.E.64 desc[UR20][R180.64], R220 ;  /* 0x000000dcb4007986 */ /* 0x0001e6000c101b14 */
[----:B------:R-:W-:-:S08]  /*8c20*/  DFMA R210, -R186, R16, R18 ;  /* 0x00000010bad2722b */ /* 0x000fd00000000112 */
[----:B------:R-:W-:Y:S01]  /*8c30*/  DFMA R16, R14, R210, R16 ;  /* 0x000000d20e10722b */ /* 0x000fe20000000010 */
[----:B------:R-:W-:-:S09]  /*8c40*/  IMAD.MOV.U32 R15, RZ, RZ, 0x40080000 ;  /* 0x40080000ff0f7424 */ /* 0x000fd200078e00ff */
        /* <DEDUP_REMOVED lines=10> */
.L_x_310:
[----:B------:R-:W-:Y:S05]  /*8cf0*/  BSYNC.RECONVERGENT B2 ;  /* 0x0000000000027941 */ /* 0x000fea0003800200 */
.L_x_309:
        /* <DEDUP_REMOVED lines=26> */
[----:B------:R-:W-:Y:S01]  /*8ea0*/  MOV R18, R16 ;  /* 0x0000001000127202 */ /* 0x000fe20000000f00 */
[----:B------:R-:W-:-:S07]  /*8eb0*/  IMAD.MOV.U32 R19, RZ, RZ, R17 ;  /* 0x000000ffff137224 */ /* 0x000fce00078e0011 */
.L_x_312:
[----:B------:R-:W-:Y:S05]  /*8ec0*/  BSYNC.RECONVERGENT B2 ;  /* 0x0000000000027941 */ /* 0x000fea0003800200 */
.L_x_311:
[----:B------:R-:W0:Y:S01]  /*8ed0*/  MUFU.RCP64H R15, R187 ;  /* 0x000000bb000f7308 */ /* 0x000e220000001800 */
[----:B------:R-:W-:Y:S01]  /*8ee0*/  HFMA2 R14, -RZ, RZ, 0, 5.9604644775390625e-08 ;  /* 0x00000001ff0e7431 */ /* 0x000fe200000001ff */
[----:B------:R-:W-:Y:S01]  /*8ef0*/  DADD R158, R8, -R10 ;  /* 0x00000000089e7229 */ /* 0x000fe2000000080a */
[----:B------:R-:W-:Y:S01]  /*8f00*/  BSSY.RECONVERGENT B2, `(.L_x_313) ;  /* 0x0000020000027945 */ /* 0x000fe20003800200 */
[----:B------:R-:W-:Y:S02]  /*8f10*/  DADD R56, R56, R18 ;  /* 0x0000000038387229 */ /* 0x000fe40000000012 */
[----:B------:R-:W-:-:S08]  /*8f20*/  DADD R18, -R18, -3 ;  /* 0xc008000012127429 */ /* 0x000fd00000000100 */
[----:B------:R-:W-:Y:S02]  /*8f30*/  DADD R2, R18, -R2 ;  /* 0x0000000012027229 */ /* 0x000fe40000000802 */
[----:B------:R-:W-:Y:S02]  /*8f40*/  DFMA R18, R116, R56, R98 ;  /* 0x000000387412722b */ /* 0x000fe40000000062 */
[----:B0-----:R-:W-:-:S06]  /*8f50*/  DFMA R16, -R186, R14, 1 ;  /* 0x3ff00000ba10742b */ /* 0x001fcc000000010e */
[----:B------:R-:W-:Y:S02]  /*8f60*/  DFMA R18, R118, R2, R18 ;  /* 0x000000027612722b */ /* 0x000fe40000000012 */
[----:B------:R-:W-:-:S06]  /*8f70*/  DFMA R16, R16, R16, R16 ;  /* 0x000000101010722b */ /* 0x000fcc0000000010 */
[----:B------:R-:W-:Y:S02]  /*8f80*/  DFMA R18, R58, R18, R208 ;  /* 0x000000123a12722b */ /* 0x000fe400000000d0 */
[----:B------:R-:W-:Y:S01]  /*8f90*/  DFMA R14, R14, R16, R14 ;  /* 0x000000100e0e722b */ /* 0x000fe2000000000e */
[----:B------:R-:W-:-:S04]  /*8fa0*/  MOV R209, 0x40080000 ;  /* 0x4008000000d17802 */ /* 0x000fc80000000f00 */
        /* <DEDUP_REMOVED lines=19> */
[----:B------:R-:W-:Y:S01]  /*90e0*/  MOV R14, R16 ;  /* 0x00000010000e7202 */ /* 0x000fe20000000f00 */
[----:B------:R-:W-:-:S07]  /*90f0*/  IMAD.MOV.U32 R15, RZ, RZ, R17 ;  /* 0x000000ffff0f7224 */ /* 0x000fce00078e0011 */
.L_x_314:
[----:B------:R-:W-:Y:S05]  /*9100*/  BSYNC.RECONVERGENT B2 ;  /* 0x0000000000027941 */ /* 0x000fea0003800200 */
.L_x_313:
[----:B------:R-:W0:Y:S01]  /*9110*/  MUFU.RCP64H R17, R187 ;  /* 0x000000bb00117308 */ /* 0x000e220000001800 */
[----:B------:R-:W-:Y:S01]  /*9120*/  HFMA2 R16, -RZ, RZ, 0, 5.9604644775390625e-08 ;  /* 0x00000001ff107431 */ /* 0x000fe200000001ff */
        /* <DEDUP_REMOVED lines=23> */
.L_x_316:
[----:B------:R-:W-:Y:S05]  /*92a0*/  BSYNC.RECONVERGENT B2 ;  /* 0x0000000000027941 */ /* 0x000fea0003800200 */
.L_x_315:
[----:B------:R-:W2:Y:S01]  /*92b0*/  LDL.LU.64 R62, [R1+0x8] ;  /* 0x00000800013e7983 */ /* 0x000ea20000300a00 */
[C---:B------:R-:W-:Y:S01]  /*92c0*/  DMUL R108, R188.reuse, R108 ;  /* 0x0000006cbc6c7228 */ /* 0x040fe20000000000 */
[----:B------:R-:W-:Y:S01]  /*92d0*/  BSSY.RECONVERGENT B2, `(.L_x_317) ;  /* 0x000009e000027945 */ /* 0x000fe20003800200 */
[C---:B------:R-:W-:Y:S02]  /*92e0*/  DMUL R92, R188.reuse, R92 ;  /* 0x0000005cbc5c7228 */ /* 0x040fe40000000000 */
[----:B------:R-:W-:Y:S02]  /*92f0*/  DMUL R64, R188, R64 ;  /* 0x00000040bc407228 */ /* 0x000fe40000000000 */
[--C-:B------:R-:W-:Y:S02]  /*9300*/  DADD R198, R198, -R16.reuse ;  /* 0x00000000c6c67229 */ /* 0x100fe40000000810 */
[----:B------:R-:W-:Y:S01]  /*9310*/  DADD R16, R30, R16 ;  /* 0x000000001e107229 */ /* 0x000fe20000000010 */
[----:B------:R-:W0:Y:S01]  /*9320*/  MUFU.RCP64H R31, 3 ;  /* 0x40080000001f7908 */ /* 0x000e220000001800 */
[----:B------:R-:W-:Y:S01]  /*9330*/  DMUL R104, R104, R108 ;  /* 0x0000006c68687228 */ /* 0x000fe20000000000 */
[----:B------:R-:W-:Y:S01]  /*9340*/  MOV R30, 0x1 ;  /* 0x00000001001e7802 */ /* 0x000fe20000000f00 */
[----:B------:R-:W-:-:S02]  /*9350*/  DMUL R90, R90, R92 ;  /* 0x0000005c5a5a7228 */ /* 0x000fc40000000000 */
[-C--:B------:R-:W-:Y:S02]  /*9360*/  DMUL R86, R86, R92.reuse ;  /* 0x0000005c56567228 */ /* 0x080fe40000000000 */
[-C--:B------:R-:W-:Y:S02]  /*9370*/  DMUL R80, R80, R92.reuse ;  /* 0x0000005c50507228 */ /* 0x080fe40000000000 */
[-C--:B------:R-:W-:Y:S02]  /*9380*/  DMUL R78, R78, R92.reuse ;  /* 0x0000005c4e4e7228 */ /* 0x080fe40000000000 */
[-C--:B------:R-:W-:Y:S02]  /*9390*/  DMUL R72, R72, R92.reuse ;  /* 0x0000005c48487228 */ /* 0x080fe40000000000 */
[----:B------:R-:W-:Y:S02]  /*93a0*/  DMUL R70, R70, R92 ;  /* 0x0000005c46467228 */ /* 0x000fe40000000000 */
        /* <DEDUP_REMOVED lines=11> */
[----:B------:R-:W-:Y:S02]  /*9460*/  DMUL R6, R6, R64 ;  /* 0x0000004006067228 */ /* 0x000fe40000000000 */
[----:B------:R-:W-:-:S02]  /*9470*/  DFMA R156, R156, R106, R90 ;  /* 0x0000006a9c9c722b */ /* 0x000fc4000000005a */
[-C--:B------:R-:W-:Y:S02]  /*9480*/  DFMA R154, R154, R106.reuse, R86 ;  /* 0x0000006a9a9a722b */ /* 0x080fe40000000056 */
[-C--:B------:R-:W-:Y:S02]  /*9490*/  DFMA R152, R152, R106.reuse, R80 ;  /* 0x0000006a9898722b */ /* 0x080fe40000000050 */
[-C--:B------:R-:W-:Y:S02]  /*94a0*/  DFMA R150, R150, R106.reuse, R78 ;  /* 0x0000006a9696722b */ /* 0x080fe4000000004e */
[-C--:B------:R-:W-:Y:S02]  /*94b0*/  DFMA R148, R148, R106.reuse, R72 ;  /* 0x0000006a9494722b */ /* 0x080fe40000000048 */
[-C--:B------:R-:W-:Y:S02]  /*94c0*/  DFMA R146, R146, R106.reuse, R70 ;  /* 0x0000006a9292722b */ /* 0x080fe40000000046 */
        /* <DEDUP_REMOVED lines=10> */
[----:B------:R-:W-:Y:S02]  /*9570*/  DFMA R122, R122, R106, R180 ;  /* 0x0000006a7a7a722b */ /* 0x000fe400000000b4 */
[----:B------:R-:W-:Y:S02]  /*9580*/  DMUL R100, R114, R100 ;  /* 0x0000006472647228 */ /* 0x000fe40000000000 */
[----:B------:R-:W-:-:S02]  /*9590*/  DMUL R54, R110, R54 ;  /* 0x000000366e367228 */ /* 0x000fc40000000000 */
[C---:B------:R-:W-:Y:S02]  /*95a0*/  DMUL R48, R110.reuse, R48 ;  /* 0x000000306e307228 */ /* 0x040fe40000000000 */
[C---:B------:R-:W-:Y:S02]  /*95b0*/  DMUL R42, R110.reuse, R42 ;  /* 0x0000002a6e2a7228 */ /* 0x040fe40000000000 */
[C---:B------:R-:W-:Y:S02]  /*95c0*/  DMUL R36, R110.reuse, R36 ;  /* 0x000000246e247228 */ /* 0x040fe40000000000 */
[----:B------:R-:W-:Y:S02]  /*95d0*/  DMUL R14, R110, R96 ;  /* 0x000000606e0e7228 */ /* 0x000fe40000000000 */
[----:B------:R-:W-:Y:S02]  /*95e0*/  DMUL R18, R190, UR24 ;  /* 0x00000018be127c28 */ /* 0x000fe40008000000 */
[----:B------:R-:W-:-:S02]  /*95f0*/  DFMA R160, R110, R160, R100 ;  /* 0x000000a06ea0722b */ /* 0x000fc40000000064 */
[C---:B------:R-:W-:Y:S02]  /*9600*/  DFMA R52, R114.reuse, R52, R54 ;  /* 0x000000347234722b */ /* 0x040fe40000000036 */
[C---:B------:R-:W-:Y:S02]  /*9610*/  DFMA R46, R114.reuse, R46, R48 ;  /* 0x0000002e722e722b */ /* 0x040fe40000000030 */
[C---:B------:R-:W-:Y:S02]  /*9620*/  DFMA R40, R114.reuse, R40, R42 ;  /* 0x000000287228722b */ /* 0x040fe4000000002a */
[C---:B------:R-:W-:Y:S02]  /*9630*/  DFMA R34, R114.reuse, R34, R36 ;  /* 0x000000227222722b */ /* 0x040fe40000000024 */
[C-C-:B------:R-:W-:Y:S02]  /*9640*/  DFMA R84, R114.reuse, R84, R14.reuse ;  /* 0x000000547254722b */ /* 0x140fe4000000000e */
[----:B------:R-:W-:-:S02]  /*9650*/  DFMA R82, R114, R82, R14 ;  /* 0x000000527252722b */ /* 0x000fc4000000000e */
[C-C-:B------:R-:W-:Y:S02]  /*9660*/  DFMA R28, R114.reuse, R28, R14.reuse ;  /* 0x0000001c721c722b */ /* 0x140fe4000000000e */
[C-C-:B------:R-:W-:Y:S02]  /*9670*/  DFMA R22, R114.reuse, R22, R14.reuse ;  /* 0x000000167216722b */ /* 0x140fe4000000000e */
[C-C-:B------:R-:W-:Y:S02]  /*9680*/  DFMA R204, R114.reuse, R204, R14.reuse ;  /* 0x000000cc72cc722b */ /* 0x140fe4000000000e */
[----:B------:R-:W-:Y:S02]  /*9690*/  DFMA R114, R114, R196, R14 ;  /* 0x000000c47272722b */ /* 0x000fe4000000000e */
[----:B------:R-:W-:Y:S02]  /*96a0*/  DFMA R98, R116, R198, R98 ;  /* 0x000000c67462722b */ /* 0x000fe40000000062 */
[----:B------:R-:W-:-:S02]  /*96b0*/  DADD R14, R100, R14 ;  /* 0x00000000640e7229 */ /* 0x000fc4000000000e */
[C-C-:B------:R-:W-:Y:S02]  /*96c0*/  DFMA R76, R110.reuse, R76, R100.reuse ;  /* 0x0000004c6e4c722b */ /* 0x140fe40000000064 */
[C-C-:B------:R-:W-:Y:S02]  /*96d0*/  DFMA R74, R110.reuse, R74, R100.reuse ;  /* 0x0000004a6e4a722b */ /* 0x140fe40000000064 */
[C-C-:B------:R-:W-:Y:S02]  /*96e0*/  DFMA R194, R110.reuse, R194, R100.reuse ;  /* 0x000000c26ec2722b */ /* 0x140fe40000000064 */
[C-C-:B------:R-:W-:Y:S02]  /*96f0*/  DFMA R56, R110.reuse, R56, R100.reuse ;  /* 0x000000386e38722b */ /* 0x140fe40000000064 */
[----:B------:R-:W-:Y:S02]  /*9700*/  DFMA R110, R110, R198, R100 ;  /* 0x000000c66e6e722b */ /* 0x000fe40000000064 */
[----:B------:R-:W-:-:S02]  /*9710*/  DFMA R18, R188, R18, R184 ;  /* 0x00000012bc12722b */ /* 0x000fc400000000b8 */
[----:B------:R-:W-:Y:S01]  /*9720*/  DFMA R160, R112, R4, R160 ;  /* 0x0000000470a0722b */ /* 0x000fe200000000a0 */
[----:B------:R-:W1:Y:S01]  /*9730*/  LDC.64 R4, c[0x0][0x3e0] ;  /* 0x0000f800ff047b82 */ /* 0x000e620000000a00 */
[----:B------:R-:W-:Y:S02]  /*9740*/  DFMA R98, R118, R16, R98 ;  /* 0x000000107662722b */ /* 0x000fe40000000062 */
[C-C-:B------:R-:W-:Y:S02]  /*9750*/  DFMA R68, R112.reuse, R68, R14.reuse ;  /* 0x000000447044722b */ /* 0x140fe4000000000e */
[C-C-:B------:R-:W-:Y:S02]  /*9760*/  DFMA R66, R112.reuse, R66, R14.reuse ;  /* 0x000000427042722b */ /* 0x140fe4000000000e */
[----:B------:R-:W-:Y:S01]  /*9770*/  FSETP.GEU.AND P1, PT, |R19|, 6.5827683646048100446e-37, PT ;  /* 0x036000001300780b */ /* 0x000fe20003f2e200 */
[C---:B------:R-:W-:Y:S02]  /*9780*/  DFMA R14, R112.reuse, R94, R14 ;  /* 0x0000005e700e722b */ /* 0x040fe4000000000e */
[----:B------:R-:W-:-:S02]  /*9790*/  DFMA R22, R112, R20, R22 ;  /* 0x000000147016722b */ /* 0x000fc40000000016 */
[C---:B------:R-:W-:Y:S01]  /*97a0*/  DFMA R84, R112.reuse, R94, R84 ;  /* 0x0000005e7054722b */ /* 0x040fe20000000054 */
[----:B------:R-:W3:Y:S01]  /*97b0*/  LDC R21, c[0x0][0x438] ;  /* 0x00010e00ff157b82 */ /* 0x000ee20000000800 */
[C---:B------:R-:W-:Y:S02]  /*97c0*/  DFMA R110, R112.reuse, R16, R110 ;  /* 0x00000010706e722b */ /* 0x040fe4000000006e */
[CC--:B------:R-:W-:Y:S02]  /*97d0*/  DFMA R82, R112.reuse, R94.reuse, R82 ;  /* 0x0000005e7052722b */ /* 0x0c0fe40000000052 */
[CC--:B------:R-:W-:Y:S02]  /*97e0*/  DFMA R76, R112.reuse, R94.reuse, R76 ;  /* 0x0000005e704c722b */ /* 0x0c0fe4000000004c */
[CC--:B------:R-:W-:Y:S02]  /*97f0*/  DFMA R74, R112.reuse, R94.reuse, R74 ;  /* 0x0000005e704a722b */ /* 0x0c0fe4000000004a */
[----:B------:R-:W-:-:S02]  /*9800*/  DFMA R52, R112, R94, R52 ;  /* 0x0000005e7034722b */ /* 0x000fc40000000034 */
[----:B------:R-:W-:Y:S02]  /*9810*/  DFMA R98, R58, R98, R144 ;  /* 0x000000623a62722b */ /* 0x000fe40000000090 */
[CC--:B------:R-:W-:Y:S02]  /*9820*/  DFMA R46, R112.reuse, R94.reuse, R46 ;  /* 0x0000005e702e722b */ /* 0x0c0fe4000000002e */
[C---:B------:R-:W-:Y:S02]  /*9830*/  DFMA R40, R112.reuse, R94, R40 ;  /* 0x0000005e7028722b */ /* 0x040fe40000000028 */
[----:B------:R-:W-:Y:S01]  /*9840*/  DFMA R56, R112, R2, R56 ;  /* 0x000000027038722b */ /* 0x000fe20000000038 */
[----:B------:R-:W-:Y:S01]  /*9850*/  STG.E.64 desc[UR20][R168.64], R98 ;  /* 0x00000062a8007986 */ /* 0x000fe2000c101b14 */
[----:B------:R-:W-:Y:S02]  /*9860*/  DFMA R84, R88, R84, R156 ;  /* 0x000000545854722b */ /* 0x000fe4000000009c */
[----:B------:R-:W-:-:S02]  /*9870*/  DFMA R34, R112, R94, R34 ;  /* 0x0000005e7022722b */ /* 0x000fc40000000022 */
[----:B------:R-:W-:Y:S02]  /*9880*/  DFMA R82, R88, R82, R154 ;  /* 0x000000525852722b */ /* 0x000fe4000000009a */
[----:B------:R-:W-:Y:S02]  /*9890*/  DFMA R28, R112, R26, R28 ;  /* 0x0000001a701c722b */ /* 0x000fe4000000001c */
[C---:B------:R-:W-:Y:S02]  /*98a0*/  DFMA R76, R88.reuse, R76, R152 ;  /* 0x0000004c584c722b */ /* 0x040fe40000000098 */
[----:B------:R-:W-:Y:S02]  /*98b0*/  DFMA R74, R88, R74, R150 ;  /* 0x0000004a584a722b */ /* 0x000fe40000000096 */
[----:B------:R-:W-:Y:S02]  /*98c0*/  DFMA R204, R112, R202, R204 ;  /* 0x000000ca70cc722b */ /* 0x000fe400000000cc */
[----:B------:R-:W-:-:S02]  /*98d0*/  DFMA R68, R88, R68, R148 ;  /* 0x000000445844722b */ /* 0x000fc40000000094 */
[----:B------:R-:W-:Y:S02]  /*98e0*/  DFMA R114, R112, R192, R114 ;  /* 0x000000c07072722b */ /* 0x000fe40000000072 */
[----:B------:R-:W-:Y:S02]  /*98f0*/  DFMA R66, R88, R66, R146 ;  /* 0x000000425842722b */ /* 0x000fe40000000092 */
[----:B------:R-:W-:Y:S02]  /*9900*/  DFMA R194, R112, R174, R194 ;  /* 0x000000ae70c2722b */ /* 0x000fe400000000c2 */
[C---:B------:R-:W-:Y:S02]  /*9910*/  DFMA R52, R58.reuse, R52, R142 ;  /* 0x000000343a34722b */ /* 0x040fe4000000008e */
[C---:B------:R-:W-:Y:S02]  /*9920*/  DFMA R46, R58.reuse, R46, R140 ;  /* 0x0000002e3a2e722b */ /* 0x040fe4000000008c */
[----:B------:R-:W-:-:S02]  /*9930*/  DFMA R40, R58, R40, R138 ;  /* 0x000000283a28722b */ /* 0x000fc4000000008a */
[C---:B------:R-:W-:Y:S02]  /*9940*/  DFMA R34, R58.reuse, R34, R136 ;  /* 0x000000223a22722b */ /* 0x040fe40000000088 */
[C---:B------:R-:W-:Y:S02]  /*9950*/  DFMA R28, R58.reuse, R28, R134 ;  /* 0x0000001c3a1c722b */ /* 0x040fe40000000086 */
[C---:B------:R-:W-:Y:S02]  /*9960*/  DFMA R22, R58.reuse, R22, R132 ;  /* 0x000000163a16722b */ /* 0x040fe40000000084 */
[C---:B------:R-:W-:Y:S02]  /*9970*/  DFMA R130, R58.reuse, R204, R130 ;  /* 0x000000cc3a82722b */ /* 0x040fe40000000082 */
[C---:B------:R-:W-:Y:S02]  /*9980*/  DFMA R114, R58.reuse, R114, R128 ;  /* 0x000000723a72722b */ /* 0x040fe40000000080 */
[----:B------:R-:W-:-:S02]  /*9990*/  DFMA R126, R58, R194, R126 ;  /* 0x000000c23a7e722b */ /* 0x000fc4000000007e */
[C---:B------:R-:W-:Y:S02]  /*99a0*/  DFMA R124, R58.reuse, R160, R124 ;  /* 0x000000a03a7c722b */ /* 0x040fe4000000007c */
[----:B------:R-:W-:Y:S02]  /*99b0*/  DFMA R56, R58, R56, R122 ;  /* 0x000000383a38722b */ /* 0x000fe4000000007a */
[-C--:B--2---:R-:W-:Y:S02]  /*99c0*/  DFMA R104, R62, R106.reuse, R104 ;  /* 0x0000006a3e68722b */ /* 0x084fe40000000068 */
[----:B------:R-:W-:Y:S01]  /*99d0*/  DFMA R106, R120, R106, R6 ;  /* 0x0000006a786a722b */ /* 0x000fe20000000006 */
[----:B------:R-:W-:Y:S01]  /*99e0*/  MOV R6, 0x0 ;  /* 0x0000000000067802 */ /* 0x000fe20000000f00 */
[----:B------:R-:W-:-:S04]  /*99f0*/  IMAD.MOV.U32 R7, RZ, RZ, 0x40080000 ;  /* 0x40080000ff077424 */ /* 0x000fc800078e00ff */
[----:B------:R-:W-:Y:S02]  /*9a00*/  DFMA R14, R102, R14, R104 ;  /* 0x0000000e660e722b */ /* 0x000fe40000000068 */
[----:B------:R-:W-:Y:S02]  /*9a10*/  DFMA R106, R58, R110, R106 ;  /* 0x0000006e3a6a722b */ /* 0x000fe4000000006a */
[----:B0-----:R-:W-:-:S03]  /*9a20*/  DFMA R24, R30, -R6, 1 ;  /* 0x3ff000001e18742b */ /* 0x001fc60000000806 */
[----:B------:R0:W-:Y:S04]  /*9a30*/  STG.E.64 desc[UR20][R248.64], R14 ;  /* 0x0000000ef8007986 */ /* 0x0001e8000c101b14 */
[----:B------:R2:W-:Y:S01]  /*9a40*/  STG.E.64 desc[UR20][R244.64], R84 ;  /* 0x00000054f4007986 */ /* 0x0005e2000c101b14 */
[----:B------:R-:W-:-:S03]  /*9a50*/  DFMA R24, R24, R24, R24 ;  /* 0x000000181818722b */ /* 0x000fc60000000018 */
[----:B------:R2:W-:Y:S04]  /*9a60*/  STG.E.64 desc[UR20][R246.64], R82 ;  /* 0x00000052f6007986 */ /* 0x0005e8000c101b14 */
[----:B------:R2:W-:Y:S01]  /*9a70*/  STG.E.64 desc[UR20][R240.64], R76 ;  /* 0x0000004cf0007986 */ /* 0x0005e2000c101b14 */
[----:B------:R-:W-:-:S03]  /*9a80*/  DFMA R24, R30, R24, R30 ;  /* 0x000000181e18722b */ /* 0x000fc6000000001e */
[----:B------:R2:W-:Y:S04]  /*9a90*/  STG.E.64 desc[UR20][R242.64], R74 ;  /* 0x0000004af2007986 */ /* 0x0005e8000c101b14 */
[----:B------:R2:W-:Y:S01]  /*9aa0*/  STG.E.64 desc[UR20][R236.64], R68 ;  /* 0x00000044ec007986 */ /* 0x0005e2000c101b14 */
[----:B------:R-:W-:-:S03]  /*9ab0*/  DFMA R6, R24, -R6, 1 ;  /* 0x3ff000001806742b */ /* 0x000fc60000000806 */
[----:B------:R2:W-:Y:S04]  /*9ac0*/  STG.E.64 desc[UR20][R238.64], R66 ;  /* 0x00000042ee007986 */ /* 0x0005e8000c101b14 */
[----:B------:R2:W-:Y:S01]  /*9ad0*/  STG.E.64 desc[UR20][R232.64], R52 ;  /* 0x00000034e8007986 */ /* 0x0005e2000c101b14 */
[----:B------:R-:W-:-:S03]  /*9ae0*/  DFMA R6, R24, R6, R24 ;  /* 0x000000061806722b */ /* 0x000fc60000000018 */
[----:B------:R2:W-:Y:S04]  /*9af0*/  STG.E.64 desc[UR20][R234.64], R46 ;  /* 0x0000002eea007986 */ /* 0x0005e8000c101b14 */
[----:B------:R2:W-:Y:S01]  /*9b00*/  STG.E.64 desc[UR20][R226.64], R40 ;  /* 0x00000028e2007986 */ /* 0x0005e2000c101b14 */
[----:B------:R-:W-:-:S03]  /*9b10*/  DMUL R16, R6, R18 ;  /* 0x0000001206107228 */ /* 0x000fc60000000000 */
[----:B------:R2:W-:Y:S04]  /*9b20*/  STG.E.64 desc[UR20][R230.64], R34 ;  /* 0x00000022e6007986 */ /* 0x0005e8000c101b14 */
[----:B------:R2:W-:Y:S01]  /*9b30*/  STG.E.64 desc[UR20][R222.64], R28 ;  /* 0x0000001cde007986 */ /* 0x0005e2000c101b14 */
[----:B------:R-:W-:-:S03]  /*9b40*/  DFMA R2, R16, -3, R18 ;  /* 0xc00800001002782b */ /* 0x000fc60000000012 */
[----:B------:R2:W-:Y:S04]  /*9b50*/  STG.E.64 desc[UR20][R224.64], R22 ;  /* 0x00000016e0007986 */ /* 0x0005e8000c101b14 */
[----:B------:R2:W-:Y:S01]  /*9b60*/  STG.E.64 desc[UR20][R178.64], R130 ;  /* 0x00000082b2007986 */ /* 0x0005e2000c101b14 */
[----:B------:R-:W-:Y:S01]  /*9b70*/  DFMA R16, R6, R2, R16 ;  /* 0x000000020610722b */ /* 0x000fe20000000010 */
[----:B-1----:R-:W-:Y:S02]  /*9b80*/  IMAD.WIDE R2, R0, 0x8, R4 ;  /* 0x0000000800027825 */ /* 0x002fe400078e0204 */
[----:B------:R2:W-:Y:S04]  /*9b90*/  STG.E.64 desc[UR20][R218.64], R114 ;  /* 0x00000072da007986 */ /* 0x0005e8000c101b14 */
[----:B------:R2:W-:Y:S01]  /*9ba0*/  STG.E.64 desc[UR20][R170.64], R126 ;  /* 0x0000007eaa007986 */ /* 0x0005e2000c101b14 */
[----:B---3--:R-:W-:-:S04]  /*9bb0*/  IMAD.WIDE R4, R21, 0x8, R2 ;  /* 0x0000000815047825 */ /* 0x008fc800078e0202 */
[----:B0-----:R-:W-:Y:S01]  /*9bc0*/  FFMA R14, RZ, 2.125, R17 ;  /* 0x40080000ff0e7823 */ /* 0x001fe20000000011 */
[----:B------:R2:W-:Y:S01]  /*9bd0*/  STG.E.64 desc[UR20][R176.64], R124 ;  /* 0x0000007cb0007986 */ /* 0x0005e2000c101b14 */
[----:B------:R-:W-:-:S03]  /*9be0*/  IMAD.WIDE R6, R21, 0x8, R4 ;  /* 0x0000000815067825 */ /* 0x000fc600078e0204 */
[----:B------:R2:W-:Y:S01]  /*9bf0*/  STG.E.64 desc[UR20][R162.64], R56 ;  /* 0x00000038a2007986 */ /* 0x0005e2000c101b14 */
[----:B------:R-:W-:-:S03]  /*9c00*/  FSETP.GT.AND P0, PT, |R14|, 1.469367938527859385e-39, PT ;  /* 0x001000000e00780b */ /* 0x000fc60003f04200 */
[----:B------:R2:W-:Y:S04]  /*9c10*/  STG.E.64 desc[UR20][R166.64], R106 ;  /* 0x0000006aa6007986 */ /* 0x0005e8000c101b14 */
[----:B------:R2:W-:Y:S04]  /*9c20*/  STG.E.64 desc[UR20][R2.64], R12 ;  /* 0x0000000c02007986 */ /* 0x0005e8000c101b14 */
[----:B------:R2:W-:Y:S04]  /*9c30*/  STG.E.64 desc[UR20][R4.64], R10 ;  /* 0x0000000a04007986 */ /* 0x0005e8000c101b14 */
[----:B------:R2:W-:Y:S01]  /*9c40*/  STG.E.64 desc[UR20][R6.64], R8 ;  /* 0x0000000806007986 */ /* 0x0005e2000c101b14 */
[----:B------:R-:W-:Y:S05]  /*9c50*/  @P0 BRA P1, `(.L_x_318) ;  /* 0x0000000000140947 */ /* 0x000fea0000800000 */
[----:B------:R-:W-:Y:S01]  /*9c60*/  IMAD.MOV.U32 R17, RZ, RZ, R19 ;  /* 0x000000ffff117224 */ /* 0x000fe200078e0013 */
[----:B------:R-:W-:Y:S01]  /*9c70*/  MOV R16, RZ ;  /* 0x000000ff00107202 */ /* 0x000fe20000000f00 */
[----:B------:R-:W-:Y:S01]  /*9c80*/  IMAD.MOV.U32 R15, RZ, RZ, 0x40080000 ;  /* 0x40080000ff0f7424 */ /* 0x000fe200078e00ff */
[----:B------:R-:W-:-:S07]  /*9c90*/  MOV R14, 0x9cb0 ;  /* 0x00009cb0000e7802 */ /* 0x000fce0000000f00 */
[----:B--2---:R-:W-:Y:S05]  /*9ca0*/  CALL.REL.NOINC `($__internal_4_$__cuda_sm20_div_rn_f64_full) ;  /* 0x0000000000d47944 */ /* 0x004fea0003c00000 */
.L_x_318:
[----:B------:R-:W-:Y:S05]  /*9cb0*/  BSYNC.RECONVERGENT B2 ;  /* 0x0000000000027941 */ /* 0x000fea0003800200 */
.L_x_317:
[----:B--2---:R-:W0:Y:S02]  /*9cc0*/  LDC.64 R2, c[0x0][0x3e8] ;  /* 0x0000fa00ff027b82 */ /* 0x004e240000000a00 */
[----:B0-----:R-:W-:-:S05]  /*9cd0*/  IMAD.WIDE R2, R0, 0x8, R2 ;  /* 0x0000000800027825 */ /* 0x001fca00078e0202 */
[----:B------:R1:W-:Y:S02]  /*9ce0*/  STG.E.64 desc[UR20][R2.64], R16 ;  /* 0x0000001002007986 */ /* 0x0003e4000c101b14 */
.L_x_178:
[----:B0--3--:R-:W-:Y:S05]  /*9cf0*/  BSYNC.RECONVERGENT B0 ;  /* 0x0000000000007941 */ /* 0x009fea0003800200 */
.L_x_177:
[----:B------:R-:W-:Y:S01]  /*9d00*/  IADD3 R0, PT, PT, R0, UR7, RZ ;  /* 0x0000000700007c10 */ /* 0x000fe2000fffe0ff */
[----:B------:R-:W-:Y:S06]  /*9d10*/  BRA.U UP0, `(.L_x_319) ;  /* 0xffffff6900087547 */ /* 0x000fec000b83ffff */
[----:B------:R-:W-:Y:S05]  /*9d20*/  EXIT ;  /* 0x000000000000794d */ /* 0x000fea0003800000 */
        .weak           $__internal_3_$__cuda_sm20_dblrcp_rn_slowpath_v3
        .type           $__internal_3_$__cuda_sm20_dblrcp_rn_slowpath_v3,@function
        .size           $__internal_3_$__cuda_sm20_dblrcp_rn_slowpath_v3,($__internal_4_$__cuda_sm20_div_rn_f64_full - $__internal_3_$__cuda_sm20_dblrcp_rn_slowpath_v3)
$__internal_3_$__cuda_sm20_dblrcp_rn_slowpath_v3:
        /* <DEDUP_REMOVED lines=27> */
.L_x_323:
        /* <DEDUP_REMOVED lines=10> */
.L_x_321:
[----:B------:R-:W-:Y:S01]  /*9f80*/  LOP3.LUT R3, R13, 0x80000, RZ, 0xfc, !PT ;  /* 0x000800000d037812 */ /* 0x000fe200078efcff */
[----:B------:R-:W-:-:S07]  /*9f90*/  IMAD.MOV.U32 R2, RZ, RZ, R12 ;  /* 0x000000ffff027224 */ /* 0x000fce00078e000c */
.L_x_322:
[----:B------:R-:W-:Y:S05]  /*9fa0*/  BSYNC.RECONVERGENT B2 ;  /* 0x0000000000027941 */ /* 0x000fea0003800200 */
.L_x_320:
[----:B------:R-:W-:Y:S01]  /*9fb0*/  MOV R64, R2 ;  /* 0x0000000200407202 */ /* 0x000fe20000000f00 */
[----:B------:R-:W-:Y:S01]  /*9fc0*/  IMAD.MOV.U32 R65, RZ, RZ, R3 ;  /* 0x000000ffff417224 */ /* 0x000fe200078e0003 */
[----:B------:R-:W-:Y:S01]  /*9fd0*/  MOV R2, R14 ;  /* 0x0000000e00027202 */ /* 0x000fe20000000f00 */
[----:B------:R-:W-:-:S04]  /*9fe0*/  IMAD.MOV.U32 R3, RZ, RZ, 0x0 ;  /* 0x00000000ff037424 */ /* 0x000fc800078e00ff */
[----:B------:R-:W-:Y:S05]  /*9ff0*/  RET.REL.NODEC R2 `(_Z38dvc_ScaLBL_D3Q19_AAodd_GreyscaleSC_BGKPiS_PdS0_S0_S0_S0_S0_S0_S0_S0_S0_S0_S0_ddddddddiii) ;  /* 0xffffff6002007950 */ /* 0x000fea0003c3ffff */
        .weak           $__internal_4_$__cuda_sm20_div_rn_f64_full
        .type           $__internal_4_$__cuda_sm20_div_rn_f64_full,@function
        .size           $__internal_4_$__cuda_sm20_div_rn_f64_full,($__internal_5_$__cuda_sm20_dsqrt_rn_f64_mediumpath_v1 - $__internal_4_$__cuda_sm20_div_rn_f64_full)
$__internal_4_$__cuda_sm20_div_rn_f64_full:
[----:B------:R-:W-:Y:S01]  /*a000*/  IMAD.MOV.U32 R211, RZ, RZ, R17 ;  /* 0x000000ffffd37224 */ /* 0x000fe200078e0011 */
[----:B------:R-:W-:Y:S01]  /*a010*/  FSETP.GEU.AND P0, PT, |R15|, 1.469367938527859385e-39, PT ;  /* 0x001000000f00780b */ /* 0x000fe20003f0e200 */
[----:B------:R-:W-:Y:S01]  /*a020*/  IMAD.MOV.U32 R19, RZ, RZ, R15 ;  /* 0x000000ffff137224 */ /* 0x000fe200078e000f */
[----:B------:R-:W-:Y:S01]  /*a030*/  MOV R210, R18 ;  /* 0x0000001200d27202 */ /* 0x000fe20000000f00 */
[----:B------:R-:W-:Y:S01]  /*a040*/  BSSY.RECONVERGENT B1, `(.L_x_324) ;  /* 0x000005f000017945 */ /* 0x000fe20003800200 */
[----:B------:R-:W-:Y:S02]  /*a050*/  FSETP.GEU.AND P3, PT, |R211|, 1.469367938527859385e-39, PT ;  /* 0x00100000d300780b */ /* 0x000fe40003f6e200 */
[----:B------:R-:W-:Y:S02]  /*a060*/  MOV R18, R16 ;  /* 0x0000001000127202 */ /* 0x000fe40000000f00 */
[----:B------:R-:W-:Y:S02]  /*a070*/  LOP3.LUT R17, R15, 0x800fffff, RZ, 0xc0, !PT ;  /* 0x800fffff0f117812 */ /* 0x000fe400078ec0ff */
[----:B------:R-:W-:-:S02]  /*a080*/  LOP3.LUT R228, R211, 0x7ff00000, RZ, 0xc0, !PT ;  /* 0x7ff00000d3e47812 */ /* 0x000fc400078ec0ff */
[----:B------:R-:W-:Y:S01]  /*a090*/  LOP3.LUT R17, R17, 0x3ff00000, RZ, 0xfc, !PT ;  /* 0x3ff0000011117812 */ /* 0x000fe200078efcff */
[----:B------:R-:W-:Y:S01]  /*a0a0*/  @!P0 DMUL R16, R18, 8.98846567431157953865e+307 ;  /* 0x7fe0000012108828 */ /* 0x000fe20000000000 */
[----:B------:R-:W-:Y:S02]  /*a0b0*/  LOP3.LUT R252, R15, 0x7ff00000, RZ, 0xc0, !PT ;  /* 0x7ff000000ffc7812 */ /* 0x000fe400078ec0ff */
[----:B------:R-:W-:Y:S01]  /*a0c0*/  MOV R214, 0x1ca00000 ;  /* 0x1ca0000000d67802 */ /* 0x000fe20000000f00 */
[----:B------:R-:W-:Y:S01]  /*a0d0*/  @!P3 IMAD.MOV.U32 R216, RZ, RZ, RZ ;  /* 0x000000ffffd8b224 */ /* 0x000fe200078e00ff */
[----:B------:R-:W-:Y:S01]  /*a0e0*/  @!P3 LOP3.LUT R212, R19, 0x7ff00000, RZ, 0xc0, !PT ;  /* 0x7ff0000013d4b812 */ /* 0x000fe200078ec0ff */
[----:B------:R-:W0:Y:S01]  /*a0f0*/  MUFU.RCP64H R213, R17 ;  /* 0x0000001100d57308 */ /* 0x000e220000001800 */
[C---:B------:R-:W-:Y:S02]  /*a100*/  ISETP.GE.U32.AND P2, PT, R228.reuse, R252, PT ;  /* 0x000000fce400720c */ /* 0x040fe40003f46070 */
[----:B------:R-:W-:-:S02]  /*a110*/  @!P3 ISETP.GE.U32.AND P4, PT, R228, R212, PT ;  /* 0x000000d4e400b20c */ /* 0x000fc40003f86070 */
[----:B------:R-:W-:Y:S02]  /*a120*/  MOV R212, 0x1 ;  /* 0x0000000100d47802 */ /* 0x000fe40000000f00 */
[C---:B------:R-:W-:Y:S02]  /*a130*/  @!P3 SEL R15, R214.reuse, 0x63400000, !P4 ;  /* 0x63400000d60fb807 */ /* 0x040fe40006000000 */
[----:B------:R-:W-:Y:S02]  /*a140*/  SEL R214, R214, 0x63400000, !P2 ;  /* 0x63400000d6d67807 */ /* 0x000fe40005000000 */
[--C-:B------:R-:W-:Y:S02]  /*a150*/  @!P3 LOP3.LUT R15, R15, 0x80000000, R211.reuse, 0xf8, !PT ;  /* 0x800000000f0fb812 */ /* 0x100fe400078ef8d3 */
[----:B------:R-:W-:Y:S02]  /*a160*/  LOP3.LUT R215, R214, 0x800fffff, R211, 0xf8, !PT ;  /* 0x800fffffd6d77812 */ /* 0x000fe400078ef8d3 */
[----:B------:R-:W-:Y:S01]  /*a170*/  @!P3 LOP3.LUT R217, R15, 0x100000, RZ, 0xfc, !PT ;  /* 0x001000000fd9b812 */ /* 0x000fe200078efcff */
[----:B------:R-:W-:Y:S01]  /*a180*/  IMAD.MOV.U32 R15, RZ, RZ, R228 ;  /* 0x000000ffff0f7224 */ /* 0x000fe200078e00e4 */
[----:B------:R-:W-:-:S06]  /*a190*/  MOV R214, R210 ;  /* 0x000000d200d67202 */ /* 0x000fcc0000000f00 */
        /* <DEDUP_REMOVED lines=8> */
[----:B------:R-:W-:Y:S01]  /*a220*/  DFMA R216, R216, R228, R212 ;  /* 0x000000e4d8d8722b */ /* 0x000fe200000000d4 */
[----:B------:R-:W-:Y:S02]  /*a230*/  IMAD.MOV.U32 R229, RZ, RZ, R15 ;  /* 0x000000ffffe57224 */ /* 0x000fe400078e000f */
[----:B------:R-:W-:Y:S01]  /*a240*/  IMAD.MOV.U32 R228, RZ, RZ, R252 ;  /* 0x000000ffffe47224 */ /* 0x000fe200078e00fc */
[----:B------:R-:W-:Y:S02]  /*a250*/  @!P0 LOP3.LUT R228, R17, 0x7ff00000, RZ, 0xc0, !PT ;  /* 0x7ff0000011e48812 */ /* 0x000fe400078ec0ff */
[----:B------:R-:W-:Y:S02]  /*a260*/  MOV R15, R229 ;  /* 0x000000e5000f7202 */ /* 0x000fe40000000f00 */
[----:B------:R-:W-:-:S04]  /*a270*/  @!P3 LOP3.LUT R15, R215, 0x7ff00000, RZ, 0xc0, !PT ;  /* 0x7ff00000d70fb812 */ /* 0x000fc800078ec0ff */
[----:B------:R-:W-:-:S04]  /*a280*/  IADD3 R212, PT, PT, R15, -0x1, RZ ;  /* 0xffffffff0fd47810 */ /* 0x000fc80007ffe0ff */
[----:B------:R-:W-:Y:S01]  /*a290*/  ISETP.GT.U32.AND P0, PT, R212, 0x7feffffe, PT ;  /* 0x7feffffed400780c */ /* 0x000fe20003f04070 */
[----:B------:R-:W-:-:S05]  /*a2a0*/  VIADD R212, R228, 0xffffffff ;  /* 0xffffffffe4d47836 */ /* 0x000fca0000000000 */
[----:B------:R-:W-:-:S13]  /*a2b0*/  ISETP.GT.U32.OR P0, PT, R212, 0x7feffffe, P0 ;  /* 0x7feffffed400780c */ /* 0x000fda0000704470 */
[----:B------:R-:W-:Y:S05]  /*a2c0*/  @P0 BRA `(.L_x_325) ;  /* 0x0000000000780947 */ /* 0x000fea0003800000 */
        /* <DEDUP_REMOVED lines=30> */
.L_x_325:
        /* <DEDUP_REMOVED lines=17> */
.L_x_328:
[----:B------:R-:W-:-:S05]  /*a5c0*/  LOP3.LUT R212, R19, 0x80000, RZ, 0xfc, !PT ;  /* 0x0008000013d47812 */ /* 0x000fca00078efcff */
[----:B------:R-:W-:Y:S01]  /*a5d0*/  IMAD.MOV.U32 R213, RZ, RZ, R212 ;  /* 0x000000ffffd57224 */ /* 0x000fe200078e00d4 */
[----:B------:R-:W-:Y:S01]  /*a5e0*/  MOV R212, R18 ;  /* 0x0000001200d47202 */ /* 0x000fe20000000f00 */
[----:B------:R-:W-:Y:S06]  /*a5f0*/  BRA `(.L_x_326) ;  /* 0x00000000000c7947 */ /* 0x000fec0003800000 */
.L_x_327:
[----:B------:R-:W-:-:S05]  /*a600*/  LOP3.LUT R212, R211, 0x80000, RZ, 0xfc, !PT ;  /* 0x00080000d3d47812 */ /* 0x000fca00078efcff */
[----:B------:R-:W-:Y:S01]  /*a610*/  IMAD.MOV.U32 R213, RZ, RZ, R212 ;  /* 0x000000ffffd57224 */ /* 0x000fe200078e00d4 */
[----:B------:R-:W-:-:S07]  /*a620*/  MOV R212, R210 ;  /* 0x000000d200d47202 */ /* 0x000fce0000000f00 */
.L_x_326:
[----:B------:R-:W-:Y:S05]  /*a630*/  BSYNC.RECONVERGENT B1 ;  /* 0x0000000000017941 */ /* 0x000fea0003800200 */
.L_x_324:
[----:B------:R-:W-:Y:S01]  /*a640*/  IMAD.MOV.U32 R15, RZ, RZ, 0x0 ;  /* 0x00000000ff0f7424 */ /* 0x000fe200078e00ff */
[----:B------:R-:W-:Y:S01]  /*a650*/  MOV R17, R213 ;  /* 0x000000d500117202 */ /* 0x000fe20000000f00 */
[----:B------:R-:W-:Y:S02]  /*a660*/  IMAD.MOV.U32 R16, RZ, RZ, R212 ;  /* 0x000000ffff107224 */ /* 0x000fe400078e00d4 */
[----:B------:R-:W-:Y:S05]  /*a670*/  RET.REL.NODEC R14 `(_Z38dvc_ScaLBL_D3Q19_AAodd_GreyscaleSC_BGKPiS_PdS0_S0_S0_S0_S0_S0_S0_S0_S0_S0_S0_ddddddddiii) ;  /* 0xffffff580e607950 */ /* 0x000fea0003c3ffff */
        .weak           $__internal_5_$__cuda_sm20_dsqrt_rn_f64_mediumpath_v1
        .type           $__internal_5_$__cuda_sm20_dsqrt_rn_f64_mediumpath_v1,@function
        .size           $__internal_5_$__cuda_sm20_dsqrt_rn_f64_mediumpath_v1,(.L_x_519 - $__internal_5_$__cuda_sm20_dsqrt_rn_f64_mediumpath_v1)
$__internal_5_$__cuda_sm20_dsqrt_rn_f64_mediumpath_v1:
        /* <DEDUP_REMOVED lines=14> */
.L_x_330:
        /* <DEDUP_REMOVED lines=25> */
.L_x_332:
[----:B------:R-:W-:-:S11]  /*a8f0*/  DADD R18, R16, R16 ;  /* 0x0000000010127229 */ /* 0x000fd60000000010 */
.L_x_331:
[----:B------:R-:W-:Y:S05]  /*a900*/  BSYNC.RECONVERGENT B2 ;  /* 0x0000000000027941 */ /* 0x000fea0003800200 */
.L_x_329:
[----:B------:R-:W-:Y:S02]  /*a910*/  HFMA2 R17, -RZ, RZ, 0, 0 ;  /* 0x00000000ff117431 */ /* 0x000fe400000001ff */
[----:B------:R-:W-:Y:S02]  /*a920*/  IMAD.MOV.U32 R16, RZ, RZ, R14 ;  /* 0x000000ffff107224 */ /* 0x000fe400078e000e */
[----:B------:R-:W-:Y:S01]  /*a930*/  IMAD.MOV.U32 R15, RZ, RZ, R18 ;  /* 0x000000ffff0f7224 */ /* 0x000fe200078e0012 */
[----:B------:R-:W-:Y:S01]  /*a940*/  MOV R18, R19 ;  /* 0x0000001300127202 */ /* 0x000fe20000000f00 */
[----:B------:R-:W-:Y:S06]  /*a950*/  RET.REL.NODEC R16 `(_Z38dvc_ScaLBL_D3Q19_AAodd_GreyscaleSC_BGKPiS_PdS0_S0_S0_S0_S0_S0_S0_S0_S0_S0_S0_ddddddddiii) ;  /* 0xffffff5410a87950 */ /* 0x000fec0003c3ffff */
.L_x_333:
        /* <DEDUP_REMOVED lines=10> */
.L_x_519:


//--------------------- .text._Z39dvc_ScaLBL_D3Q19_AAeven_GreyscaleSC_MRTPiPdS0_S0_S0_S0_S0_S0_S0_S0_S0_S0_S0_ddddddddiii --------------------------
	.section	.text._Z39dvc_ScaLBL_D3Q19_AAeven_GreyscaleSC_MRTPiPdS0_S0_S0_S0_S0_S0_S0_S0_S0_S0_S0_ddddddddiii,"ax",@progbits
	.align	128
        .global         _Z39dvc_ScaLBL_D3Q19_AAeven_GreyscaleSC_MRTPiPdS0_S0_S0_S0_S0_S0_S0_S0_S0_S0_S0_ddddddddiii
        .type           _Z39dvc_ScaLBL_D3Q19_AAeven_GreyscaleSC_MRTPiPdS0_S0_S0_S0_S0_S0_S0_S0_S0_S0_S0_ddddddddiii,@function
        .size           _Z39dvc_ScaLBL_D3Q19_AAeven_GreyscaleSC_MRTPiPdS0_S0_S0_S0_S0_S0_S0_S0_S0_S0_S0_ddddddddiii,(.L_x_522 - _Z39dvc_ScaLBL_D3Q19_AAeven_GreyscaleSC_MRTPiPdS0_S0_S0_S0_S0_S0_S0_S0_S0_S0_S0_ddddddddiii)
        .other          _Z39dvc_ScaLBL_D3Q19_AAeven_GreyscaleSC_MRTPiPdS0_S0_S0_S0_S0_S0_S0_S0_S0_S0_S0_ddddddddiii,@"STO_CUDA_ENTRY STV_DEFAULT"
_Z39dvc_ScaLBL_D3Q19_AAeven_GreyscaleSC_MRTPiPdS0_S0_S0_S0_S0_S0_S0_S0_S0_S0_S0_ddddddddiii:
.text._Z39dvc_ScaLBL_D3Q19_AAeven_GreyscaleSC_MRTPiPdS0_S0_S0_S0_S0_S0_S0_S0_S0_S0_S0_ddddddddiii:
[----:B------:R-:W-:Y:S08]  /*0000*/  LDC R1, c[0x0][0x37c] ;  /* 0x0000df00ff017b82 */ /* 0x000ff00000000800 */
[----:B------:R-:W0:Y:S02]  /*0010*/  LDC R0, c[0x0][0x430] ;  /* 0x00010c00ff007b82 */ /* 0x000e240000000800 */
[----:B0-----:R-:W-:-:S13]  /*0020*/  ISETP.GE.AND P0, PT, R0, -0x3ffff, PT ;  /* 0xfffc00010000780c */ /* 0x001fda0003f06270 */
[----:B------:R-:W-:Y:S05]  /*0030*/  @!P0 EXIT ;  /* 0x000000000000894d */ /* 0x000fea0003800000 */
[----:B------:R-:W0:Y:S01]  /*0040*/  MUFU.RCP64H R3, 3 ;  /* 0x4008000000037908 */ /* 0x000e220000001800 */
[----:B------:R-:W-:Y:S02]  /*0050*/  HFMA2 R2, -RZ, RZ, 0, 5.9604644775390625e-08 ;  /* 0x00000001ff027431 */ /* 0x000fe400000001ff */
        /* <DEDUP_REMOVED lines=18> */
[----:B------:R-:W-:Y:S01]  /*0180*/  IMAD.MOV.U32 R20, RZ, RZ, RZ ;  /* 0x000000ffff147224 */ /* 0x000fe200078e00ff */
[----:B------:R-:W-:Y:S01]  /*0190*/  MOV R0, 0x1c0 ;  /* 0x000001c000007802 */ /* 0x000fe20000000f00 */
[----:B------:R-:W-:-:S07]  /*01a0*/  IMAD.MOV.U32 R21, RZ, RZ, 0x40080000 ;  /* 0x40080000ff157424 */ /* 0x000fce00078e00ff */
[----:B------:R-:W-:Y:S05]  /*01b0*/  CALL.REL.NOINC `($__internal_7_$__cuda_sm20_div_rn_f64_full) ;  /* 0x0000008800ec7944 */ /* 0x000fea0003c00000 */
[----:B------:R-:W-:Y:S01]  /*01c0*/  MOV R12, R20 ;  /* 0x00000014000c7202 */ /* 0x000fe20000000f00 */
[----:B------:R-:W-:-:S07]  /*01d0*/  IMAD.MOV.U32 R13, RZ, RZ, R21 ;  /* 0x000000ffff0d7224 */ /* 0x000fce00078e0015 */
.L_x_334:
        /* <DEDUP_REMOVED lines=17> */
[----:B------:R-:W-:Y:S01]  /*02f0*/  MOV R23, R5 ;  /* 0x0000000500177202 */ /* 0x000fe20000000f00 */
[----:B------:R-:W-:Y:S01]  /*0300*/  IMAD.MOV.U32 R20, RZ, RZ, RZ ;  /* 0x000000ffff147224 */ /* 0x000fe200078e00ff */
[----:B------:R-:W-:Y:S01]  /*0310*/  MOV R0, 0x340 ;  /* 0x0000034000007802 */ /* 0x000fe20000000f00 */
[----:B------:R-:W-:-:S07]  /*0320*/  IMAD.MOV.U32 R21, RZ, RZ, 0x40080000 ;  /* 0x40080000ff157424 */ /* 0x000fce00078e00ff */
[----:B------:R-:W-:Y:S05]  /*0330*/  CALL.REL.NOINC `($__internal_7_$__cuda_sm20_div_rn_f64_full) ;  /* 0x00000088008c7944 */ /* 0x000fea0003c00000 */
[----:B------:R-:W-:Y:S01]  /*0340*/  MOV R10, R20 ;  /* 0x00000014000a7202 */ /* 0x000fe20000000f00 */
[----:B------:R-:W-:-:S07]  /*0350*/  IMAD.MOV.U32 R11, RZ, RZ, R21 ;  /* 0x000000ffff0b7224 */ /* 0x000fce00078e0015 */
.L_x_335:
[----:B------:R-:W0:Y:S01]  /*0360*/  LDC R0, c[0x0][0x3ec] ;  /* 0x0000fb00ff007b82 */ /* 0x000e220000000800 */
[----:B------:R-:W1:Y:S01]  /*0370*/  LDCU UR6, c[0x0][0x430] ;  /* 0x00008600ff0677ac */ /* 0x000e620008000800 */
[----:B------:R-:W2:Y:S06]  /*0380*/  LDCU UR28, c[0x0][0x360] ;  /* 0x00006c00ff1c77ac */ /* 0x000eac0008000800 */
[----:B------:R-:W3:Y:S08]  /*0390*/  LDC.64 R6, c[0x0][0x3e8] ;  /* 0x0000fa00ff067b82 */ /* 0x000ef00000000a00 */
[----:B------:R-:W4:Y:S01]  /*03a0*/  S2UR UR5, SR_CTAID.X ;  /* 0x00000000000579c3 */ /* 0x000f220000002500 */
[----:B-1----:R-:W-:-:S04]  /*03b0*/  USHF.R.S32.HI UR4, URZ, 0x1f, UR6 ;  /* 0x0000001fff047899 */ /* 0x002fc80008011406 */
[----:B------:R-:W-:Y:S01]  /*03c0*/  ULEA.HI UR4, UR4, UR6, URZ, 0x12 ;  /* 0x0000000604047291 */ /* 0x000fe2000f8f90ff */
[----:B0-----:R-:W3:Y:S01]  /*03d0*/  MUFU.RCP64H R3, R0 ;  /* 0x0000000000037308 */ /* 0x001ee20000001800 */
[----:B------:R-:W-:Y:S02]  /*03e0*/  VIADD R2, R0, 0x300402 ;  /* 0x0030040200027836 */ /* 0x000fe40000000000 */
[----:B------:R-:W-:-:S03]  /*03f0*/  USHF.R.S32.HI UR4, URZ, 0x12, UR4 ;  /* 0x00000012ff047899 */ /* 0x000fc60008011404 */
[----:B------:R-:W-:Y:S01]  /*0400*/  FSETP.GEU.AND P0, PT, |R2|, 5.8789094863358348022e-39, PT ;  /* 0x004004020200780b */ /* 0x000fe20003f0e200 */
[----:B------:R-:W-:Y:S01]  /*0410*/  UIADD3 UR29, UPT, UPT, -UR4, URZ, URZ ;  /* 0x000000ff041d7290 */ /* 0x000fe2000fffe1ff */
[----:B---3--:R-:W-:-:S08]  /*0420*/  DFMA R4, R2, -R6, 1 ;  /* 0x3ff000000204742b */ /* 0x008fd00000000806 */
[----:B------:R-:W-:-:S08]  /*0430*/  DFMA R4, R4, R4, R4 ;  /* 0x000000040404722b */ /* 0x000fd00000000004 */
[----:B------:R-:W-:-:S08]  /*0440*/  DFMA R4, R2, R4, R2 ;  /* 0x000000040204722b */ /* 0x000fd00000000002 */
[----:B------:R-:W-:-:S08]  /*0450*/  DFMA R6, R4, -R6, 1 ;  /* 0x3ff000000406742b */ /* 0x000fd00000000806 */
[----:B------:R-:W-:-:S10]  /*0460*/  DFMA R6, R4, R6, R4 ;  /* 0x000000060406722b */ /* 0x000fd40000000004 */
[----:B------:R-:W-:Y:S02]  /*0470*/  R2UR UR12, R6 ;  /* 0x00000000060c72ca */ /* 0x000fe400000e0000 */
[----:B------:R-:W-:Y:S01]  /*0480*/  R2UR UR13, R7 ;  /* 0x00000000070d72ca */ /* 0x000fe200000e0000 */
[----:B--2-4-:R-:W-:-:S14]  /*0490*/  @P0 BRA `(.L_x_336) ;  /* 0x0000000000200947 */ /* 0x014fdc0003800000 */
[----:B------:R-:W0:Y:S01]  /*04a0*/  LDC R14, c[0x0][0x3e8] ;  /* 0x0000fa00ff0e7b82 */ /* 0x000e220000000800 */
[----:B------:R-:W-:Y:S02]  /*04b0*/  LOP3.LUT R0, R0, 0x7fffffff, RZ, 0xc0, !PT ;  /* 0x7fffffff00007812 */ /* 0x000fe400078ec0ff */
[----:B------:R-:W-:Y:S02]  /*04c0*/  MOV R16, 0x500 ;  /* 0x0000050000107802 */ /* 0x000fe40000000f00 */
[----:B------:R-:W-:-:S03]  /*04d0*/  IADD3 R7, PT, PT, R0, -0x100000, RZ ;  /* 0xfff0000000077810 */ /* 0x000fc60007ffe0ff */
[----:B------:R-:W1:Y:S04]  /*04e0*/  LDC R15, c[0x0][0x3ec] ;  /* 0x0000fb00ff0f7b82 */ /* 0x000e680000000800 */
[----:B01----:R-:W-:Y:S05]  /*04f0*/  CALL.REL.NOINC `($__internal_6_$__cuda_sm20_dblrcp_rn_slowpath_v3) ;  /* 0x0000008400787944 */ /* 0x003fea0003c00000 */
[----:B------:R-:W-:Y:S02]  /*0500*/  R2UR UR12, R0 ;  /* 0x00000000000c72ca */ /* 0x000fe400000e0000 */
[----:B------:R-:W-:-:S15]  /*0510*/  R2UR UR13, R4 ;  /* 0x00000000040d72ca */ /* 0x000fde00000e0000 */
.L_x_336:
[----:B------:R-:W-:Y:S01]  /*0520*/  IMAD.U32 R20, RZ, RZ, UR12 ;  /* 0x0000000cff147e24 */ /* 0x000fe2000f8e00ff */
[----:B------:R-:W-:Y:S01]  /*0530*/  MOV R2, 0x1 ;  /* 0x0000000100027802 */ /* 0x000fe20000000f00 */
[----:B------:R-:W-:-:S06]  /*0540*/  IMAD.U32 R21, RZ, RZ, UR13 ;  /* 0x0000000dff157e24 */ /* 0x000fcc000f8e00ff */
[----:B------:R-:W-:-:S06]  /*0550*/  DADD R20, -R20, 8 ;  /* 0x4020000014147429 */ /* 0x000fcc0000000100 */
[----:B------:R-:W0:Y:S02]  /*0560*/  MUFU.RCP64H R3, R21 ;  /* 0x0000001500037308 */ /* 0x000e240000001800 */
[----:B0-----:R-:W-:-:S08]  /*0570*/  DFMA R4, -R20, R2, 1 ;  /* 0x3ff000001404742b */ /* 0x001fd00000000102 */
[----:B------:R-:W-:-:S08]  /*0580*/  DFMA R4, R4, R4, R4 ;  /* 0x000000040404722b */ /* 0x000fd00000000004 */
[----:B------:R-:W-:Y:S01]  /*0590*/  DFMA R4, R2, R4, R2 ;  /* 0x000000040204722b */ /* 0x000fe20000000002 */
[----:B------:R-:W-:Y:S02]  /*05a0*/  IMAD.U32 R2, RZ, RZ, UR12 ;  /* 0x0000000cff027e24 */ /* 0x000fe4000f8e00ff */
[----:B------:R-:W-:-:S05]  /*05b0*/  IMAD.U32 R3, RZ, RZ, UR13 ;  /* 0x0000000dff037e24 */ /* 0x000fca000f8e00ff */
[----:B------:R-:W-:Y:S02]  /*05c0*/  DFMA R6, -R20, R4, 1 ;  /* 0x3ff000001406742b */ /* 0x000fe40000000104 */
[----:B------:R-:W-:-:S06]  /*05d0*/  DADD R2, -R2, 2 ;  /* 0x4000000002027429 */ /* 0x000fcc0000000100 */
        /* <DEDUP_REMOVED lines=9> */
[----:B------:R-:W-:-:S07]  /*0670*/  MOV R0, 0x690 ;  /* 0x0000069000007802 */ /* 0x000fce0000000f00 */
[----:B------:R-:W-:Y:S05]  /*0680*/  CALL.REL.NOINC `($__internal_7_$__cuda_sm20_div_rn_f64_full) ;  /* 0x0000008400b87944 */ /* 0x000fea0003c00000 */
[----:B------:R-:W-:Y:S01]  /*0690*/  MOV R8, R20 ;  /* 0x0000001400087202 */ /* 0x000fe20000000f00 */
[----:B------:R-:W-:-:S07]  /*06a0*/  IMAD.MOV.U32 R9, RZ, RZ, R21 ;  /* 0x000000ffff097224 */ /* 0x000fce00078e0015 */
.L_x_337:
[----:B------:R-:W0:Y:S01]  /*06b0*/  LDC R0, c[0x0][0x3f4] ;  /* 0x0000fd00ff007b82 */ /* 0x000e220000000800 */
[----:B------:R-:W-:Y:S01]  /*06c0*/  MOV R230, 0x0 ;  /* 0x0000000000e67802 */ /* 0x000fe20000000f00 */
[----:B------:R-:W-:Y:S01]  /*06d0*/  IMAD.MOV.U32 R231, RZ, RZ, 0x3fe00000 ;  /* 0x3fe00000ffe77424 */ /* 0x000fe200078e00ff */
[----:B------:R-:W-:Y:S01]  /*06e0*/  MOV R15, UR13 ;  /* 0x0000000d000f7c02 */ /* 0x000fe20008000f00 */
[----:B------:R-:W-:-:S04]  /*06f0*/  IMAD.U32 R14, RZ, RZ, UR12 ;  /* 0x0000000cff0e7e24 */ /* 0x000fc8000f8e00ff */
[----:B------:R-:W1:Y:S02]  /*0700*/  LDC.64 R6, c[0x0][0x3f0] ;  /* 0x0000fc00ff067b82 */ /* 0x000e640000000a00 */
[----:B------:R-:W-:Y:S02]  /*0710*/  DFMA R14, -R230, R14, 1 ;  /* 0x3ff00000e60e742b */ /* 0x000fe4000000010e */
[----:B------:R-:W-:-:S08]  /*0720*/  DFMA R230, R8, -R230, 1 ;  /* 0x3ff0000008e6742b */ /* 0x000fd000000008e6 */
[----:B------:R-:W-:Y:S02]  /*0730*/  R2UR UR14, R14 ;  /* 0x000000000e0e72ca */ /* 0x000fe400000e0000 */
[----:B------:R-:W-:Y:S01]  /*0740*/  R2UR UR15, R15 ;  /* 0x000000000f0f72ca */ /* 0x000fe200000e0000 */
[----:B0-----:R-:W1:Y:S01]  /*0750*/  MUFU.RCP64H R3, R0 ;  /* 0x0000000000037308 */ /* 0x001e620000001800 */
[----:B------:R-:W-:-:S05]  /*0760*/  VIADD R2, R0, 0x300402 ;  /* 0x0030040200027836 */ /* 0x000fca0000000000 */
[----:B------:R-:W-:Y:S01]  /*0770*/  FSETP.GEU.AND P0, PT, |R2|, 5.8789094863358348022e-39, PT ;  /* 0x004004020200780b */ /* 0x000fe20003f0e200 */
[----:B-1----:R-:W-:-:S08]  /*0780*/  DFMA R4, R2, -R6, 1 ;  /* 0x3ff000000204742b */ /* 0x002fd00000000806 */
[----:B------:R-:W-:-:S08]  /*0790*/  DFMA R4, R4, R4, R4 ;  /* 0x000000040404722b */ /* 0x000fd00000000004 */
[----:B------:R-:W-:-:S08]  /*07a0*/  DFMA R4, R2, R4, R2 ;  /* 0x000000040204722b */ /* 0x000fd00000000002 */
[----:B------:R-:W-:-:S08]  /*07b0*/  DFMA R6, R4, -R6, 1 ;  /* 0x3ff000000406742b */ /* 0x000fd00000000806 */
[----:B------:R-:W-:-:S10]  /*07c0*/  DFMA R6, R4, R6, R4 ;  /* 0x000000060406722b */ /* 0x000fd40000000004 */
[----:B------:R-:W-:Y:S02]  /*07d0*/  R2UR UR16, R6 ;  /* 0x00000000061072ca */ /* 0x000fe400000e0000 */
[----:B------:R-:W-:Y:S01]  /*07e0*/  R2UR UR17, R7 ;  /* 0x00000000071172ca */ /* 0x000fe200000e0000 */
[----:B------:R-:W-:-:S14]  /*07f0*/  @P0 BRA `(.L_x_338) ;  /* 0x0000000000200947 */ /* 0x000fdc0003800000 */
[----:B------:R-:W0:Y:S01]  /*0800*/  LDC R14, c[0x0][0x3f0] ;  /* 0x0000fc00ff0e7b82 */ /* 0x000e220000000800 */
[----:B------:R-:W-:Y:S02]  /*0810*/  LOP3.LUT R0, R0, 0x7fffffff, RZ, 0xc0, !PT ;  /* 0x7fffffff00007812 */ /* 0x000fe400078ec0ff */
[----:B------:R-:W-:-:S03]  /*0820*/  MOV R16, 0x860 ;  /* 0x0000086000107802 */ /* 0x000fc60000000f00 */
[----:B------:R-:W-:Y:S02]  /*0830*/  VIADD R7, R0, 0xfff00000 ;  /* 0xfff0000000077836 */ /* 0x000fe40000000000 */
[----:B------:R-:W1:Y:S05]  /*0840*/  LDC R15, c[0x0][0x3f4] ;  /* 0x0000fd00ff0f7b82 */ /* 0x000e6a0000000800 */
[----:B01----:R-:W-:Y:S05]  /*0850*/  CALL.REL.NOINC `($__internal_6_$__cuda_sm20_dblrcp_rn_slowpath_v3) ;  /* 0x0000008000a07944 */ /* 0x003fea0003c00000 */
[----:B------:R-:W-:Y:S02]  /*0860*/  R2UR UR16, R0 ;  /* 0x00000000001072ca */ /* 0x000fe400000e0000 */
[----:B------:R-:W-:-:S15]  /*0870*/  R2UR UR17, R4 ;  /* 0x00000000041172ca */ /* 0x000fde00000e0000 */
.L_x_338:
[----:B------:R-:W-:Y:S01]  /*0880*/  IMAD.U32 R20, RZ, RZ, UR16 ;  /* 0x00000010ff147e24 */ /* 0x000fe2000f8e00ff */
[----:B------:R-:W-:Y:S01]  /*0890*/  MOV R21, UR17 ;  /* 0x0000001100157c02 */ /* 0x000fe20008000f00 */
[----:B------:R-:W-:Y:S01]  /*08a0*/  IMAD.MOV.U32 R2, RZ, RZ, 0x1 ;  /* 0x00000001ff027424 */ /* 0x000fe200078e00ff */
[----:B------:R-:W0:Y:S04]  /*08b0*/  S2R R239, SR_TID.X ;  /* 0x0000000000ef7919 */ /* 0x000e280000002100 */
[----:B------:R-:W-:-:S06]  /*08c0*/  DADD R20, -R20, 8 ;  /* 0x4020000014147429 */ /* 0x000fcc0000000100 */
[----:B------:R-:W1:Y:S02]  /*08d0*/  MUFU.RCP64H R3, R21 ;  /* 0x0000001500037308 */ /* 0x000e640000001800 */
[----:B-1----:R-:W-:-:S08]  /*08e0*/  DFMA R4, -R20, R2, 1 ;  /* 0x3ff000001404742b */ /* 0x002fd00000000102 */
[----:B------:R-:W-:-:S08]  /*08f0*/  DFMA R4, R4, R4, R4 ;  /* 0x000000040404722b */ /* 0x000fd00000000004 */
[----:B------:R-:W-:Y:S01]  /*0900*/  DFMA R4, R2, R4, R2 ;  /* 0x000000040204722b */ /* 0x000fe20000000002 */
[----:B------:R-:W-:Y:S01]  /*0910*/  IMAD.U32 R2, RZ, RZ, UR16 ;  /* 0x00000010ff027e24 */ /* 0x000fe2000f8e00ff */
[----:B------:R-:W-:-:S06]  /*0920*/  MOV R3, UR17 ;  /* 0x0000001100037c02 */ /* 0x000fcc0008000f00 */
        /* <DEDUP_REMOVED lines=10> */
[----:B0-----:R-:W-:Y:S05]  /*09d0*/  @P0 BRA P1, `(.L_x_339) ;  /* 0x0000000000100947 */ /* 0x001fea0000800000 */
[----:B------:R-:W-:-:S07]  /*09e0*/  MOV R0, 0xa00 ;  /* 0x00000a0000007802 */ /* 0x000fce0000000f00 */
[----:B------:R-:W-:Y:S05]  /*09f0*/  CALL.REL.NOINC `($__internal_7_$__cuda_sm20_div_rn_f64_full) ;  /* 0x0000008000dc7944 */ /* 0x000fea0003c00000 */
[----:B------:R-:W-:Y:S02]  /*0a00*/  IMAD.MOV.U32 R6, RZ, RZ, R20 ;  /* 0x000000ffff067224 */ /* 0x000fe400078e0014 */
[----:B------:R-:W-:-:S07]  /*0a10*/  IMAD.MOV.U32 R7, RZ, RZ, R21 ;  /* 0x000000ffff077224 */ /* 0x000fce00078e0015 */
.L_x_339:
[----:B------:R-:W0:Y:S01]  /*0a20*/  LDC R0, c[0x0][0x428] ;  /* 0x00010a00ff007b82 */ /* 0x000e220000000800 */
[----:B------:R-:W-:Y:S01]  /*0a30*/  MOV R2, 0x0 ;  /* 0x0000000000027802 */ /* 0x000fe20000000f00 */
[----:B------:R-:W-:Y:S01]  /*0a40*/  IMAD.MOV.U32 R3, RZ, RZ, 0x3fe00000 ;  /* 0x3fe00000ff037424 */ /* 0x000fe200078e00ff */
[----:B------:R-:W-:Y:S01]  /*0a50*/  MOV R5, UR17 ;  /* 0x0000001100057c02 */ /* 0x000fe20008000f00 */
[----:B------:R-:W-:Y:S01]  /*0a60*/  IMAD.U32 R4, RZ, RZ, UR16 ;  /* 0x00000010ff047e24 */ /* 0x000fe2000f8e00ff */
[----:B------:R-:W-:Y:S01]  /*0a70*/  UIMAD UR5, UR5, UR28, URZ ;  /* 0x0000001c050572a4 */ /* 0x000fe2000f8e02ff */
[----:B------:R-:W1:Y:S02]  /*0a80*/  LDCU.64 UR18, c[0x0][0x358] ;  /* 0x00006b00ff1277ac */ /* 0x000e640008000a00 */
[----:B------:R-:W2:Y:S02]  /*0a90*/  LDC R28, c[0x0][0x430] ;  /* 0x00010c00ff1c7b82 */ /* 0x000ea40000000800 */
[----:B------:R-:W-:Y:S01]  /*0aa0*/  DFMA R2, -R2, R4, 1 ;  /* 0x3ff000000202742b */ /* 0x000fe20000000104 */
[----:B------:R-:W-:Y:S01]  /*0ab0*/  UIMAD UR4, UR4, UR5, UR5 ;  /* 0x00000005040472a4 */ /* 0x000fe2000f8e0205 */
[----:B------:R-:W3:Y:S01]  /*0ac0*/  LDCU.64 UR20, c[0x0][0x408] ;  /* 0x00008100ff1477ac */ /* 0x000ee20008000a00 */
[----:B------:R-:W4:Y:S07]  /*0ad0*/  LDCU.64 UR22, c[0x0][0x420] ;  /* 0x00008400ff1677ac */ /* 0x000f2e0008000a00 */
[----:B------:R-:W-:Y:S01]  /*0ae0*/  R2UR UR34, R2 ;  /* 0x00000000022272ca */ /* 0x000fe200000e0000 */
[----:B------:R-:W0:Y:S01]  /*0af0*/  LDCU.64 UR24, c[0x0][0x410] ;  /* 0x00008200ff1877ac */ /* 0x000e220008000a00 */
[----:B------:R-:W-:-:S02]  /*0b00*/  R2UR UR35, R3 ;  /* 0x00000000032372ca */ /* 0x000fc400000e0000 */
[----:B0-----:R-:W-:Y:S01]  /*0b10*/  IADD3 R239, PT, PT, R0, UR4, R239 ;  /* 0x0000000400ef7c10 */ /* 0x001fe2000fffe0ef */
[----:B------:R-:W0:Y:S01]  /*0b20*/  LDCU.64 UR26, c[0x0][0x418] ;  /* 0x00008300ff1a77ac */ /* 0x000e220008000a00 */
[----:B------:R-:W0:Y:S03]  /*0b30*/  LDCU UR32, c[0x0][0x42c] ;  /* 0x00008580ff2077ac */ /* 0x000e260008000800 */
[C-C-:B--2---:R-:W-:Y:S01]  /*0b40*/  IMAD R238, R28.reuse, 0x8, R239.reuse ;  /* 0x000000081cee7824 */ /* 0x144fe200078e02ef */
[C---:B------:R-:W-:Y:S01]  /*0b50*/  LEA R33, R28.reuse, R239, 0x2 ;  /* 0x000000ef1c217211 */ /* 0x040fe200078e10ff */
[C-C-:B------:R-:W-:Y:S01]  /*0b60*/  IMAD R237, R28.reuse, 0xc, R239.reuse ;  /* 0x0000000c1ced7824 */ /* 0x140fe200078e02ef */
[----:B------:R-:W2:Y:S01]  /*0b70*/  LDCU.128 UR8, c[0x0][0x410] ;  /* 0x00008200ff0877ac */ /* 0x000ea20008000c00 */
[C-C-:B------:R-:W-:Y:S02]  /*0b80*/  IMAD R236, R28.reuse, 0x10, R239.reuse ;  /* 0x000000101cec7824 */ /* 0x140fe400078e02ef */
[C-C-:B------:R-:W-:Y:S01]  /*0b90*/  IMAD R32, R28.reuse, 0x6, R239.reuse ;  /* 0x000000061c207824 */ /* 0x140fe200078e02ef */
[----:B------:R-:W0:Y:S01]  /*0ba0*/  LDCU.64 UR30, c[0x0][0x420] ;  /* 0x00008400ff1e77ac */ /* 0x000e220008000a00 */
[----:B------:R-:W-:-:S02]  /*0bb0*/  IMAD R31, R28, 0xa, R239 ;  /* 0x0000000a1c1f7824 */ /* 0x000fc400078e02ef */
[C-C-:B------:R-:W-:Y:S01]  /*0bc0*/  IMAD R30, R28.reuse, 0xe, R239.reuse ;  /* 0x0000000e1c1e7824 */ /* 0x140fe200078e02ef */
[----:B------:R-:W0:Y:S01]  /*0bd0*/  LDCU.128 UR4, c[0x0][0x410] ;  /* 0x00008200ff0477ac */ /* 0x000e220008000c00 */
[C-C-:B------:R-:W-:Y:S02]  /*0be0*/  IMAD R29, R28.reuse, 0x12, R239.reuse ;  /* 0x000000121c1d7824 */ /* 0x140fe400078e02ef */
[----:B-1-34-:R-:W-:-:S07]  /*0bf0*/  IMAD R28, R28, 0x2, R239 ;  /* 0x000000021c1c7824 */ /* 0x01afce00078e02ef */
.L_x_410:
[----:B0-----:R-:W-:Y:S01]  /*0c00*/  ISETP.GE.AND P0, PT, R239, UR32, PT ;  /* 0x00000020ef007c0c */ /* 0x001fe2000bf06270 */
[----:B------:R-:W-:-:S12]  /*0c10*/  BSSY.RECONVERGENT B0, `(.L_x_340) ;  /* 0x00007de000007945 */ /* 0x000fd80003800200 */
[----:B------:R-:W-:Y:S05]  /*0c20*/  @P0 BRA `(.L_x_341) ;  /* 0x0000007c00700947 */ /* 0x000fea0003800000 */
[----:B------:R-:W0:Y:S08]  /*0c30*/  LDC.64 R2, c[0x0][0x380] ;  /* 0x0000e000ff027b82 */ /* 0x000e300000000a00 */
[----:B------:R-:W1:Y:S08]  /*0c40*/  LDC.64 R228, c[0x0][0x398] ;  /* 0x0000e600ffe47b82 */ /* 0x000e700000000a00 */
[----:B------:R-:W3:Y:S01]  /*0c50*/  LDC.64 R226, c[0x0][0x3a0] ;  /* 0x0000e800ffe27b82 */ /* 0x000ee20000000a00 */
[----:B0-----:R-:W-:-:S07]  /*0c60*/  IMAD.WIDE R2, R239, 0x4, R2 ;  /* 0x00000004ef027825 */ /* 0x001fce00078e0202 */
[----:B------:R-:W0:Y:S01]  /*0c70*/  LDC.64 R4, c[0x0][0x3d0] ;  /* 0x0000f400ff047b82 */ /* 0x000e220000000a00 */
[----:B------:R-:W1:Y:S07]  /*0c80*/  LDG.E R3, desc[UR18][R2.64] ;  /* 0x0000001202037981 */ /* 0x000e6e000c1e1900 */
[----:B------:R-:W4:Y:S01]  /*0c90*/  LDC.64 R224, c[0x0][0x3c8] ;  /* 0x0000f200ffe07b82 */ /* 0x000f220000000a00 */
[----:B0-----:R-:W-:-:S05]  /*0ca0*/  IMAD.WIDE R4, R239, 0x8, R4 ;  /* 0x00000008ef047825 */ /* 0x001fca00078e0204 */
[----:B------:R-:W2:Y:S01]  /*0cb0*/  LDG.E.64 R16, desc[UR18][R4.64] ;  /* 0x0000001204107981 */ /* 0x000ea2000c1e1b00 */
[----:B----4-:R-:W-:-:S06]  /*0cc0*/  IMAD.WIDE R224, R239, 0x8, R224 ;  /* 0x00000008efe07825 */ /* 0x010fcc00078e02e0 */
[----:B------:R-:W5:Y:S01]  /*0cd0*/  LDG.E.64 R224, desc[UR18][R224.64] ;  /* 0x00000012e0e07981 */ /* 0x000f62000c1e1b00 */
[----:B-1----:R-:W-:-:S04]  /*0ce0*/  IMAD.WIDE R228, R3, 0x8, R228 ;  /* 0x0000000803e47825 */ /* 0x002fc800078e02e4 */
[----:B---3--:R-:W-:Y:S02]  /*0cf0*/  IMAD.WIDE R226, R3, 0x8, R226 ;  /* 0x0000000803e27825 */ /* 0x008fe400078e02e2 */
[----:B------:R-:W3:Y:S04]  /*0d00*/  LDG.E.64 R228, desc[UR18][R228.64] ;  /* 0x00000012e4e47981 */ /* 0x000ee8000c1e1b00 */
[----:B------:R-:W3:Y:S01]  /*0d10*/  LDG.E.64 R226, desc[UR18][R226.64] ;  /* 0x00000012e2e27981 */ /* 0x000ee2000c1e1b00 */
[----:B------:R-:W-:Y:S01]  /*0d20*/  IMAD.MOV.U32 R2, RZ, RZ, 0x1 ;  /* 0x00000001ff027424 */ /* 0x000fe200078e00ff */
[----:B------:R-:W-:Y:S01]  /*0d30*/  BSSY.RECONVERGENT B2, `(.L_x_342) ;  /* 0x0000016000027945 */ /* 0x000fe20003800200 */
[----:B---3--:R-:W-:-:S06]  /*0d40*/  DADD R222, R228, R226 ;  /* 0x00000000e4de7229 */ /* 0x008fcc00000000e2 */
[----:B------:R-:W0:Y:S02]  /*0d50*/  MUFU.RCP64H R3, R223 ;  /* 0x000000df00037308 */ /* 0x000e240000001800 */
[----:B0-----:R-:W-:-:S08]  /*0d60*/  DFMA R14, -R222, R2, 1 ;  /* 0x3ff00000de0e742b */ /* 0x001fd00000000102 */
[----:B------:R-:W-:-:S08]  /*0d70*/  DFMA R14, R14, R14, R14 ;  /* 0x0000000e0e0e722b */ /* 0x000fd0000000000e */
[----:B------:R-:W-:-:S08]  /*0d80*/  DFMA R14, R2, R14, R2 ;  /* 0x0000000e020e722b */ /* 0x000fd00000000002 */
[----:B------:R-:W-:Y:S02]  /*0d90*/  DFMA R2, -R222, R14, 1 ;  /* 0x3ff00000de02742b */ /* 0x000fe4000000010e */
[----:B--2---:R-:W-:-:S06]  /*0da0*/  DMUL R22, R228, R16 ;  /* 0x00000010e4167228 */ /* 0x004fcc0000000000 */
        /* <DEDUP_REMOVED lines=8> */
[----:B------:R-:W-:Y:S01]  /*0e30*/  MOV R20, R222 ;  /* 0x000000de00147202 */ /* 0x000fe20000000f00 */
[----:B------:R-:W-:Y:S01]  /*0e40*/  IMAD.MOV.U32 R21, RZ, RZ, R223 ;  /* 0x000000ffff157224 */ /* 0x000fe200078e00df */
[----:B------:R-:W-:-:S07]  /*0e50*/  MOV R0, 0xe70 ;  /* 0x00000e7000007802 */ /* 0x000fce0000000f00 */
[----:B-----5:R-:W-:Y:S05]  /*0e60*/  CALL.REL.NOINC `($__internal_7_$__cuda_sm20_div_rn_f64_full) ;  /* 0x0000007c00c07944 */ /* 0x020fea0003c00000 */
[----:B------:R-:W-:Y:S01]  /*0e70*/  IMAD.MOV.U32 R4, RZ, RZ, R20 ;  /* 0x000000ffff047224 */ /* 0x000fe200078e0014 */
[----:B------:R-:W-:-:S07]  /*0e80*/  MOV R5, R21 ;  /* 0x0000001500057202 */ /* 0x000fce0000000f00 */
.L_x_343:
[----:B------:R-:W-:Y:S05]  /*0e90*/  BSYNC.RECONVERGENT B2 ;  /* 0x0000000000027941 */ /* 0x000fea0003800200 */
.L_x_342:
        /* <DEDUP_REMOVED lines=17> */
[----:B------:R-:W-:Y:S02]  /*0fb0*/  MOV R21, R223 ;  /* 0x000000df00157202 */ /* 0x000fe40000000f00 */
[----:B------:R-:W-:-:S07]  /*0fc0*/  MOV R0, 0xfe0 ;  /* 0x00000fe000007802 */ /* 0x000fce0000000f00 */
[----:B-----5:R-:W-:Y:S05]  /*0fd0*/  CALL.REL.NOINC `($__internal_7_$__cuda_sm20_div_rn_f64_full) ;  /* 0x0000007c00647944 */ /* 0x020fea0003c00000 */
[----:B------:R-:W-:Y:S02]  /*0fe0*/  IMAD.MOV.U32 R2, RZ, RZ, R20 ;  /* 0x000000ffff027224 */ /* 0x000fe400078e0014 */
[----:B------:R-:W-:-:S07]  /*0ff0*/  IMAD.MOV.U32 R3, RZ, RZ, R21 ;  /* 0x000000ffff037224 */ /* 0x000fce00078e0015 */
.L_x_345:
[----:B------:R-:W-:Y:S05]  /*1000*/  BSYNC.RECONVERGENT B2 ;  /* 0x0000000000027941 */ /* 0x000fea0003800200 */
.L_x_344:
[----:B------:R-:W0:Y:S08]  /*1010*/  LDC.64 R186, c[0x0][0x388] ;  /* 0x0000e200ffba7b82 */ /* 0x000e300000000a00 */
[----:B------:R-:W1:Y:S08]  /*1020*/  LDC R77, c[0x0][0x430] ;  /* 0x00010c00ff4d7b82 */ /* 0x000e700000000800 */
[----:B------:R-:W2:Y:S01]  /*1030*/  LDC.64 R144, c[0x0][0x390] ;  /* 0x0000e400ff907b82 */ /* 0x000ea20000000a00 */
[----:B0-----:R-:W-:-:S04]  /*1040*/  IMAD.WIDE R220, R28, 0x8, R186 ;  /* 0x000000081cdc7825 */ /* 0x001fc800078e02ba */
[--C-:B------:R-:W-:Y:S01]  /*1050*/  IMAD.WIDE R218, R239, 0x8, R186.reuse ;  /* 0x00000008efda7825 */ /* 0x100fe200078e02ba */
[----:B------:R-:W3:Y:S03]  /*1060*/  LDG.E.64 R36, desc[UR18][R220.64] ;  /* 0x00000012dc247981 */ /* 0x000ee6000c1e1b00 */
[----:B------:R-:W-:Y:S01]  /*1070*/  IMAD.WIDE R216, R33, 0x8, R186 ;  /* 0x0000000821d87825 */ /* 0x000fe200078e02ba */
[----:B------:R-:W4:Y:S03]  /*1080*/  LDG.E.64 R26, desc[UR18][R218.64] ;  /* 0x00000012da1a7981 */ /* 0x000f26000c1e1b00 */
[C---:B-1----:R-:W-:Y:S01]  /*1090*/  IMAD.WIDE R214, R77.reuse, 0x8, R218 ;  /* 0x000000084dd67825 */ /* 0x042fe200078e02da */
[----:B------:R-:W4:Y:S04]  /*10a0*/  LDG.E.64 R94, desc[UR18][R216.64] ;  /* 0x00000012d85e7981 */ /* 0x000f28000c1e1b00 */
[----:B------:R-:W4:Y:S01]  /*10b0*/  LDG.E.64 R68, desc[UR18][R214.64] ;  /* 0x00000012d6447981 */ /* 0x000f22000c1e1b00 */
[----:B------:R-:W-:-:S05]  /*10c0*/  IMAD.WIDE R212, R77, 0x8, R220 ;  /* 0x000000084dd47825 */ /* 0x000fca00078e02dc */
[----:B------:R-:W4:Y:S01]  /*10d0*/  LDG.E.64 R98, desc[UR18][R212.64] ;  /* 0x00000012d4627981 */ /* 0x000f22000c1e1b00 */
[----:B------:R-:W-:-:S05]  /*10e0*/  IMAD.WIDE R210, R32, 0x8, R186 ;  /* 0x0000000820d27825 */ /* 0x000fca00078e02ba */
[----:B------:R-:W4:Y:S01]  /*10f0*/  LDG.E.64 R78, desc[UR18][R210.64] ;  /* 0x00000012d24e7981 */ /* 0x000f22000c1e1b00 */
[----:B------:R-:W-:-:S05]  /*1100*/  IMAD.WIDE R208, R77, 0x8, R216 ;  /* 0x000000084dd07825 */ /* 0x000fca00078e02d8 */
[----:B------:R-:W4:Y:S01]  /*1110*/  LDG.E.64 R34, desc[UR18][R208.64] ;  /* 0x00000012d0227981 */ /* 0x000f22000c1e1b00 */
[----:B------:R-:W-:-:S04]  /*1120*/  IMAD.WIDE R206, R238, 0x8, R186 ;  /* 0x00000008eece7825 */ /* 0x000fc800078e02ba */
[----:B------:R-:W-:Y:S01]  /*1130*/  IMAD.WIDE R204, R77, 0x8, R210 ;  /* 0x000000084dcc7825 */ /* 0x000fe200078e02d2 */
[----:B------:R-:W4:Y:S04]  /*1140*/  LDG.E.64 R40, desc[UR18][R206.64] ;  /* 0x00000012ce287981 */ /* 0x000f28000c1e1b00 */
        /* <DEDUP_REMOVED lines=9> */
[----:B------:R-:W0:Y:S01]  /*11e0*/  MUFU.RCP64H R15, R5 ;  /* 0x00000005000f7308 */ /* 0x000e220000001800 */
[----:B------:R-:W-:-:S05]  /*11f0*/  IMAD.WIDE R194, R30, 0x8, R186 ;  /* 0x000000081ec27825 */ /* 0x000fca00078e02ba */
[----:B------:R-:W4:Y:S01]  /*1200*/  LDG.E.64 R84, desc[UR18][R194.64] ;  /* 0x00000012c2547981 */ /* 0x000f22000c1e1b00 */
[----:B------:R-:W-:Y:S01]  /*1210*/  IMAD.WIDE R192, R236, 0x8, R186 ;  /* 0x00000008ecc07825 */ /* 0x000fe200078e02ba */
[----:B------:R-:W-:-:S03]  /*1220*/  MOV R14, 0x1 ;  /* 0x00000001000e7802 */ /* 0x000fc60000000f00 */
[C---:B------:R-:W-:Y:S01]  /*1230*/  IMAD.WIDE R190, R77.reuse, 0x8, R198 ;  /* 0x000000084dbe7825 */ /* 0x040fe200078e02c6 */
[----:B------:R-:W4:Y:S04]  /*1240*/  LDG.E.64 R64, desc[UR18][R192.64] ;  /* 0x00000012c0407981 */ /* 0x000f28000c1e1b00 */
[----:B------:R-:W4:Y:S01]  /*1250*/  LDG.E.64 R60, desc[UR18][R190.64] ;  /* 0x00000012be3c7981 */ /* 0x000f22000c1e1b00 */
[----:B0-----:R-:W-:Y:S01]  /*1260*/  DFMA R22, R14, -R4, 1 ;  /* 0x3ff000000e16742b */ /* 0x001fe20000000804 */
[----:B------:R-:W-:-:S05]  /*1270*/  IMAD.WIDE R188, R77, 0x8, R194 ;  /* 0x000000084dbc7825 */ /* 0x000fca00078e02c2 */
[----:B------:R-:W4:Y:S01]  /*1280*/  LDG.E.64 R62, desc[UR18][R188.64] ;  /* 0x00000012bc3e7981 */ /* 0x000f22000c1e1b00 */
[----:B------:R-:W-:Y:S01]  /*1290*/  IMAD.WIDE R186, R29, 0x8, R186 ;  /* 0x000000081dba7825 */ /* 0x000fe200078e02ba */
[----:B------:R-:W-:-:S03]  /*12a0*/  DFMA R22, R22, R22, R22 ;  /* 0x000000161616722b */ /* 0x000fc60000000016 */
[--C-:B--2---:R-:W-:Y:S01]  /*12b0*/  IMAD.WIDE R184, R28, 0x8, R144.reuse ;  /* 0x000000081cb87825 */ /* 0x104fe200078e0290 */
[----:B------:R-:W2:Y:S01]  /*12c0*/  LDG.E.64 R56, desc[UR18][R186.64] ;  /* 0x00000012ba387981 */ /* 0x000ea2000c1e1b00 */
[----:B-----5:R-:W-:Y:S02]  /*12d0*/  DMUL R172, R224, 0.5 ;  /* 0x3fe00000e0ac7828 */ /* 0x020fe40000000000 */
[----:B------:R-:W-:Y:S01]  /*12e0*/  IMAD.WIDE R180, R239, 0x8, R144 ;  /* 0x00000008efb47825 */ /* 0x000fe200078e0290 */
[----:B------:R-:W-:Y:S01]  /*12f0*/  DFMA R22, R14, R22, R14 ;  /* 0x000000160e16722b */ /* 0x000fe2000000000e */
[----:B------:R-:W2:Y:S02]  /*1300*/  LDG.E.64 R50, desc[UR18][R184.64] ;  /* 0x00000012b8327981 */ /* 0x000ea4000c1e1b00 */
[C---:B------:R-:W-:Y:S02]  /*1310*/  IMAD.WIDE R182, R77.reuse, 0x8, R192 ;  /* 0x000000084db67825 */ /* 0x040fe400078e02c0 */
[----:B------:R-:W2:Y:S03]  /*1320*/  LDG.E.64 R54, desc[UR18][R180.64] ;  /* 0x00000012b4367981 */ /* 0x000ea6000c1e1b00 */
[C---:B------:R-:W-:Y:S01]  /*1330*/  DFMA R14, R22.reuse, -R4, 1 ;  /* 0x3ff00000160e742b */ /* 0x040fe20000000804 */
[----:B------:R-:W-:Y:S01]  /*1340*/  IMAD.WIDE R176, R77, 0x8, R180 ;  /* 0x000000084db07825 */ /* 0x000fe200078e02b4 */
[----:B------:R-:W2:Y:S04]  /*1350*/  LDG.E.64 R86, desc[UR18][R182.64] ;  /* 0x00000012b6567981 */ /* 0x000ea8000c1e1b00 */
[----:B------:R-:W2:Y:S02]  /*1360*/  LDG.E.64 R52, desc[UR18][R176.64] ;  /* 0x00000012b0347981 */ /* 0x000ea4000c1e1b00 */
[----:B------:R-:W-:-:S02]  /*1370*/  DFMA R14, R22, R14, R22 ;  /* 0x0000000e160e722b */ /* 0x000fc40000000016 */
[----:B------:R-:W-:Y:S01]  /*1380*/  DMUL R22, R172, R12 ;  /* 0x0000000cac167228 */ /* 0x000fe20000000000 */
[----:B------:R-:W-:-:S04]  /*1390*/  IMAD.WIDE R178, R33, 0x8, R144 ;  /* 0x0000000821b27825 */ /* 0x000fc800078e0290 */
[----:B------:R-:W-:Y:S01]  /*13a0*/  IMAD.WIDE R174, R77, 0x8, R184 ;  /* 0x000000084dae7825 */ /* 0x000fe200078e02b8 */
[----:B------:R-:W2:Y:S02]  /*13b0*/  LDG.E.64 R46, desc[UR18][R178.64] ;  /* 0x00000012b22e7981 */ /* 0x000ea4000c1e1b00 */
[----:B------:R-:W-:Y:S02]  /*13c0*/  DMUL R66, R22, R14 ;  /* 0x0000000e16427228 */ /* 0x000fe40000000000 */
[----:B------:R-:W2:Y:S06]  /*13d0*/  LDG.E.64 R42, desc[UR18][R174.64] ;  /* 0x00000012ae2a7981 */ /* 0x000eac000c1e1b00 */
[----:B------:R-:W-:Y:S01]  /*13e0*/  DFMA R70, R66, -R4, R22 ;  /* 0x800000044246722b */ /* 0x000fe20000000016 */
[----:B------:R-:W-:-:S05]  /*13f0*/  IMAD.WIDE R170, R32, 0x8, R144 ;  /* 0x0000000820aa7825 */ /* 0x000fca00078e0290 */
[----:B------:R-:W2:Y:S02]  /*1400*/  LDG.E.64 R44, desc[UR18][R170.64] ;  /* 0x00000012aa2c7981 */ /* 0x000ea4000c1e1b00 */
[----:B------:R-:W-:Y:S01]  /*1410*/  DFMA R14, R14, R70, R66 ;  /* 0x000000460e0e722b */ /* 0x000fe20000000042 */
[----:B------:R-:W-:-:S05]  /*1420*/  IMAD.WIDE R168, R77, 0x8, R178 ;  /* 0x000000084da87825 */ /* 0x000fca00078e02b2 */
[----:B------:R-:W2:Y:S01]  /*1430*/  LDG.E.64 R74, desc[UR18][R168.64] ;  /* 0x00000012a84a7981 */ /* 0x000ea2000c1e1b00 */
[----:B------:R-:W-:-:S04]  /*1440*/  IMAD.WIDE R166, R238, 0x8, R144 ;  /* 0x00000008eea67825 */ /* 0x000fc800078e0290 */
[----:B------:R-:W-:-:S05]  /*1450*/  IMAD.WIDE R164, R77, 0x8, R170 ;  /* 0x000000084da47825 */ /* 0x000fca00078e02aa */
[----:B------:R-:W2:Y:S01]  /*1460*/  LDG.E.64 R72, desc[UR18][R164.64] ;  /* 0x00000012a4487981 */ /* 0x000ea2000c1e1b00 */
[----:B------:R-:W-:-:S04]  /*1470*/  IMAD.WIDE R162, R31, 0x8, R144 ;  /* 0x000000081fa27825 */ /* 0x000fc800078e0290 */
[----:B------:R-:W-:-:S04]  /*1480*/  IMAD.WIDE R160, R77, 0x8, R166 ;  /* 0x000000084da07825 */ /* 0x000fc800078e02a6 */
[----:B------:R-:W-:-:S04]  /*1490*/  IMAD.WIDE R158, R237, 0x8, R144 ;  /* 0x00000008ed9e7825 */ /* 0x000fc800078e0290 */
[----:B------:R-:W-:-:S04]  /*14a0*/  IMAD.WIDE R156, R77, 0x8, R162 ;  /* 0x000000084d9c7825 */ /* 0x000fc800078e02a2 */
[----:B------:R-:W-:-:S04]  /*14b0*/  IMAD.WIDE R154, R30, 0x8, R144 ;  /* 0x000000081e9a7825 */ /* 0x000fc800078e0290 */
[----:B------:R-:W-:-:S04]  /*14c0*/  IMAD.WIDE R152, R236, 0x8, R144 ;  /* 0x00000008ec987825 */ /* 0x000fc800078e0290 */
[----:B------:R-:W-:-:S04]  /*14d0*/  IMAD.WIDE R150, R77, 0x8, R158 ;  /* 0x000000084d967825 */ /* 0x000fc800078e029e */
[----:B------:R-:W-:-:S04]  /*14e0*/  IMAD.WIDE R146, R77, 0x8, R154 ;  /* 0x000000084d927825 */ /* 0x000fc800078e029a */
[----:B------:R-:W-:Y:S01]  /*14f0*/  IMAD.WIDE R144, R29, 0x8, R144 ;  /* 0x000000081d907825 */ /* 0x000fe200078e0290 */
[C---:B---3--:R-:W-:Y:S02]  /*1500*/  DMUL R48, R36.reuse, 11 ;  /* 0x4026000024307828 */ /* 0x048fe40000000000 */
[----:B------:R-:W-:Y:S02]  /*1510*/  DMUL R58, R36, -4 ;  /* 0xc0100000243a7828 */ /* 0x000fe40000000000 */
[----:B----4-:R-:W-:-:S04]  /*1520*/  DADD R38, R26, R36 ;  /* 0x000000001a267229 */ /* 0x010fc80000000024 */
[C---:B------:R-:W-:Y:S02]  /*1530*/  DFMA R48, R26.reuse, -30, -R48 ;  /* 0xc03e00001a30782b */ /* 0x040fe40000000830 */
[----:B------:R-:W-:Y:S02]  /*1540*/  DFMA R66, R26, 12, R58 ;  /* 0x402800001a42782b */ /* 0x000fe4000000003a */
[C---:B------:R-:W-:Y:S01]  /*1550*/  DADD R90, R68.reuse, R68 ;  /* 0x00000000445a7229 */ /* 0x040fe20000000044 */
[----:B------:R-:W3:Y:S01]  /*1560*/  LDG.E.64 R26, desc[UR18][R166.64] ;  /* 0x00000012a61a7981 */ /* 0x000ee2000c1e1b00 */
[C---:B------:R-:W-:Y:S02]  /*1570*/  DFMA R92, R68.reuse, -4, R58 ;  /* 0xc0100000445c782b */ /* 0x040fe4000000003a */
[----:B------:R-:W-:Y:S02]  /*1580*/  DFMA R80, R68, -11, R48 ;  /* 0xc02600004450782b */ /* 0x000fe40000000030 */
[----:B------:R-:W-:-:S02]  /*1590*/  DADD R48, R36, -R68 ;  /* 0x0000000024307229 */ /* 0x000fc40000000844 */
[----:B------:R-:W-:Y:S02]  /*15a0*/  DFMA R90, R36, 2, R90 ;  /* 0x40000000245a782b */ /* 0x000fe4000000005a */
[----:B------:R-:W-:Y:S02]  /*15b0*/  DADD R36, R98, R98 ;  /* 0x0000000062247229 */ /* 0x000fe40000000062 */
[----:B------:R-:W-:Y:S02]  /*15c0*/  DFMA R92, R94, 2, R92 ;  /* 0x400000005e5c782b */ /* 0x000fe4000000005c */
[----:B------:R-:W-:Y:S02]  /*15d0*/  DADD R70, R38, R68 ;  /* 0x0000000026467229 */ /* 0x000fe40000000044 */
[----:B------:R-:W-:Y:S02]  /*15e0*/  DFMA R82, R68, -4, R66 ;  /* 0xc01000004452782b */ /* 0x000fe40000000042 */
[----:B------:R-:W-:-:S02]  /*15f0*/  DMUL R96, R94, 4 ;  /* 0x401000005e607828 */ /* 0x000fc40000000000 */
[----:B------:R-:W-:Y:S02]  /*1600*/  DADD R92, R92, R36 ;  /* 0x000000005c5c7229 */ /* 0x000fe40000000024 */
[----:B------:R-:W-:Y:S02]  /*1610*/  DADD R66, R94, -R98 ;  /* 0x000000005e427229 */ /* 0x000fe40000000862 */
[----:B------:R-:W-:Y:S02]  /*1620*/  DADD R70, R70, R94 ;  /* 0x0000000046467229 */ /* 0x000fe4000000005e */
[C---:B------:R-:W-:Y:S02]  /*1630*/  DFMA R80, R94.reuse, -11, R80 ;  /* 0xc02600005e50782b */ /* 0x040fe40000000050 */
[----:B------:R-:W-:Y:S02]  /*1640*/  DFMA R82, R94, -4, R82 ;  /* 0xc01000005e52782b */ /* 0x000fe40000000052 */
[----:B------:R-:W-:-:S02]  /*1650*/  DADD R90, R90, -R94 ;  /* 0x000000005a5a7229 */ /* 0x000fc4000000085e */
[C---:B------:R-:W-:Y:S02]  /*1660*/  DFMA R36, R94.reuse, -2, -R36 ;  /* 0xc00000005e24782b */ /* 0x040fe40000000824 */
[----:B------:R-:W-:Y:S02]  /*1670*/  DADD R94, R94, R98 ;  /* 0x000000005e5e7229 */ /* 0x000fe40000000062 */
[----:B------:R-:W-:Y:S02]  /*1680*/  DFMA R38, R68, 4, R58 ;  /* 0x401000004426782b */ /* 0x000fe4000000003a */
[----:B------:R-:W-:Y:S01]  /*1690*/  DFMA R58, R98, 4, -R96 ;  /* 0x40100000623a782b */ /* 0x000fe20000000860 */
[----:B------:R-:W4:Y:S01]  /*16a0*/  LDG.E.64 R68, desc[UR18][R162.64] ;  /* 0x00000012a2447981 */ /* 0x000f22000c1e1b00 */
[----:B------:R-:W-:Y:S02]  /*16b0*/  DADD R70, R70, R98 ;  /* 0x0000000046467229 */ /* 0x000fe40000000062 */
[----:B------:R-:W-:-:S02]  /*16c0*/  DFMA R80, R98, -11, R80 ;  /* 0xc02600006250782b */ /* 0x000fc40000000050 */
[----:B------:R-:W-:Y:S02]  /*16d0*/  DFMA R82, R98, -4, R82 ;  /* 0xc01000006252782b */ /* 0x000fe40000000052 */
[----:B------:R-:W-:Y:S02]  /*16e0*/  DADD R90, R90, -R98 ;  /* 0x000000005a5a7229 */ /* 0x000fe40000000862 */
[----:B------:R-:W-:Y:S02]  /*16f0*/  DADD R98, R94, -R78 ;  /* 0x000000005e627229 */ /* 0x000fe4000000084e */
[C---:B------:R-:W-:Y:S02]  /*1700*/  DMUL R96, R78.reuse, 4 ;  /* 0x401000004e607828 */ /* 0x040fe40000000000 */
[----:B------:R-:W-:Y:S02]  /*1710*/  DFMA R36, R78, 2, R36 ;  /* 0x400000004e24782b */ /* 0x000fe40000000024 */
[----:B------:R-:W-:-:S02]  /*1720*/  DADD R70, R70, R78 ;  /* 0x0000000046467229 */ /* 0x000fc4000000004e */
[----:B------:R-:W-:Y:S02]  /*1730*/  DADD R98, R98, -R34 ;  /* 0x0000000062627229 */ /* 0x000fe40000000822 */
[C---:B------:R-:W-:Y:S02]  /*1740*/  DFMA R94, R78.reuse, 2, R92 ;  /* 0x400000004e5e782b */ /* 0x040fe4000000005c */
[----:B------:R-:W-:Y:S02]  /*1750*/  DFMA R92, R78, -11, R80 ;  /* 0xc02600004e5c782b */ /* 0x000fe40000000050 */
[----:B------:R-:W-:Y:S02]  /*1760*/  DFMA R80, R34, 4, -R96 ;  /* 0x401000002250782b */ /* 0x000fe40000000860 */
[----:B------:R-:W-:Y:S02]  /*1770*/  DFMA R82, R78, -4, R82 ;  /* 0xc01000004e52782b */ /* 0x000fe40000000052 */
[----:B------:R-:W-:-:S02]  /*1780*/  DFMA R96, R34, 2, R36 ;  /* 0x400000002260782b */ /* 0x000fc40000000024 */
[----:B------:R-:W-:Y:S01]  /*1790*/  DADD R70, R70, R34 ;  /* 0x0000000046467229 */ /* 0x000fe20000000022 */
[----:B------:R-:W4:Y:S01]  /*17a0*/  LDG.E.64 R36, desc[UR18][R160.64] ;  /* 0x00000012a0247981 */ /* 0x000f22000c1e1b00 */
[----:B------:R-:W-:Y:S02]  /*17b0*/  DADD R98, R98, R40 ;  /* 0x0000000062627229 */ /* 0x000fe40000000028 */
[----:B------:R-:W-:Y:S02]  /*17c0*/  DADD R90, R90, -R78 ;  /* 0x000000005a5a7229 */ /* 0x000fe4000000084e */
[----:B------:R-:W-:Y:S02]  /*17d0*/  DADD R100, R38, R40 ;  /* 0x0000000026647229 */ /* 0x000fe40000000028 */
[----:B------:R-:W-:Y:S01]  /*17e0*/  DFMA R94, R34, 2, R94 ;  /* 0x40000000225e782b */ /* 0x000fe2000000005e */
[----:B------:R-:W4:Y:S01]  /*17f0*/  LDG.E.64 R38, desc[UR18][R156.64] ;  /* 0x000000129c267981 */ /* 0x000f22000c1e1b00 */
[----:B------:R-:W-:-:S02]  /*1800*/  DADD R48, R48, R40 ;  /* 0x0000000030307229 */ /* 0x000fc40000000028 */
[C---:B------:R-:W-:Y:S02]  /*1810*/  DFMA R92, R34.reuse, -11, R92 ;  /* 0xc0260000225c782b */ /* 0x040fe4000000005c */
[----:B------:R-:W-:Y:S02]  /*1820*/  DFMA R82, R34, -4, R82 ;  /* 0xc01000002252782b */ /* 0x000fe40000000052 */
[----:B------:R-:W-:Y:S02]  /*1830*/  DADD R104, R40, -R24 ;  /* 0x0000000028687229 */ /* 0x000fe40000000818 */
[--C-:B------:R-:W-:Y:S02]  /*1840*/  DADD R96, R96, R40.reuse ;  /* 0x0000000060607229 */ /* 0x100fe40000000028 */
[----:B------:R-:W-:Y:S02]  /*1850*/  DADD R70, R70, R40 ;  /* 0x0000000046467229 */ /* 0x000fe40000000028 */
[----:B------:R-:W-:-:S02]  /*1860*/  DADD R98, R98, R24 ;  /* 0x0000000062627229 */ /* 0x000fc40000000018 */
[----:B------:R-:W-:Y:S02]  /*1870*/  DADD R90, R90, -R34 ;  /* 0x000000005a5a7229 */ /* 0x000fe40000000822 */
[--C-:B------:R-:W-:Y:S02]  /*1880*/  DADD R102, R40, R24.reuse ;  /* 0x0000000028667229 */ /* 0x100fe40000000018 */
[----:B------:R-:W-:Y:S02]  /*1890*/  DADD R100, R100, -R24 ;  /* 0x0000000064647229 */ /* 0x000fe40000000818 */
[----:B------:R-:W-:Y:S02]  /*18a0*/  DADD R78, R78, -R34 ;  /* 0x000000004e4e7229 */ /* 0x000fe40000000822 */
[----:B------:R-:W-:Y:S01]  /*18b0*/  DADD R94, R94, R40 ;  /* 0x000000005e5e7229 */ /* 0x000fe20000000028 */
[----:B------:R-:W4:Y:S01]  /*18c0*/  LDG.E.64 R34, desc[UR18][R158.64] ;  /* 0x000000129e227981 */ /* 0x000f22000c1e1b00 */
[----:B------:R-:W-:-:S02]  /*18d0*/  DADD R48, R48, -R24 ;  /* 0x0000000030307229 */ /* 0x000fc40000000818 */
[----:B------:R-:W-:Y:S02]  /*18e0*/  DFMA R92, R40, 8, R92 ;  /* 0x40200000285c782b */ /* 0x000fe4000000005c */
[----:B------:R-:W-:Y:S02]  /*18f0*/  DADD R82, R82, R40 ;  /* 0x0000000052527229 */ /* 0x000fe40000000028 */
[--C-:B------:R-:W-:Y:S02]  /*1900*/  DADD R96, R96, R24.reuse ;  /* 0x0000000060607229 */ /* 0x100fe40000000018 */
[----:B------:R-:W-:Y:S02]  /*1910*/  DADD R70, R70, R24 ;  /* 0x0000000046467229 */ /* 0x000fe40000000018 */
[--C-:B------:R-:W-:Y:S02]  /*1920*/  DADD R104, R104, R16.reuse ;  /* 0x0000000068687229 */ /* 0x100fe40000000010 */
[----:B------:R-:W-:-:S02]  /*1930*/  DADD R98, R98, R16 ;  /* 0x0000000062627229 */ /* 0x000fc40000000010 */
[--C-:B------:R-:W-:Y:S02]  /*1940*/  DADD R90, R90, R40.reuse ;  /* 0x000000005a5a7229 */ /* 0x100fe40000000028 */
[--C-:B------:R-:W-:Y:S02]  /*1950*/  DADD R66, R66, R40.reuse ;  /* 0x0000000042427229 */ /* 0x100fe40000000028 */
[----:B------:R-:W-:Y:S02]  /*1960*/  DADD R58, R58, R40 ;  /* 0x000000003a3a7229 */ /* 0x000fe40000000028 */
[----:B------:R-:W-:Y:S02]  /*1970*/  DADD R40, -R40, R24 ;  /* 0x0000000028287229 */ /* 0x000fe40000000118 */
[--C-:B------:R-:W-:Y:S02]  /*1980*/  DADD R148, R102, -R16.reuse ;  /* 0x0000000066947229 */ /* 0x100fe40000000810 */
[----:B------:R-:W-:-:S02]  /*1990*/  DADD R100, R100, R16 ;  /* 0x0000000064647229 */ /* 0x000fc40000000010 */
[----:B------:R-:W-:Y:S02]  /*19a0*/  DADD R94, R94, R24 ;  /* 0x000000005e5e7229 */ /* 0x000fe40000000018 */
[----:B------:R-:W-:Y:S02]  /*19b0*/  DADD R102, R48, R16 ;  /* 0x0000000030667229 */ /* 0x000fe40000000010 */
[----:B------:R-:W-:Y:S02]  /*19c0*/  DFMA R92, R24, 8, R92 ;  /* 0x40200000185c782b */ /* 0x000fe4000000005c */
[----:B------:R-:W-:Y:S02]  /*19d0*/  DADD R82, R82, R24 ;  /* 0x0000000052527229 */ /* 0x000fe40000000018 */
[--C-:B------:R-:W-:Y:S02]  /*19e0*/  DADD R96, R96, R16.reuse ;  /* 0x0000000060607229 */ /* 0x100fe40000000010 */
[----:B------:R-:W-:-:S02]  /*19f0*/  DADD R48, R70, R16 ;  /* 0x0000000046307229 */ /* 0x000fc40000000010 */
[--C-:B------:R-:W-:Y:S02]  /*1a00*/  DADD R108, R104, -R18.reuse ;  /* 0x00000000686c7229 */ /* 0x100fe40000000812 */
[----:B------:R-:W-:Y:S02]  /*1a10*/  DADD R98, R98, R18 ;  /* 0x0000000062627229 */ /* 0x000fe40000000012 */
[----:B------:R-:W-:Y:S02]  /*1a20*/  DADD R90, R90, R24 ;  /* 0x000000005a5a7229 */ /* 0x000fe40000000018 */
[----:B------:R-:W-:Y:S02]  /*1a30*/  DADD R100, R100, -R18 ;  /* 0x0000000064647229 */ /* 0x000fe40000000812 */
[--C-:B------:R-:W-:Y:S02]  /*1a40*/  DADD R66, R66, -R24.reuse ;  /* 0x0000000042427229 */ /* 0x100fe40000000818 */
[----:B------:R-:W-:-:S02]  /*1a50*/  DADD R58, R58, -R24 ;  /* 0x000000003a3a7229 */ /* 0x000fc40000000818 */
[--C-:B------:R-:W-:Y:S01]  /*1a60*/  DADD R106, R40, R16.reuse ;  /* 0x00000000286a7229 */ /* 0x100fe20000000010 */
[----:B------:R-:W4:Y:S01]  /*1a70*/  LDG.E.64 R24, desc[UR18][R152.64] ;  /* 0x0000001298187981 */ /* 0x000f22000c1e1b00 */
[----:B------:R-:W-:Y:S02]  /*1a80*/  DADD R94, R94, R16 ;  /* 0x000000005e5e7229 */ /* 0x000fe40000000010 */
[----:B------:R-:W-:Y:S01]  /*1a90*/  DADD R102, R102, -R18 ;  /* 0x0000000066667229 */ /* 0x000fe20000000812 */
[----:B------:R-:W4:Y:S01]  /*1aa0*/  LDG.E.64 R40, desc[UR18][R154.64] ;  /* 0x000000129a287981 */ /* 0x000f22000c1e1b00 */
[----:B------:R-:W-:Y:S02]  /*1ab0*/  DFMA R92, R16, 8, R92 ;  /* 0x40200000105c782b */ /* 0x000fe4000000005c */
[----:B------:R-:W-:Y:S02]  /*1ac0*/  DADD R82, R82, R16 ;  /* 0x0000000052527229 */ /* 0x000fe40000000010 */
[----:B------:R-:W-:-:S02]  /*1ad0*/  DADD R104, R96, R18 ;  /* 0x0000000060687229 */ /* 0x000fc40000000012 */
[----:B------:R-:W-:Y:S02]  /*1ae0*/  DADD R124, R108, -R20 ;  /* 0x000000006c7c7229 */ /* 0x000fe40000000814 */
[----:B------:R-:W-:Y:S02]  /*1af0*/  DADD R90, R90, R16 ;  /* 0x000000005a5a7229 */ /* 0x000fe40000000010 */
[----:B------:R-:W-:Y:S02]  /*1b00*/  DADD R96, R48, R18 ;  /* 0x0000000030607229 */ /* 0x000fe40000000012 */
[----:B------:R-:W-:Y:S01]  /*1b10*/  DADD R108, R98, -R20 ;  /* 0x00000000626c7229 */ /* 0x000fe20000000814 */
[----:B------:R-:W0:Y:S01]  /*1b20*/  LDC.64 R48, c[0x0][0x3a8] ;  /* 0x0000ea00ff307b82 */ /* 0x000e220000000a00 */
[--C-:B------:R-:W-:Y:S02]  /*1b30*/  DADD R66, R66, -R16.reuse ;  /* 0x0000000042427229 */ /* 0x100fe40000000810 */
[----:B------:R-:W-:-:S02]  /*1b40*/  DADD R58, R58, -R16 ;  /* 0x000000003a3a7229 */ /* 0x000fc40000000810 */
[----:B------:R-:W-:Y:S01]  /*1b50*/  DADD R94, R94, R18 ;  /* 0x000000005e5e7229 */ /* 0x000fe20000000012 */
[----:B------:R-:W4:Y:S02]  /*1b60*/  LDG.E.64 R16, desc[UR18][R150.64] ;  /* 0x0000001296107981 */ /* 0x000f24000c1e1b00 */
[----:B------:R-:W1:Y:S01]  /*1b70*/  LDC.64 R98, c[0x0][0x3b0] ;  /* 0x0000ec00ff627b82 */ /* 0x000e620000000a00 */
[----:B------:R-:W-:Y:S02]  /*1b80*/  DADD R110, R100, R20 ;  /* 0x00000000646e7229 */ /* 0x000fe40000000014 */
[----:B------:R-:W-:Y:S02]  /*1b90*/  DFMA R92, R18, 8, R92 ;  /* 0x40200000125c782b */ /* 0x000fe4000000005c */
[----:B------:R-:W-:Y:S02]  /*1ba0*/  DADD R112, R102, R20 ;  /* 0x0000000066707229 */ /* 0x000fe40000000014 */
[--C-:B------:R-:W-:Y:S01]  /*1bb0*/  DADD R82, R82, R18.reuse ;  /* 0x0000000052527229 */ /* 0x100fe20000000012 */
[----:B------:R-:W2:Y:S01]  /*1bc0*/  LDC.64 R100, c[0x0][0x3b8] ;  /* 0x0000ee00ff647b82 */ /* 0x000ea20000000a00 */
[----:B------:R-:W-:-:S07]  /*1bd0*/  DADD R90, R90, R18 ;  /* 0x000000005a5a7229 */ /* 0x000fce0000000012 */
[----:B------:R-:W2:Y:S01]  /*1be0*/  LDC.64 R102, c[0x0][0x3c0] ;  /* 0x0000f000ff667b82 */ /* 0x000ea20000000a00 */
[----:B------:R-:W-:Y:S02]  /*1bf0*/  DADD R70, R106, -R18 ;  /* 0x000000006a467229 */ /* 0x000fe40000000812 */
[--C-:B------:R-:W-:Y:S02]  /*1c00*/  DADD R120, R94, R20.reuse ;  /* 0x000000005e787229 */ /* 0x100fe40000000014 */
[--C-:B------:R-:W-:Y:S02]  /*1c10*/  DADD R106, R78, R20.reuse ;  /* 0x000000004e6a7229 */ /* 0x100fe40000000014 */
[--C-:B------:R-:W-:Y:S02]  /*1c20*/  DADD R114, R80, R20.reuse ;  /* 0x0000000050727229 */ /* 0x100fe40000000014 */
[----:B------:R-:W-:Y:S02]  /*1c30*/  DADD R122, R104, -R20 ;  /* 0x00000000687a7229 */ /* 0x000fe40000000814 */
[----:B------:R-:W-:-:S02]  /*1c40*/  DFMA R94, R20, 8, R92 ;  /* 0x40200000145e782b */ /* 0x000fc4000000005c */
[--C-:B------:R-:W-:Y:S02]  /*1c50*/  DADD R96, R96, R20.reuse ;  /* 0x0000000060607229 */ /* 0x100fe40000000014 */
[----:B------:R-:W-:Y:S02]  /*1c60*/  DADD R104, R82, R20 ;  /* 0x0000000052687229 */ /* 0x000fe40000000014 */
[--C-:B------:R-:W-:Y:S02]  /*1c70*/  DADD R148, R148, -R18.reuse ;  /* 0x0000000094947229 */ /* 0x100fe40000000812 */
[--C-:B------:R-:W-:Y:S02]  /*1c80*/  DADD R66, R66, R18.reuse ;  /* 0x0000000042427229 */ /* 0x100fe40000000012 */
[----:B------:R-:W-:Y:S02]  /*1c90*/  DADD R58, R58, R18 ;  /* 0x000000003a3a7229 */ /* 0x000fe40000000012 */
[----:B------:R-:W-:Y:S01]  /*1ca0*/  DADD R118, R90, R20 ;  /* 0x000000005a767229 */ /* 0x000fe20000000014 */
[----:B------:R-:W4:Y:S01]  /*1cb0*/  LDG.E.64 R18, desc[UR18][R146.64] ;  /* 0x0000001292127981 */ /* 0x000f22000c1e1b00 */
[----:B------:R-:W-:-:S02]  /*1cc0*/  DADD R80, R106, -R88 ;  /* 0x000000006a507229 */ /* 0x000fc40000000858 */
[----:B------:R-:W-:Y:S02]  /*1cd0*/  DADD R82, R114, -R88 ;  /* 0x0000000072527229 */ /* 0x000fe40000000858 */
[----:B------:R-:W-:Y:S02]  /*1ce0*/  DFMA R90, R88, 8, R94 ;  /* 0x40200000585a782b */ /* 0x000fe4000000005e */
[C-C-:B------:R-:W-:Y:S02]  /*1cf0*/  DADD R116, R20.reuse, R88.reuse ;  /* 0x0000000014747229 */ /* 0x140fe40000000058 */
[--C-:B------:R-:W-:Y:S02]  /*1d00*/  DADD R78, R20, -R88.reuse ;  /* 0x00000000144e7229 */ /* 0x100fe40000000858 */
[--C-:B------:R-:W-:Y:S01]  /*1d10*/  DADD R114, R124, R88.reuse ;  /* 0x000000007c727229 */ /* 0x100fe20000000058 */
[----:B------:R-:W4:Y:S01]  /*1d20*/  LDG.E.64 R20, desc[UR18][R144.64] ;  /* 0x0000001290147981 */ /* 0x000f22000c1e1b00 */
[----:B------:R-:W-:-:S02]  /*1d30*/  DADD R112, R112, -R88 ;  /* 0x0000000070707229 */ /* 0x000fc40000000858 */
[--C-:B------:R-:W-:Y:S02]  /*1d40*/  DADD R110, R110, -R88.reuse ;  /* 0x000000006e6e7229 */ /* 0x100fe40000000858 */
[--C-:B------:R-:W-:Y:S02]  /*1d50*/  DADD R108, R108, -R88.reuse ;  /* 0x000000006c6c7229 */ /* 0x100fe40000000858 */
[--C-:B------:R-:W-:Y:S02]  /*1d60*/  DADD R106, R122, -R88.reuse ;  /* 0x000000007a6a7229 */ /* 0x100fe40000000858 */
[--C-:B------:R-:W-:Y:S02]  /*1d70*/  DADD R96, R96, R88.reuse ;  /* 0x0000000060607229 */ /* 0x100fe40000000058 */
[--C-:B------:R-:W-:Y:S02]  /*1d80*/  DADD R92, R120, R88.reuse ;  /* 0x00000000785c7229 */ /* 0x100fe40000000058 */
[----:B------:R-:W-:-:S02]  /*1d90*/  DADD R94, R104, R88 ;  /* 0x00000000685e7229 */ /* 0x000fc40000000058 */
[----:B------:R-:W-:Y:S01]  /*1da0*/  DADD R88, R118, R88 ;  /* 0x0000000076587229 */ /* 0x000fe20000000058 */
[----:B0-----:R-:W-:-:S04]  /*1db0*/  IMAD.WIDE R104, R239, 0x8, R48 ;  /* 0x00000008ef687825 */ /* 0x001fc800078e0230 */
[----:B-1----:R-:W-:Y:S01]  /*1dc0*/  IMAD.WIDE R118, R239, 0x8, R98 ;  /* 0x00000008ef767825 */ /* 0x002fe200078e0262 */
[----:B------:R-:W4:Y:S03]  /*1dd0*/  LDG.E.64 R140, desc[UR18][R104.64] ;  /* 0x00000012688c7981 */ /* 0x000f26000c1e1b00 */
[----:B------:R-:W-:Y:S01]  /*1de0*/  IMAD.WIDE R142, R77, 0x8, R152 ;  /* 0x000000084d8e7825 */ /* 0x000fe200078e0298 */
[----:B------:R-:W4:Y:S03]  /*1df0*/  LDG.E.64 R138, desc[UR18][R118.64] ;  /* 0x00000012768a7981 */ /* 0x000f26000c1e1b00 */
[C---:B--2---:R-:W-:Y:S01]  /*1e00*/  IMAD.WIDE R120, R239.reuse, 0x8, R100 ;  /* 0x00000008ef787825 */ /* 0x044fe200078e0264 */
[----:B------:R-:W2:Y:S03]  /*1e10*/  LDG.E.64 R48, desc[UR18][R142.64] ;  /* 0x000000128e307981 */ /* 0x000ea6000c1e1b00 */
[----:B------:R-:W-:Y:S01]  /*1e20*/  IMAD.WIDE R102, R239, 0x8, R102 ;  /* 0x00000008ef667825 */ /* 0x000fe200078e0266 */
[----:B------:R0:W5:Y:S03]  /*1e30*/  LDG.E.64 R136, desc[UR18][R120.64] ;  /* 0x0000001278887981 */ /* 0x000166000c1e1b00 */
[C---:B------:R-:W-:Y:S01]  /*1e40*/  IMAD.WIDE R100, R77.reuse, 0x8, R104 ;  /* 0x000000084d647825 */ /* 0x040fe200078e0268 */
[----:B------:R-:W-:Y:S01]  /*1e50*/  DADD R88, R88, R84 ;  /* 0x0000000058587229 */ /* 0x000fe20000000054 */
[----:B------:R-:W5:Y:S02]  /*1e60*/  LDG.E.64 R134, desc[UR18][R102.64] ;  /* 0x0000001266867981 */ /* 0x000f64000c1e1b00 */
[----:B------:R-:W-:-:S02]  /*1e70*/  IMAD.WIDE R130, R77, 0x8, R118 ;  /* 0x000000084d827825 */ /* 0x000fc400078e0276 */
[----:B------:R-:W2:Y:S02]  /*1e80*/  LDG.E.64 R132, desc[UR18][R100.64] ;  /* 0x0000001264847981 */ /* 0x000ea4000c1e1b00 */
[----:B------:R-:W-:-:S04]  /*1e90*/  IMAD.WIDE R98, R77, 0x8, R120 ;  /* 0x000000084d627825 */ /* 0x000fc800078e0278 */
[C---:B------:R-:W-:Y:S01]  /*1ea0*/  IMAD.WIDE R122, R77.reuse, 0x8, R102 ;  /* 0x000000084d7a7825 */ /* 0x040fe200078e0266 */
[----:B------:R-:W-:Y:S01]  /*1eb0*/  DADD R92, R92, R84 ;  /* 0x000000005c5c7229 */ /* 0x000fe20000000054 */
[----:B------:R1:W5:Y:S02]  /*1ec0*/  LDG.E.64 R124, desc[UR18][R98.64] ;  /* 0x00000012627c7981 */ /* 0x000364000c1e1b00 */
[----:B------:R-:W-:-:S04]  /*1ed0*/  IMAD.WIDE R128, R77, 0x8, R100 ;  /* 0x000000084d807825 */ /* 0x000fc800078e0264 */
[C---:B------:R-:W-:Y:S02]  /*1ee0*/  IMAD.WIDE R126, R77.reuse, 0x8, R130 ;  /* 0x000000084d7e7825 */ /* 0x040fe400078e0282 */
[----:B------:R-:W2:Y:S02]  /*1ef0*/  LDG.E.64 R130, desc[UR18][R130.64] ;  /* 0x0000001282827981 */ /* 0x000ea4000c1e1b00 */
[C---:B0-----:R-:W-:Y:S02]  /*1f00*/  IMAD.WIDE R120, R77.reuse, 0x8, R98 ;  /* 0x000000084d787825 */ /* 0x041fe400078e0262 */
[----:B------:R-:W2:Y:S02]  /*1f10*/  LDG.E.64 R128, desc[UR18][R128.64] ;  /* 0x0000001280807981 */ /* 0x000ea4000c1e1b00 */
[----:B------:R-:W-:Y:S02]  /*1f20*/  IMAD.WIDE R118, R77, 0x8, R122 ;  /* 0x000000084d767825 */ /* 0x000fe400078e027a */
[----:B------:R-:W2:Y:S04]  /*1f30*/  LDG.E.64 R126, desc[UR18][R126.64] ;  /* 0x000000127e7e7981 */ /* 0x000ea8000c1e1b00 */
[----:B------:R-:W5:Y:S04]  /*1f40*/  LDG.E.64 R122, desc[UR18][R122.64] ;  /* 0x000000127a7a7981 */ /* 0x000f68000c1e1b00 */
[----:B------:R-:W5:Y:S04]  /*1f50*/  LDG.E.64 R120, desc[UR18][R120.64] ;  /* 0x0000001278787981 */ /* 0x000f68000c1e1b00 */
[----:B------:R-:W5:Y:S01]  /*1f60*/  LDG.E.64 R118, desc[UR18][R118.64] ;  /* 0x0000001276767981 */ /* 0x000f62000c1e1b00 */
[----:B------:R-:W-:-:S02]  /*1f70*/  DADD R76, R96, R84 ;  /* 0x00000000604c7229 */ /* 0x000fc40000000054 */
[--C-:B------:R-:W-:Y:S02]  /*1f80*/  DADD R78, R78, -R84.reuse ;  /* 0x000000004e4e7229 */ /* 0x100fe40000000854 */
[--C-:B------:R-:W-:Y:S02]  /*1f90*/  DADD R80, R80, -R84.reuse ;  /* 0x0000000050507229 */ /* 0x100fe40000000854 */
[----:B------:R-:W-:Y:S02]  /*1fa0*/  DADD R82, R82, -R84 ;  /* 0x0000000052527229 */ /* 0x000fe40000000854 */
[----:B------:R-:W-:Y:S02]  /*1fb0*/  DFMA R90, R84, 8, R90 ;  /* 0x40200000545a782b */ /* 0x000fe4000000005a */
[--C-:B------:R-:W-:Y:S02]  /*1fc0*/  DADD R94, R94, R84.reuse ;  /* 0x000000005e5e7229 */ /* 0x100fe40000000054 */
[----:B------:R-:W-:-:S02]  /*1fd0*/  DADD R116, R116, -R84 ;  /* 0x0000000074747229 */ /* 0x000fc40000000854 */
[--C-:B------:R-:W-:Y:S02]  /*1fe0*/  DADD R114, R114, -R84.reuse ;  /* 0x0000000072727229 */ /* 0x100fe40000000854 */
[--C-:B------:R-:W-:Y:S02]  /*1ff0*/  DADD R112, R112, R84.reuse ;  /* 0x0000000070707229 */ /* 0x100fe40000000054 */
[--C-:B------:R-:W-:Y:S02]  /*2000*/  DADD R110, R110, R84.reuse ;  /* 0x000000006e6e7229 */ /* 0x100fe40000000054 */
[--C-:B------:R-:W-:Y:S02]  /*2010*/  DADD R108, R108, -R84.reuse ;  /* 0x000000006c6c7229 */ /* 0x100fe40000000854 */
[----:B------:R-:W-:Y:S02]  /*2020*/  DADD R106, R106, -R84 ;  /* 0x000000006a6a7229 */ /* 0x000fe40000000854 */
[----:B------:R-:W-:-:S02]  /*2030*/  DADD R84, R64, R64 ;  /* 0x0000000040547229 */ /* 0x000fc40000000040 */
[--C-:B------:R-:W-:Y:S02]  /*2040*/  DADD R96, R88, R60.reuse ;  /* 0x0000000058607229 */ /* 0x100fe4000000003c */
[--C-:B-1----:R-:W-:Y:S02]  /*2050*/  DADD R98, R92, R60.reuse ;  /* 0x000000005c627229 */ /* 0x102fe4000000003c */
[--C-:B------:R-:W-:Y:S02]  /*2060*/  DADD R88, R76, R60.reuse ;  /* 0x000000004c587229 */ /* 0x100fe4000000003c */
[--C-:B------:R-:W-:Y:S02]  /*2070*/  DADD R78, R78, R60.reuse ;  /* 0x000000004e4e7229 */ /* 0x100fe4000000003c */
[--C-:B------:R-:W-:Y:S02]  /*2080*/  DADD R80, R80, R60.reuse ;  /* 0x0000000050507229 */ /* 0x100fe4000000003c */
[----:B------:R-:W-:-:S02]  /*2090*/  DADD R82, R82, R60 ;  /* 0x0000000052527229 */ /* 0x000fc4000000003c */
[----:B------:R-:W-:Y:S02]  /*20a0*/  DFMA R92, R60, 8, R90 ;  /* 0x402000003c5c782b */ /* 0x000fe4000000005a */
[----:B------:R-:W-:Y:S02]  /*20b0*/  DADD R94, R94, R60 ;  /* 0x000000005e5e7229 */ /* 0x000fe4000000003c */
[----:B------:R-:W-:Y:S02]  /*20c0*/  DADD R90, R96, -R84 ;  /* 0x00000000605a7229 */ /* 0x000fe40000000854 */
[--C-:B------:R-:W-:Y:S02]  /*20d0*/  DADD R102, R70, R64.reuse ;  /* 0x0000000046667229 */ /* 0x100fe40000000040 */
[--C-:B------:R-:W-:Y:S02]  /*20e0*/  DADD R96, R58, R64.reuse ;  /* 0x000000003a607229 */ /* 0x100fe40000000040 */
[----:B------:R-:W-:-:S02]  /*20f0*/  DADD R88, R88, R64 ;  /* 0x0000000058587229 */ /* 0x000fc40000000040 */
[--C-:B------:R-:W-:Y:S02]  /*2100*/  DADD R116, R116, -R60.reuse ;  /* 0x0000000074747229 */ /* 0x100fe4000000083c */
[--C-:B------:R-:W-:Y:S02]  /*2110*/  DADD R114, R114, R60.reuse ;  /* 0x0000000072727229 */ /* 0x100fe4000000003c */
[--C-:B------:R-:W-:Y:S02]  /*2120*/  DADD R112, R112, -R60.reuse ;  /* 0x0000000070707229 */ /* 0x100fe4000000083c */
[--C-:B------:R-:W-:Y:S02]  /*2130*/  DADD R110, R110, -R60.reuse ;  /* 0x000000006e6e7229 */ /* 0x100fe4000000083c */
[--C-:B------:R-:W-:Y:S02]  /*2140*/  DADD R108, R108, -R60.reuse ;  /* 0x000000006c6c7229 */ /* 0x100fe4000000083c */
[----:B------:R-:W-:-:S02]  /*2150*/  DADD R106, R106, -R60 ;  /* 0x000000006a6a7229 */ /* 0x000fc4000000083c */
[--C-:B------:R-:W-:Y:S02]  /*2160*/  DADD R78, R78, -R64.reuse ;  /* 0x000000004e4e7229 */ /* 0x100fe40000000840 */
[--C-:B------:R-:W-:Y:S02]  /*2170*/  DADD R66, R66, R64.reuse ;  /* 0x0000000042427229 */ /* 0x100fe40000000040 */
[--C-:B------:R-:W-:Y:S02]  /*2180*/  DADD R80, R80, R64.reuse ;  /* 0x0000000050507229 */ /* 0x100fe40000000040 */
[----:B------:R-:W-:Y:S02]  /*2190*/  DADD R70, R82, R64 ;  /* 0x0000000052467229 */ /* 0x000fe40000000040 */
[----:B------:R-:W-:Y:S02]  /*21a0*/  DFMA R58, R64, 8, R92 ;  /* 0x40200000403a782b */ /* 0x000fe4000000005c */
[----:B------:R-:W-:-:S02]  /*21b0*/  DADD R60, R94, R64 ;  /* 0x000000005e3c7229 */ /* 0x000fc40000000040 */
[----:B------:R-:W-:Y:S02]  /*21c0*/  DADD R76, R98, -R84 ;  /* 0x00000000624c7229 */ /* 0x000fe40000000854 */
[--C-:B------:R-:W-:Y:S02]  /*21d0*/  DADD R104, R64, R62.reuse ;  /* 0x0000000040687229 */ /* 0x100fe4000000003e */
[--C-:B------:R-:W-:Y:S02]  /*21e0*/  DADD R82, R62, R62.reuse ;  /* 0x000000003e527229 */ /* 0x100fe4000000003e */
[--C-:B------:R-:W-:Y:S02]  /*21f0*/  DADD R64, R88, R62.reuse ;  /* 0x0000000058407229 */ /* 0x100fe4000000003e */
[--C-:B------:R-:W-:Y:S02]  /*2200*/  DADD R102, R102, -R62.reuse ;  /* 0x0000000066667229 */ /* 0x100fe4000000083e */
[----:B------:R-:W-:-:S02]  /*2210*/  DADD R100, R78, R62 ;  /* 0x000000004e647229 */ /* 0x000fc4000000003e */
[--C-:B------:R-:W-:Y:S02]  /*2220*/  DADD R98, R66, -R62.reuse ;  /* 0x0000000042627229 */ /* 0x100fe4000000083e */
[--C-:B------:R-:W-:Y:S02]  /*2230*/  DADD R96, R96, -R62.reuse ;  /* 0x0000000060607229 */ /* 0x100fe4000000083e */
[--C-:B------:R-:W-:Y:S02]  /*2240*/  DADD R94, R80, -R62.reuse ;  /* 0x00000000505e7229 */ /* 0x100fe4000000083e */
[----:B------:R-:W-:Y:S02]  /*2250*/  DADD R92, R70, -R62 ;  /* 0x00000000465c7229 */ /* 0x000fe4000000083e */
[----:B------:R-:W-:Y:S02]  /*2260*/  DFMA R88, R62, 8, R58 ;  /* 0x402000003e58782b */ /* 0x000fe4000000003a */
[----:B------:R-:W-:-:S02]  /*2270*/  DADD R60, R60, R62 ;  /* 0x000000003c3c7229 */ /* 0x000fc4000000003e */
[--C-:B------:R-:W-:Y:S02]  /*2280*/  DADD R84, R76, -R82.reuse ;  /* 0x000000004c547229 */ /* 0x100fe40000000852 */
[----:B------:R-:W-:Y:S02]  /*2290*/  DADD R82, R90, -R82 ;  /* 0x000000005a527229 */ /* 0x000fe40000000852 */
[--C-:B------:R-:W-:Y:S02]  /*22a0*/  DADD R58, R56, R56.reuse ;  /* 0x00000000383a7229 */ /* 0x100fe40000000038 */
[--C-:B------:R-:W-:Y:S02]  /*22b0*/  DADD R104, R104, -R56.reuse ;  /* 0x0000000068687229 */ /* 0x100fe40000000838 */
[--C-:B------:R-:W-:Y:S02]  /*22c0*/  DADD R102, R102, R56.reuse ;  /* 0x0000000066667229 */ /* 0x100fe40000000038 */
[----:B------:R-:W-:-:S02]  /*22d0*/  DADD R100, R100, R56 ;  /* 0x0000000064647229 */ /* 0x000fc40000000038 */
[--C-:B------:R-:W-:Y:S02]  /*22e0*/  DADD R98, R98, R56.reuse ;  /* 0x0000000062627229 */ /* 0x100fe40000000038 */
[--C-:B------:R-:W-:Y:S02]  /*22f0*/  DADD R96, R96, R56.reuse ;  /* 0x0000000060607229 */ /* 0x100fe40000000038 */
[--C-:B------:R-:W-:Y:S02]  /*2300*/  DADD R94, R94, -R56.reuse ;  /* 0x000000005e5e7229 */ /* 0x100fe40000000838 */
[--C-:B------:R-:W-:Y:S02]  /*2310*/  DADD R92, R92, -R56.reuse ;  /* 0x000000005c5c7229 */ /* 0x100fe40000000838 */
[----:B------:R-:W-:Y:S02]  /*2320*/  DADD R90, R64, R56 ;  /* 0x00000000405a7229 */ /* 0x000fe40000000038 */
[----:B------:R-:W-:-:S02]  /*2330*/  DFMA R88, R56, 8, R88 ;  /* 0x402000003858782b */ /* 0x000fc40000000058 */
[----:B------:R-:W-:Y:S02]  /*2340*/  DADD R60, R60, R56 ;  /* 0x000000003c3c7229 */ /* 0x000fe40000000038 */
[C---:B------:R-:W-:Y:S02]  /*2350*/  DMUL R56, R50.reuse, 11 ;  /* 0x4026000032387828 */ /* 0x040fe40000000000 */
[----:B------:R-:W-:Y:S02]  /*2360*/  DMUL R62, R50, -4 ;  /* 0xc0100000323e7828 */ /* 0x000fe40000000000 */
[--C-:B------:R-:W-:Y:S02]  /*2370*/  DADD R84, R84, -R58.reuse ;  /* 0x0000000054547229 */ /* 0x100fe4000000083a */
[----:B------:R-:W-:Y:S02]  /*2380*/  DADD R82, R82, -R58 ;  /* 0x0000000052527229 */ /* 0x000fe4000000083a */
[----:B------:R-:W-:-:S02]  /*2390*/  DADD R58, R86, R86 ;  /* 0x00000000563a7229 */ /* 0x000fc40000000056 */
[--C-:B------:R-:W-:Y:S02]  /*23a0*/  DADD R104, R104, -R86.reuse ;  /* 0x0000000068687229 */ /* 0x100fe40000000856 */
[--C-:B------:R-:W-:Y:S02]  /*23b0*/  DADD R102, R102, -R86.reuse ;  /* 0x0000000066667229 */ /* 0x100fe40000000856 */
[--C-:B------:R-:W-:Y:S02]  /*23c0*/  DADD R100, R100, -R86.reuse ;  /* 0x0000000064647229 */ /* 0x100fe40000000856 */
[--C-:B------:R-:W-:Y:S02]  /*23d0*/  DADD R98, R98, -R86.reuse ;  /* 0x0000000062627229 */ /* 0x100fe40000000856 */
[--C-:B------:R-:W-:Y:S02]  /*23e0*/  DADD R96, R96, -R86.reuse ;  /* 0x0000000060607229 */ /* 0x100fe40000000856 */
[----:B------:R-:W-:-:S02]  /*23f0*/  DADD R94, R94, R86 ;  /* 0x000000005e5e7229 */ /* 0x000fc40000000056 */
[--C-:B------:R-:W-:Y:S02]  /*2400*/  DADD R92, R92, R86.reuse ;  /* 0x000000005c5c7229 */ /* 0x100fe40000000056 */
[----:B------:R-:W-:Y:S02]  /*2410*/  DADD R90, R90, R86 ;  /* 0x000000005a5a7229 */ /* 0x000fe40000000056 */
[----:B------:R-:W-:Y:S02]  /*2420*/  DFMA R88, R86, 8, R88 ;  /* 0x402000005658782b */ /* 0x000fe40000000058 */
[----:B------:R-:W-:Y:S02]  /*2430*/  DADD R86, R60, R86 ;  /* 0x000000003c567229 */ /* 0x000fe40000000056 */
[C---:B------:R-:W-:Y:S02]  /*2440*/  DADD R60, R54.reuse, R50 ;  /* 0x00000000363c7229 */ /* 0x040fe40000000032 */
[----:B------:R-:W-:-:S02]  /*2450*/  DFMA R66, R54, -30, -R56 ;  /* 0xc03e00003642782b */ /* 0x000fc40000000838 */
[----:B------:R-:W-:Y:S02]  /*2460*/  DFMA R70, R54, 12, R62 ;  /* 0x402800003646782b */ /* 0x000fe4000000003e */
[C---:B------:R-:W-:Y:S02]  /*2470*/  DADD R64, R52.reuse, R52 ;  /* 0x0000000034407229 */ /* 0x040fe40000000034 */
[----:B------:R-:W-:Y:S02]  /*2480*/  DFMA R76, R52, -4, R62 ;  /* 0xc0100000344c782b */ /* 0x000fe4000000003e */
[----:B------:R-:W-:Y:S02]  /*2490*/  DADD R54, R60, R52 ;  /* 0x000000003c367229 */ /* 0x000fe40000000034 */
[C---:B------:R-:W-:Y:S02]  /*24a0*/  DFMA R66, R52.reuse, -11, R66 ;  /* 0xc02600003442782b */ /* 0x040fe40000000042 */
[----:B------:R-:W-:-:S02]  /*24b0*/  DFMA R70, R52, -4, R70 ;  /* 0xc01000003446782b */ /* 0x000fc40000000046 */
[C---:B------:R-:W-:Y:S02]  /*24c0*/  DADD R60, R50.reuse, -R52 ;  /* 0x00000000323c7229 */ /* 0x040fe40000000834 */
[----:B------:R-:W-:Y:S02]  /*24d0*/  DFMA R50, R50, 2, R64 ;  /* 0x400000003232782b */ /* 0x000fe40000000040 */
[----:B------:R-:W-:Y:S02]  /*24e0*/  DADD R56, R42, R42 ;  /* 0x000000002a387229 */ /* 0x000fe4000000002a */
[----:B------:R-:W-:Y:S02]  /*24f0*/  DFMA R76, R46, 2, R76 ;  /* 0x400000002e4c782b */ /* 0x000fe4000000004c */
[----:B------:R-:W-:Y:S02]  /*2500*/  DFMA R62, R52, 4, R62 ;  /* 0x40100000343e782b */ /* 0x000fe4000000003e */
[----:B------:R-:W-:-:S02]  /*2510*/  DFMA R66, R46, -11, R66 ;  /* 0xc02600002e42782b */ /* 0x000fc40000000042 */
[----:B------:R-:W-:Y:S02]  /*2520*/  DADD R52, R54, R46 ;  /* 0x0000000036347229 */ /* 0x000fe4000000002e */
[----:B------:R-:W-:Y:S02]  /*2530*/  DFMA R70, R46, -4, R70 ;  /* 0xc01000002e46782b */ /* 0x000fe40000000046 */
[----:B------:R-:W-:Y:S02]  /*2540*/  DADD R50, R50, -R46 ;  /* 0x0000000032327229 */ /* 0x000fe4000000082e */
[----:B------:R-:W-:Y:S02]  /*2550*/  DADD R54, R76, R56 ;  /* 0x000000004c367229 */ /* 0x000fe40000000038 */
[--C-:B------:R-:W-:Y:S02]  /*2560*/  DADD R84, R84, -R58.reuse ;  /* 0x0000000054547229 */ /* 0x100fe4000000083a */
[----:B------:R-:W-:-:S02]  /*2570*/  DADD R82, R82, -R58 ;  /* 0x0000000052527229 */ /* 0x000fc4000000083a */
[C---:B------:R-:W-:Y:S02]  /*2580*/  DFMA R56, R46.reuse, -2, -R56 ;  /* 0xc00000002e38782b */ /* 0x040fe40000000838 */
[C---:B------:R-:W-:Y:S02]  /*2590*/  DMUL R58, R46.reuse, 4 ;  /* 0x401000002e3a7828 */ /* 0x040fe40000000000 */
[----:B------:R-:W-:Y:S02]  /*25a0*/  DADD R64, R46, -R42 ;  /* 0x000000002e407229 */ /* 0x000fe4000000082a */
[----:B------:R-:W-:Y:S02]  /*25b0*/  DFMA R66, R42, -11, R66 ;  /* 0xc02600002a42782b */ /* 0x000fe40000000042 */
[--C-:B------:R-:W-:Y:S02]  /*25c0*/  DADD R46, R46, R42.reuse ;  /* 0x000000002e2e7229 */ /* 0x100fe4000000002a */
[----:B------:R-:W-:-:S02]  /*25d0*/  DADD R52, R52, R42 ;  /* 0x0000000034347229 */ /* 0x000fc4000000002a */
[----:B------:R-:W-:Y:S02]  /*25e0*/  DFMA R70, R42, -4, R70 ;  /* 0xc01000002a46782b */ /* 0x000fe40000000046 */
[----:B------:R-:W-:Y:S02]  /*25f0*/  DADD R76, R50, -R42 ;  /* 0x00000000324c7229 */ /* 0x000fe4000000082a */
[----:B------:R-:W-:Y:S02]  /*2600*/  DFMA R50, R44, 2, R56 ;  /* 0x400000002c32782b */ /* 0x000fe40000000038 */
[----:B------:R-:W-:Y:S02]  /*2610*/  DFMA R58, R42, 4, -R58 ;  /* 0x401000002a3a782b */ /* 0x000fe4000000083a */
[C---:B------:R-:W-:Y:S02]  /*2620*/  DFMA R56, R44.reuse, -11, R66 ;  /* 0xc02600002c38782b */ /* 0x040fe40000000042 */
[----:B------:R-:W-:-:S02]  /*2630*/  DMUL R42, R44, 4 ;  /* 0x401000002c2a7828 */ /* 0x000fc40000000000 */
[--C-:B------:R-:W-:Y:S02]  /*2640*/  DADD R46, R46, -R44.reuse ;  /* 0x000000002e2e7229 */ /* 0x100fe4000000082c */
[----:B------:R-:W-:Y:S02]  /*2650*/  DADD R52, R52, R44 ;  /* 0x0000000034347229 */ /* 0x000fe4000000002c */
[C---:B------:R-:W-:Y:S02]  /*2660*/  DFMA R54, R44.reuse, 2, R54 ;  /* 0x400000002c36782b */ /* 0x040fe40000000036 */
[----:B------:R-:W-:Y:S02]  /*2670*/  DFMA R66, R44, -4, R70 ;  /* 0xc01000002c42782b */ /* 0x000fe40000000046 */
[----:B------:R-:W-:Y:S02]  /*2680*/  DADD R70, R76, -R44 ;  /* 0x000000004c467229 */ /* 0x000fe4000000082c */
[----:B------:R-:W-:-:S02]  /*2690*/  DADD R44, R44, -R74 ;  /* 0x000000002c2c7229 */ /* 0x000fc4000000084a */
[----:B------:R-:W-:Y:S02]  /*26a0*/  DFMA R42, R74, 4, -R42 ;  /* 0x401000004a2a782b */ /* 0x000fe4000000082a */
[----:B------:R-:W-:Y:S02]  /*26b0*/  DADD R46, R46, -R74 ;  /* 0x000000002e2e7229 */ /* 0x000fe4000000084a */
[----:B------:R-:W-:Y:S02]  /*26c0*/  DFMA R50, R74, 2, R50 ;  /* 0x400000004a32782b */ /* 0x000fe40000000032 */
[----:B------:R-:W-:Y:S02]  /*26d0*/  DADD R52, R52, R74 ;  /* 0x0000000034347229 */ /* 0x000fe4000000004a */
[C---:B------:R-:W-:Y:S02]  /*26e0*/  DFMA R54, R74.reuse, 2, R54 ;  /* 0x400000004a36782b */ /* 0x040fe40000000036 */
[----:B------:R-:W-:-:S02]  /*26f0*/  DFMA R56, R74, -11, R56 ;  /* 0xc02600004a38782b */ /* 0x000fc40000000038 */
[----:B------:R-:W-:Y:S02]  /*2700*/  DFMA R66, R74, -4, R66 ;  /* 0xc01000004a42782b */ /* 0x000fe40000000042 */
[----:B------:R-:W-:Y:S02]  /*2710*/  DADD R74, R70, -R74 ;  /* 0x00000000464a7229 */ /* 0x000fe4000000084a */
[--C-:B---3--:R-:W-:Y:S02]  /*2720*/  DADD R60, R60, R26.reuse ;  /* 0x000000003c3c7229 */ /* 0x108fe4000000001a */
[--C-:B------:R-:W-:Y:S02]  /*2730*/  DADD R62, R62, R26.reuse ;  /* 0x000000003e3e7229 */ /* 0x100fe4000000001a */
[--C-:B------:R-:W-:Y:S02]  /*2740*/  DADD R64, R64, R26.reuse ;  /* 0x0000000040407229 */ /* 0x100fe4000000001a */
[----:B------:R-:W-:-:S02]  /*2750*/  DADD R58, R58, R26 ;  /* 0x000000003a3a7229 */ /* 0x000fc4000000001a */
[--C-:B------:R-:W-:Y:S02]  /*2760*/  DADD R46, R46, R26.reuse ;  /* 0x000000002e2e7229 */ /* 0x100fe4000000001a */
[--C-:B------:R-:W-:Y:S02]  /*2770*/  DADD R50, R50, R26.reuse ;  /* 0x0000000032327229 */ /* 0x100fe4000000001a */
[--C-:B------:R-:W-:Y:S02]  /*2780*/  DADD R52, R52, R26.reuse ;  /* 0x0000000034347229 */ /* 0x100fe4000000001a */
[----:B------:R-:W-:Y:S02]  /*2790*/  DADD R54, R54, R26 ;  /* 0x0000000036367229 */ /* 0x000fe4000000001a */
[----:B------:R-:W-:Y:S02]  /*27a0*/  DFMA R56, R26, 8, R56 ;  /* 0x402000001a38782b */ /* 0x000fe40000000038 */
[----:B------:R-:W-:-:S02]  /*27b0*/  DADD R66, R66, R26 ;  /* 0x0000000042427229 */ /* 0x000fc4000000001a */
[----:B------:R-:W-:Y:S02]  /*27c0*/  DADD R74, R74, R26 ;  /* 0x000000004a4a7229 */ /* 0x000fe4000000001a */
[C-C-:B------:R-:W-:Y:S02]  /*27d0*/  DADD R80, R26.reuse, R72.reuse ;  /* 0x000000001a507229 */ /* 0x140fe40000000048 */
[C-C-:B------:R-:W-:Y:S02]  /*27e0*/  DADD R70, R26.reuse, -R72.reuse ;  /* 0x000000001a467229 */ /* 0x140fe40000000848 */
[--C-:B------:R-:W-:Y:S02]  /*27f0*/  DADD R26, -R26, R72.reuse ;  /* 0x000000001a1a7229 */ /* 0x100fe40000000148 */
[--C-:B------:R-:W-:Y:S02]  /*2800*/  DADD R60, R60, -R72.reuse ;  /* 0x000000003c3c7229 */ /* 0x100fe40000000848 */
[----:B------:R-:W-:-:S02]  /*2810*/  DADD R62, R62, -R72 ;  /* 0x000000003e3e7229 */ /* 0x000fc40000000848 */
[--C-:B------:R-:W-:Y:S02]  /*2820*/  DADD R64, R64, -R72.reuse ;  /* 0x0000000040407229 */ /* 0x100fe40000000848 */
[--C-:B------:R-:W-:Y:S02]  /*2830*/  DADD R58, R58, -R72.reuse ;  /* 0x000000003a3a7229 */ /* 0x100fe40000000848 */
[--C-:B------:R-:W-:Y:S02]  /*2840*/  DADD R46, R46, R72.reuse ;  /* 0x000000002e2e7229 */ /* 0x100fe40000000048 */
[--C-:B------:R-:W-:Y:S02]  /*2850*/  DADD R50, R50, R72.reuse ;  /* 0x0000000032327229 */ /* 0x100fe40000000048 */
[--C-:B------:R-:W-:Y:S02]  /*2860*/  DADD R52, R52, R72.reuse ;  /* 0x0000000034347229 */ /* 0x100fe40000000048 */
[----:B------:R-:W-:-:S02]  /*2870*/  DADD R54, R54, R72 ;  /* 0x0000000036367229 */ /* 0x000fc40000000048 */
[----:B------:R-:W-:Y:S02]  /*2880*/  DFMA R56, R72, 8, R56 ;  /* 0x402000004838782b */ /* 0x000fe40000000038 */
[--C-:B------:R-:W-:Y:S02]  /*2890*/  DADD R66, R66, R72.reuse ;  /* 0x0000000042427229 */ /* 0x100fe40000000048 */
[----:B------:R-:W-:Y:S02]  /*28a0*/  DADD R72, R74, R72 ;  /* 0x000000004a487229 */ /* 0x000fe40000000048 */
[--C-:B----4-:R-:W-:Y:S02]  /*28b0*/  DADD R80, R80, -R68.reuse ;  /* 0x0000000050507229 */ /* 0x110fe40000000844 */
[--C-:B------:R-:W-:Y:S02]  /*28c0*/  DADD R70, R70, R68.reuse ;  /* 0x0000000046467229 */ /* 0x100fe40000000044 */
[----:B------:R-:W-:-:S02]  /*28d0*/  DADD R26, R26, R68 ;  /* 0x000000001a1a7229 */ /* 0x000fc40000000044 */
[--C-:B------:R-:W-:Y:S02]  /*28e0*/  DADD R60, R60, R68.reuse ;  /* 0x000000003c3c7229 */ /* 0x100fe40000000044 */
[--C-:B------:R-:W-:Y:S02]  /*28f0*/  DADD R62, R62, R68.reuse ;  /* 0x000000003e3e7229 */ /* 0x100fe40000000044 */
[--C-:B------:R-:W-:Y:S02]  /*2900*/  DADD R64, R64, -R68.reuse ;  /* 0x0000000040407229 */ /* 0x100fe40000000844 */
[--C-:B------:R-:W-:Y:S02]  /*2910*/  DADD R58, R58, -R68.reuse ;  /* 0x000000003a3a7229 */ /* 0x100fe40000000844 */
[--C-:B------:R-:W-:Y:S02]  /*2920*/  DADD R46, R46, R68.reuse ;  /* 0x000000002e2e7229 */ /* 0x100fe40000000044 */
[----:B------:R-:W-:-:S02]  /*2930*/  DADD R50, R50, R68 ;  /* 0x0000000032327229 */ /* 0x000fc40000000044 */
[--C-:B------:R-:W-:Y:S02]  /*2940*/  DADD R52, R52, R68.reuse ;  /* 0x0000000034347229 */ /* 0x100fe40000000044 */
[----:B------:R-:W-:Y:S02]  /*2950*/  DADD R54, R54, R68 ;  /* 0x0000000036367229 */ /* 0x000fe40000000044 */
[----:B------:R-:W-:Y:S02]  /*2960*/  DFMA R56, R68, 8, R56 ;  /* 0x402000004438782b */ /* 0x000fe40000000038 */
[--C-:B------:R-:W-:Y:S02]  /*2970*/  DADD R66, R66, R68.reuse ;  /* 0x0000000042427229 */ /* 0x100fe40000000044 */
[----:B------:R-:W-:Y:S02]  /*2980*/  DADD R68, R72, R68 ;  /* 0x0000000048447229 */ /* 0x000fe40000000044 */
[----:B------:R-:W-:-:S02]  /*2990*/  DADD R54, R54, R36 ;  /* 0x0000000036367229 */ /* 0x000fc40000000024 */
[----:B------:R-:W-:Y:S02]  /*29a0*/  DADD R52, R52, R36 ;  /* 0x0000000034347229 */ /* 0x000fe40000000024 */
[----:B------:R-:W-:Y:S02]  /*29b0*/  DFMA R56, R36, 8, R56 ;  /* 0x402000002438782b */ /* 0x000fe40000000038 */
[--C-:B------:R-:W-:Y:S02]  /*29c0*/  DADD R68, R68, R36.reuse ;  /* 0x0000000044447229 */ /* 0x100fe40000000024 */
[--C-:B------:R-:W-:Y:S02]  /*29d0*/  DADD R66, R66, R36.reuse ;  /* 0x0000000042427229 */ /* 0x100fe40000000024 */
[--C-:B------:R-:W-:Y:S02]  /*29e0*/  DADD R70, R70, -R36.reuse ;  /* 0x0000000046467229 */ /* 0x100fe40000000824 */
[----:B------:R-:W-:-:S02]  /*29f0*/  DADD R60, R60, -R36 ;  /* 0x000000003c3c7229 */ /* 0x000fc40000000824 */
[--C-:B------:R-:W-:Y:S02]  /*2a00*/  DADD R62, R62, -R36.reuse ;  /* 0x000000003e3e7229 */ /* 0x100fe40000000824 */
[--C-:B------:R-:W-:Y:S02]  /*2a10*/  DADD R46, R46, R36.reuse ;  /* 0x000000002e2e7229 */ /* 0x100fe40000000024 */
[----:B------:R-:W-:Y:S02]  /*2a20*/  DADD R50, R50, R36 ;  /* 0x0000000032327229 */ /* 0x000fe40000000024 */
[--C-:B------:R-:W-:Y:S02]  /*2a30*/  DADD R54, R54, R34.reuse ;  /* 0x0000000036367229 */ /* 0x100fe40000000022 */
[--C-:B------:R-:W-:Y:S02]  /*2a40*/  DADD R68, R68, R34.reuse ;  /* 0x0000000044447229 */ /* 0x100fe40000000022 */
[----:B------:R-:W-:-:S02]  /*2a50*/  DADD R44, R44, R34 ;  /* 0x000000002c2c7229 */ /* 0x000fc40000000022 */
[--C-:B------:R-:W-:Y:S02]  /*2a60*/  DADD R42, R42, R34.reuse ;  /* 0x000000002a2a7229 */ /* 0x100fe40000000022 */
[----:B------:R-:W-:Y:S02]  /*2a70*/  DADD R52, R52, R34 ;  /* 0x0000000034347229 */ /* 0x000fe40000000022 */
[----:B------:R-:W-:Y:S02]  /*2a80*/  DFMA R56, R34, 8, R56 ;  /* 0x402000002238782b */ /* 0x000fe40000000038 */
[--C-:B------:R-:W-:Y:S02]  /*2a90*/  DADD R66, R66, R34.reuse ;  /* 0x0000000042427229 */ /* 0x100fe40000000022 */
[----:B------:R-:W-:Y:S02]  /*2aa0*/  DADD R70, R70, -R34 ;  /* 0x0000000046467229 */ /* 0x000fe40000000822 */
[----:B------:R-:W-:-:S02]  /*2ab0*/  DADD R80, R80, -R36 ;  /* 0x0000000050507229 */ /* 0x000fc40000000824 */
[--C-:B------:R-:W-:Y:S02]  /*2ac0*/  DADD R26, R26, -R36.reuse ;  /* 0x000000001a1a7229 */ /* 0x100fe40000000824 */
[--C-:B------:R-:W-:Y:S02]  /*2ad0*/  DADD R64, R64, R36.reuse ;  /* 0x0000000040407229 */ /* 0x100fe40000000024 */
[----:B------:R-:W-:Y:S02]  /*2ae0*/  DADD R58, R58, R36 ;  /* 0x000000003a3a7229 */ /* 0x000fe40000000024 */
[--C-:B------:R-:W-:Y:S02]  /*2af0*/  DADD R60, R60, R34.reuse ;  /* 0x000000003c3c7229 */ /* 0x100fe40000000022 */
[--C-:B------:R-:W-:Y:S02]  /*2b00*/  DADD R62, R62, R34.reuse ;  /* 0x000000003e3e7229 */ /* 0x100fe40000000022 */
[----:B------:R-:W-:-:S02]  /*2b10*/  DADD R46, R46, -R34 ;  /* 0x000000002e2e7229 */ /* 0x000fc40000000822 */
[----:B------:R-:W-:Y:S02]  /*2b20*/  DADD R50, R50, -R34 ;  /* 0x0000000032327229 */ /* 0x000fe40000000822 */
[--C-:B------:R-:W-:Y:S02]  /*2b30*/  DADD R36, R34, R38.reuse ;  /* 0x0000000022247229 */ /* 0x100fe40000000026 */
[--C-:B------:R-:W-:Y:S02]  /*2b40*/  DADD R54, R54, R38.reuse ;  /* 0x0000000036367229 */ /* 0x100fe40000000026 */
[--C-:B------:R-:W-:Y:S02]  /*2b50*/  DADD R68, R68, R38.reuse ;  /* 0x0000000044447229 */ /* 0x100fe40000000026 */
[--C-:B------:R-:W-:Y:S02]  /*2b60*/  DADD R34, R34, -R38.reuse ;  /* 0x0000000022227229 */ /* 0x100fe40000000826 */
[----:B------:R-:W-:-:S02]  /*2b70*/  DADD R44, R44, -R38 ;  /* 0x000000002c2c7229 */ /* 0x000fc40000000826 */
[--C-:B------:R-:W-:Y:S02]  /*2b80*/  DADD R42, R42, -R38.reuse ;  /* 0x000000002a2a7229 */ /* 0x100fe40000000826 */
[----:B------:R-:W-:Y:S02]  /*2b90*/  DADD R52, R52, R38 ;  /* 0x0000000034347229 */ /* 0x000fe40000000026 */
[----:B------:R-:W-:Y:S02]  /*2ba0*/  DFMA R56, R38, 8, R56 ;  /* 0x402000002638782b */ /* 0x000fe40000000038 */
[--C-:B------:R-:W-:Y:S02]  /*2bb0*/  DADD R66, R66, R38.reuse ;  /* 0x0000000042427229 */ /* 0x100fe40000000026 */
[--C-:B------:R-:W-:Y:S02]  /*2bc0*/  DADD R70, R70, R38.reuse ;  /* 0x0000000046467229 */ /* 0x100fe40000000026 */
[----:B------:R-:W-:-:S02]  /*2bd0*/  DADD R60, R60, -R38 ;  /* 0x000000003c3c7229 */ /* 0x000fc40000000826 */
[--C-:B------:R-:W-:Y:S02]  /*2be0*/  DADD R62, R62, -R38.reuse ;  /* 0x000000003e3e7229 */ /* 0x100fe40000000826 */
[--C-:B------:R-:W-:Y:S02]  /*2bf0*/  DADD R46, R46, -R38.reuse ;  /* 0x000000002e2e7229 */ /* 0x100fe40000000826 */
[----:B------:R-:W-:Y:S02]  /*2c00*/  DADD R50, R50, -R38 ;  /* 0x0000000032327229 */ /* 0x000fe40000000826 */
[--C-:B------:R-:W-:Y:S02]  /*2c10*/  DADD R36, R36, -R40.reuse ;  /* 0x0000000024247229 */ /* 0x100fe40000000828 */
[--C-:B------:R-:W-:Y:S02]  /*2c20*/  DADD R54, R54, R40.reuse ;  /* 0x0000000036367229 */ /* 0x100fe40000000028 */
[----:B------:R-:W-:-:S02]  /*2c30*/  DADD R68, R68, R40 ;  /* 0x0000000044447229 */ /* 0x000fc40000000028 */
[--C-:B------:R-:W-:Y:S02]  /*2c40*/  DADD R34, R34, -R40.reuse ;  /* 0x0000000022227229 */ /* 0x100fe40000000828 */
[--C-:B------:R-:W-:Y:S02]  /*2c50*/  DADD R44, R44, -R40.reuse ;  /* 0x000000002c2c7229 */ /* 0x100fe40000000828 */
[--C-:B------:R-:W-:Y:S02]  /*2c60*/  DADD R42, R42, -R40.reuse ;  /* 0x000000002a2a7229 */ /* 0x100fe40000000828 */
[----:B------:R-:W-:Y:S02]  /*2c70*/  DADD R52, R52, R40 ;  /* 0x0000000034347229 */ /* 0x000fe40000000028 */
[----:B------:R-:W-:Y:S02]  /*2c80*/  DFMA R56, R40, 8, R56 ;  /* 0x402000002838782b */ /* 0x000fe40000000038 */
[----:B------:R-:W-:-:S02]  /*2c90*/  DADD R66, R66, R40 ;  /* 0x0000000042427229 */ /* 0x000fc40000000028 */
[--C-:B------:R-:W-:Y:S02]  /*2ca0*/  DADD R70, R70, -R40.reuse ;  /* 0x0000000046467229 */ /* 0x100fe40000000828 */
[--C-:B------:R-:W-:Y:S02]  /*2cb0*/  DADD R60, R60, R40.reuse ;  /* 0x000000003c3c7229 */ /* 0x100fe40000000028 */
[--C-:B------:R-:W-:Y:S02]  /*2cc0*/  DADD R62, R62, R40.reuse ;  /* 0x000000003e3e7229 */ /* 0x100fe40000000028 */
[--C-:B------:R-:W-:Y:S02]  /*2cd0*/  DADD R46, R46, -R40.reuse ;  /* 0x000000002e2e7229 */ /* 0x100fe40000000828 */
[----:B------:R-:W-:Y:S02]  /*2ce0*/  DADD R50, R50, -R40 ;  /* 0x0000000032327229 */ /* 0x000fe40000000828 */
[----:B------:R-:W-:-:S02]  /*2cf0*/  DADD R38, R24, R24 ;  /* 0x0000000018267229 */ /* 0x000fc40000000018 */
[--C-:B------:R-:W-:Y:S02]  /*2d00*/  DADD R78, R36, -R16.reuse ;  /* 0x00000000244e7229 */ /* 0x100fe40000000810 */
[--C-:B------:R-:W-:Y:S02]  /*2d10*/  DADD R54, R54, R16.reuse ;  /* 0x0000000036367229 */ /* 0x100fe40000000010 */
[--C-:B------:R-:W-:Y:S02]  /*2d20*/  DADD R36, R68, R16.reuse ;  /* 0x0000000044247229 */ /* 0x100fe40000000010 */
[--C-:B------:R-:W-:Y:S02]  /*2d30*/  DADD R34, R34, R16.reuse ;  /* 0x0000000022227229 */ /* 0x100fe40000000010 */
[--C-:B------:R-:W-:Y:S02]  /*2d40*/  DADD R44, R44, R16.reuse ;  /* 0x000000002c2c7229 */ /* 0x100fe40000000010 */
        /* <DEDUP_REMOVED lines=8> */
[----:B------:R-:W-:Y:S02]  /*2dd0*/  DADD R68, R50, -R16 ;  /* 0x0000000032447229 */ /* 0x000fe40000000810 */
[--C-:B------:R-:W-:Y:S02]  /*2de0*/  DADD R16, R54, -R38.reuse ;  /* 0x0000000036107229 */ /* 0x100fe40000000826 */
[----:B------:R-:W-:Y:S02]  /*2df0*/  DADD R38, R36, -R38 ;  /* 0x0000000024267229 */ /* 0x000fe40000000826 */
[--C-:B------:R-:W-:Y:S02]  /*2e00*/  DADD R50, R26, R24.reuse ;  /* 0x000000001a327229 */ /* 0x100fe40000000018 */
[----:B------:R-:W-:-:S02]  /*2e10*/  DADD R54, R34, -R24 ;  /* 0x0000000022367229 */ /* 0x000fc40000000818 */
[--C-:B------:R-:W-:Y:S02]  /*2e20*/  DADD R46, R64, R24.reuse ;  /* 0x00000000402e7229 */ /* 0x100fe40000000018 */
[--C-:B------:R-:W-:Y:S02]  /*2e30*/  DADD R58, R58, R24.reuse ;  /* 0x000000003a3a7229 */ /* 0x100fe40000000018 */
[--C-:B------:R-:W-:Y:S02]  /*2e40*/  DADD R40, R44, R24.reuse ;  /* 0x000000002c287229 */ /* 0x100fe40000000018 */
[--C-:B------:R-:W-:Y:S02]  /*2e50*/  DADD R36, R42, R24.reuse ;  /* 0x000000002a247229 */ /* 0x100fe40000000018 */
[----:B------:R-:W-:Y:S02]  /*2e60*/  DADD R26, R52, R24 ;  /* 0x00000000341a7229 */ /* 0x000fe40000000018 */
[----:B------:R-:W-:-:S02]  /*2e70*/  DFMA R56, R24, 8, R56 ;  /* 0x402000001838782b */ /* 0x000fc40000000038 */
[----:B------:R-:W-:Y:S02]  /*2e80*/  DADD R66, R66, R24 ;  /* 0x0000000042427229 */ /* 0x000fe40000000018 */
[--C-:B------:R-:W-:Y:S02]  /*2e90*/  DADD R34, R18, R18.reuse ;  /* 0x0000000012227229 */ /* 0x100fe40000000012 */
[--C-:B------:R-:W-:Y:S01]  /*2ea0*/  DADD R52, R24, R18.reuse ;  /* 0x0000000018347229 */ /* 0x100fe20000000012 */
[----:B------:R-:W-:Y:S01]  /*2eb0*/  FFMA R0, RZ, R5, R15 ;  /* 0x00000005ff007223 */ /* 0x000fe2000000000f */
[--C-:B------:R-:W-:Y:S02]  /*2ec0*/  DADD R50, R50, -R18.reuse ;  /* 0x0000000032327229 */ /* 0x100fe40000000812 */
[--C-:B------:R-:W-:Y:S02]  /*2ed0*/  DADD R44, R54, R18.reuse ;  /* 0x00000000362c7229 */ /* 0x100fe40000000012 */
[----:B------:R-:W-:-:S02]  /*2ee0*/  DADD R46, R46, -R18 ;  /* 0x000000002e2e7229 */ /* 0x000fc40000000812 */
[--C-:B------:R-:W-:Y:S02]  /*2ef0*/  DADD R42, R58, -R18.reuse ;  /* 0x000000003a2a7229 */ /* 0x100fe40000000812 */
[--C-:B------:R-:W-:Y:S02]  /*2f00*/  DADD R40, R40, -R18.reuse ;  /* 0x0000000028287229 */ /* 0x100fe40000000812 */
[--C-:B------:R-:W-:Y:S02]  /*2f10*/  DADD R36, R36, -R18.reuse ;  /* 0x0000000024247229 */ /* 0x100fe40000000812 */
[----:B------:R-:W-:Y:S02]  /*2f20*/  DADD R26, R26, R18 ;  /* 0x000000001a1a7229 */ /* 0x000fe40000000012 */
[----:B------:R-:W-:Y:S02]  /*2f30*/  DFMA R24, R18, 8, R56 ;  /* 0x402000001218782b */ /* 0x000fe40000000038 */
[----:B------:R-:W-:-:S02]  /*2f40*/  DADD R18, R66, R18 ;  /* 0x0000000042127229 */ /* 0x000fc40000000012 */
[--C-:B------:R-:W-:Y:S02]  /*2f50*/  DADD R16, R16, -R34.reuse ;  /* 0x0000000010107229 */ /* 0x100fe40000000822 */
[----:B------:R-:W-:Y:S02]  /*2f60*/  DADD R38, R38, -R34 ;  /* 0x0000000026267229 */ /* 0x000fe40000000822 */
[--C-:B------:R-:W-:Y:S01]  /*2f70*/  DADD R34, R20, R20.reuse ;  /* 0x0000000014227229 */ /* 0x100fe20000000014 */
[----:B------:R-:W-:Y:S02]  /*2f80*/  FSETP.GT.AND P0, PT, |R0|, 1.469367938527859385e-39, PT ;  /* 0x001000000000780b */ /* 0x000fe40003f04200 */
[----:B------:R-:W-:Y:S01]  /*2f90*/  FSETP.GEU.AND P1, PT, |R23|, 6.5827683646048100446e-37, PT ;  /* 0x036000001700780b */ /* 0x000fe20003f2e200 */
[--C-:B------:R-:W-:Y:S02]  /*2fa0*/  DADD R52, R52, -R20.reuse ;  /* 0x0000000034347229 */ /* 0x100fe40000000814 */
[----:B------:R-:W-:-:S02]  /*2fb0*/  DADD R50, R50, R20 ;  /* 0x0000000032327229 */ /* 0x000fc40000000014 */
[--C-:B------:R-:W-:Y:S02]  /*2fc0*/  DADD R44, R44, R20.reuse ;  /* 0x000000002c2c7229 */ /* 0x100fe40000000014 */
[--C-:B------:R-:W-:Y:S02]  /*2fd0*/  DADD R46, R46, R20.reuse ;  /* 0x000000002e2e7229 */ /* 0x100fe40000000014 */
[--C-:B------:R-:W-:Y:S02]  /*2fe0*/  DADD R42, R42, R20.reuse ;  /* 0x000000002a2a7229 */ /* 0x100fe40000000014 */
[--C-:B------:R-:W-:Y:S02]  /*2ff0*/  DADD R40, R40, -R20.reuse ;  /* 0x0000000028287229 */ /* 0x100fe40000000814 */
[--C-:B------:R-:W-:Y:S02]  /*3000*/  DADD R36, R36, -R20.reuse ;  /* 0x0000000024247229 */ /* 0x100fe40000000814 */
[----:B------:R-:W-:-:S02]  /*3010*/  DADD R26, R26, R20 ;  /* 0x000000001a1a7229 */ /* 0x000fc40000000014 */
[----:B------:R-:W-:Y:S02]  /*3020*/  DFMA R24, R20, 8, R24 ;  /* 0x402000001418782b */ /* 0x000fe40000000018 */
[----:B------:R-:W-:Y:S02]  /*3030*/  DADD R18, R18, R20 ;  /* 0x0000000012127229 */ /* 0x000fe40000000014 */
[--C-:B------:R-:W-:Y:S02]  /*3040*/  DADD R16, R16, -R34.reuse ;  /* 0x0000000010107229 */ /* 0x100fe40000000822 */
[----:B------:R-:W-:Y:S02]  /*3050*/  DADD R38, R38, -R34 ;  /* 0x0000000026267229 */ /* 0x000fe40000000822 */
[--C-:B--2---:R-:W-:Y:S02]  /*3060*/  DADD R20, R48, R48.reuse ;  /* 0x0000000030147229 */ /* 0x104fe40000000030 */
[----:B------:R-:W-:-:S02]  /*3070*/  DADD R66, R52, -R48 ;  /* 0x0000000034427229 */ /* 0x000fc40000000830 */
[--C-:B------:R-:W-:Y:S01]  /*3080*/  DADD R64, R50, -R48.reuse ;  /* 0x0000000032407229 */ /* 0x100fe20000000830 */
[----:B------:R-:W-:Y:S01]  /*3090*/  BSSY.RECONVERGENT B2, `(.L_x_346) ;  /* 0x0000018000027945 */ /* 0x000fe20003800200 */
[--C-:B------:R-:W-:Y:S02]  /*30a0*/  DADD R62, R44, -R48.reuse ;  /* 0x000000002c3e7229 */ /* 0x100fe40000000830 */
[--C-:B------:R-:W-:Y:S02]  /*30b0*/  DADD R60, R46, -R48.reuse ;  /* 0x000000002e3c7229 */ /* 0x100fe40000000830 */
[--C-:B------:R-:W-:Y:S02]  /*30c0*/  DADD R58, R42, -R48.reuse ;  /* 0x000000002a3a7229 */ /* 0x100fe40000000830 */
[--C-:B------:R-:W-:Y:S02]  /*30d0*/  DADD R56, R40, R48.reuse ;  /* 0x0000000028387229 */ /* 0x100fe40000000030 */
[----:B------:R-:W-:-:S02]  /*30e0*/  DADD R54, R36, R48 ;  /* 0x0000000024367229 */ /* 0x000fc40000000030 */
[----:B------:R-:W-:Y:S02]  /*30f0*/  DADD R52, R26, R48 ;  /* 0x000000001a347229 */ /* 0x000fe40000000030 */
[----:B------:R-:W-:Y:S02]  /*3100*/  DFMA R50, R48, 8, R24 ;  /* 0x402000003032782b */ /* 0x000fe40000000018 */
[----:B------:R-:W-:Y:S02]  /*3110*/  DADD R48, R18, R48 ;  /* 0x0000000012307229 */ /* 0x000fe40000000030 */
[--C-:B------:R-:W-:Y:S02]  /*3120*/  DADD R46, R16, -R20.reuse ;  /* 0x00000000102e7229 */ /* 0x100fe40000000814 */
[----:B------:R-:W-:Y:S02]  /*3130*/  DADD R44, R38, -R20 ;  /* 0x00000000262c7229 */ /* 0x000fe40000000814 */
[----:B------:R-:W-:-:S02]  /*3140*/  DMUL R42, R140, -UR20 ;  /* 0x800000148c2a7c28 */ /* 0x000fc40008000000 */
[----:B------:R-:W-:Y:S02]  /*3150*/  DMUL R16, R138, -UR20 ;  /* 0x800000148a107c28 */ /* 0x000fe40008000000 */
[----:B------:R-:W-:Y:S02]  /*3160*/  DMUL R40, R132, -UR20 ;  /* 0x8000001484287c28 */ /* 0x000fe40008000000 */
[----:B------:R-:W-:Y:S02]  /*3170*/  DMUL R18, R130, -UR20 ;  /* 0x8000001482127c28 */ /* 0x000fe40008000000 */
[----:B------:R-:W-:Y:S02]  /*3180*/  DMUL R38, R128, -UR20 ;  /* 0x8000001480267c28 */ /* 0x000fe40008000000 */
[----:B------:R-:W-:Y:S01]  /*3190*/  DMUL R232, R126, -UR20 ;  /* 0x800000147ee87c28 */ /* 0x000fe20008000000 */
[----:B------:R-:W-:Y:S10]  /*31a0*/  @P0 BRA P1, `(.L_x_347) ;  /* 0x0000000000180947 */ /* 0x000ff40000800000 */
[----:B------:R-:W-:Y:S01]  /*31b0*/  IMAD.MOV.U32 R20, RZ, RZ, R4 ;  /* 0x000000ffff147224 */ /* 0x000fe200078e0004 */
[----:B------:R-:W-:Y:S01]  /*31c0*/  MOV R0, 0x31f0 ;  /* 0x000031f000007802 */ /* 0x000fe20000000f00 */
[----:B------:R-:W-:-:S07]  /*31d0*/  IMAD.MOV.U32 R21, RZ, RZ, R5 ;  /* 0x000000ffff157224 */ /* 0x000fce00078e0005 */
[----:B-----5:R-:W-:Y:S05]  /*31e0*/  CALL.REL.NOINC `($__internal_7_$__cuda_sm20_div_rn_f64_full) ;  /* 0x0000005800e07944 */ /* 0x020fea0003c00000 */
[----:B------:R-:W-:Y:S01]  /*31f0*/  MOV R14, R20 ;  /* 0x00000014000e7202 */ /* 0x000fe20000000f00 */
[----:B------:R-:W-:-:S07]  /*3200*/  IMAD.MOV.U32 R15, RZ, RZ, R21 ;  /* 0x000000ffff0f7224 */ /* 0x000fce00078e0015 */
.L_x_347:
[----:B------:R-:W-:Y:S05]  /*3210*/  BSYNC.RECONVERGENT B2 ;  /* 0x0000000000027941 */ /* 0x000fea0003800200 */
.L_x_346:
[----:B------:R-:W0:Y:S01]  /*3220*/  MUFU.RSQ64H R21, R5 ;  /* 0x0000000500157308 */ /* 0x000e220000001c00 */
[----:B------:R-:W-:Y:S01]  /*3230*/  VIADD R20, R5, 0xfcb00000 ;  /* 0xfcb0000005147836 */ /* 0x000fe20000000000 */
[----:B------:R-:W-:Y:S01]  /*3240*/  MOV R234, 0x0 ;  /* 0x0000000000ea7802 */ /* 0x000fe20000000f00 */
[----:B------:R-:W-:Y:S01]  /*3250*/  IMAD.MOV.U32 R235, RZ, RZ, 0x3fe00000 ;  /* 0x3fe00000ffeb7424 */ /* 0x000fe200078e00ff */
[----:B------:R-:W-:Y:S01]  /*3260*/  DADD R14, R14, 1 ;  /* 0x3ff000000e0e7429 */ /* 0x000fe20000000000 */
[----:B------:R-:W-:Y:S01]  /*3270*/  BSSY.RECONVERGENT B1, `(.L_x_348) ;  /* 0x000001a000017945 */ /* 0x000fe20003800200 */
[----:B------:R-:W-:Y:S01]  /*3280*/  ISETP.GE.U32.AND P0, PT, R20, 0x7ca00000, PT ;  /* 0x7ca000001400780c */ /* 0x000fe20003f06070 */
[----:B------:R-:W-:Y:S02]  /*3290*/  DSETP.NEU.AND P1, PT, R224, 1, PT ;  /* 0x3ff00000e000742a */ /* 0x000fe40003f2d000 */
[----:B------:R-:W-:-:S03]  /*32a0*/  DMUL R34, RZ, R172 ;  /* 0x000000acff227228 */ /* 0x000fc60000000000 */
[----:B------:R-:W-:Y:S02]  /*32b0*/  DMUL R14, R14, 0.5 ;  /* 0x3fe000000e0e7828 */ /* 0x000fe40000000000 */
[----:B0-----:R-:W-:-:S08]  /*32c0*/  DMUL R22, R20, R20 ;  /* 0x0000001414167228 */ /* 0x001fd00000000000 */
[----:B------:R-:W-:Y:S02]  /*32d0*/  FSEL R14, R14, RZ, P1 ;  /* 0x000000ff0e0e7208 */ /* 0x000fe40000800000 */
[----:B------:R-:W-:Y:S01]  /*32e0*/  FSEL R15, R15, 1.75, P1 ;  /* 0x3fe000000f0f7808 */ /* 0x000fe20000800000 */
[----:B------:R-:W-:-:S08]  /*32f0*/  DFMA R22, -R22, R4, 1 ;  /* 0x3ff000001616742b */ /* 0x000fd00000000104 */
[----:B------:R-:W-:Y:S02]  /*3300*/  DFMA R234, R22, 0.375, R234 ;  /* 0x3fd8000016ea782b */ /* 0x000fe400000000ea */
        /* <DEDUP_REMOVED lines=13> */
[----:B-----5:R-:W-:Y:S05]  /*33e0*/  CALL.REL.NOINC `($__internal_8_$__cuda_sm20_dsqrt_rn_f64_mediumpath_v1) ;  /* 0x0000005c00f87944 */ /* 0x020fea0003c00000 */
[----:B------:R-:W-:Y:S01]  /*33f0*/  IMAD.MOV.U32 R36, RZ, RZ, R20 ;  /* 0x000000ffff247224 */ /* 0x000fe200078e0014 */
[----:B------:R-:W-:-:S07]  /*3400*/  MOV R37, R21 ;  /* 0x0000001500257202 */ /* 0x000fce0000000f00 */
.L_x_349:
[----:B------:R-:W-:Y:S05]  /*3410*/  BSYNC.RECONVERGENT B1 ;  /* 0x0000000000017941 */ /* 0x000fea0003800200 */
.L_x_348:
        /* <DEDUP_REMOVED lines=20> */
[----:B-----5:R-:W-:Y:S05]  /*3560*/  CALL.REL.NOINC `($__internal_7_$__cuda_sm20_div_rn_f64_full) ;  /* 0x0000005800007944 */ /* 0x020fea0003c00000 */
.L_x_351:
[----:B------:R-:W-:Y:S05]  /*3570*/  BSYNC.RECONVERGENT B2 ;  /* 0x0000000000027941 */ /* 0x000fea0003800200 */
.L_x_350:
[----:B------:R-:W0:Y:S01]  /*3580*/  MUFU.RCP64H R23, R91 ;  /* 0x0000005b00177308 */ /* 0x000e220000001800 */
[----:B------:R-:W-:Y:S01]  /*3590*/  MOV R22, 0x1 ;  /* 0x0000000100167802 */ /* 0x000fe20000000f00 */
[----:B------:R-:W-:Y:S01]  /*35a0*/  BSSY.RECONVERGENT B2, `(.L_x_352) ;  /* 0x0000017000027945 */ /* 0x000fe20003800200 */
[----:B------:R-:W-:Y:S02]  /*35b0*/  FSETP.GEU.AND P2, PT, |R113|, 6.5827683646048100446e-37, PT ;  /* 0x036000007100780b */ /* 0x000fe40003f4e200 */
[----:B------:R-:W-:Y:S02]  /*35c0*/  FSEL R234, R20, RZ, P1 ;  /* 0x000000ff14ea7208 */ /* 0x000fe40000800000 */
[----:B------:R-:W-:Y:S01]  /*35d0*/  FSEL R235, R21, RZ, P1 ;  /* 0x000000ff15eb7208 */ /* 0x000fe20000800000 */
        /* <DEDUP_REMOVED lines=17> */
[----:B------:R-:W-:Y:S01]  /*36f0*/  IMAD.MOV.U32 R22, RZ, RZ, R20 ;  /* 0x000000ffff167224 */ /* 0x000fe200078e0014 */
[----:B------:R-:W-:-:S07]  /*3700*/  MOV R23, R21 ;  /* 0x0000001500177202 */ /* 0x000fce0000000f00 */
.L_x_353:
[----:B------:R-:W-:Y:S05]  /*3710*/  BSYNC.RECONVERGENT B2 ;  /* 0x0000000000027941 */ /* 0x000fea0003800200 */
.L_x_352:
[----:B------:R-:W0:Y:S01]  /*3720*/  MUFU.RCP64H R21, R91 ;  /* 0x0000005b00157308 */ /* 0x000e220000001800 */
[----:B------:R-:W-:Y:S01]  /*3730*/  IMAD.MOV.U32 R20, RZ, RZ, 0x1 ;  /* 0x00000001ff147424 */ /* 0x000fe200078e00ff */
[----:B------:R-:W-:Y:S01]  /*3740*/  DFMA R16, R224, UR24, R16 ;  /* 0x00000018e0107c2b */ /* 0x000fe20008000010 */
[----:B------:R-:W-:Y:S01]  /*3750*/  FSETP.GEU.AND P2, PT, |R99|, 6.5827683646048100446e-37, PT ;  /* 0x036000006300780b */ /* 0x000fe20003f4e200 */
[----:B------:R-:W-:Y:S06]  /*3760*/  BSSY.RECONVERGENT B2, `(.L_x_354) ;  /* 0x0000014000027945 */ /* 0x000fec0003800200 */
[----:B-----5:R-:W-:-:S02]  /*3770*/  DADD R16, R136, R16 ;  /* 0x0000000088107229 */ /* 0x020fc40000000010 */
        /* <DEDUP_REMOVED lines=17> */
[----:B------:R-:W-:Y:S05]  /*3890*/  CALL.REL.NOINC `($__internal_7_$__cuda_sm20_div_rn_f64_full) ;  /* 0x0000005400347944 */ /* 0x000fea0003c00000 */
.L_x_355:
[----:B------:R-:W-:Y:S05]  /*38a0*/  BSYNC.RECONVERGENT B2 ;  /* 0x0000000000027941 */ /* 0x000fea0003800200 */
.L_x_354:
        /* <DEDUP_REMOVED lines=24> */
[----:B------:R-:W-:Y:S01]  /*3a30*/  IMAD.MOV.U32 R22, RZ, RZ, R20 ;  /* 0x000000ffff167224 */ /* 0x000fe200078e0014 */
[----:B------:R-:W-:-:S07]  /*3a40*/  MOV R23, R21 ;  /* 0x0000001500177202 */ /* 0x000fce0000000f00 */
.L_x_357:
[----:B------:R-:W-:Y:S05]  /*3a50*/  BSYNC.RECONVERGENT B2 ;  /* 0x0000000000027941 */ /* 0x000fea0003800200 */
.L_x_356:
        /* <DEDUP_REMOVED lines=14> */
[----:B------:R-:W-:Y:S02]  /*3b40*/  DFMA R242, R22, 0.375, R242 ;  /* 0x3fd8000016f2782b */ /* 0x000fe400000000f2 */
        /* <DEDUP_REMOVED lines=9> */
[----:B------:R-:W-:Y:S02]  /*3be0*/  MOV R22, R242 ;  /* 0x000000f200167202 */ /* 0x000fe40000000f00 */
[----:B------:R-:W-:-:S07]  /*3bf0*/  MOV R240, 0x3c10 ;  /* 0x00003c1000f07802 */ /* 0x000fce0000000f00 */
[----:B------:R-:W-:Y:S05]  /*3c00*/  CALL.REL.NOINC `($__internal_8_$__cuda_sm20_dsqrt_rn_f64_mediumpath_v1) ;  /* 0x0000005400f07944 */ /* 0x000fea0003c00000 */
[----:B------:R-:W-:Y:S01]  /*3c10*/  IMAD.MOV.U32 R244, RZ, RZ, R20 ;  /* 0x000000fffff47224 */ /* 0x000fe200078e0014 */
[----:B------:R-:W-:-:S07]  /*3c20*/  MOV R245, R21 ;  /* 0x0000001500f57202 */ /* 0x000fce0000000f00 */
.L_x_359:
[----:B------:R-:W-:Y:S05]  /*3c30*/  BSYNC.RECONVERGENT B1 ;  /* 0x0000000000017941 */ /* 0x000fea0003800200 */
.L_x_358:
        /* <DEDUP_REMOVED lines=21> */
[----:B------:R-:W-:-:S07]  /*3d90*/  MOV R240, 0x3db0 ;  /* 0x00003db000f07802 */ /* 0x000fce0000000f00 */
[----:B------:R-:W-:Y:S05]  /*3da0*/  CALL.REL.NOINC `($__internal_8_$__cuda_sm20_dsqrt_rn_f64_mediumpath_v1) ;  /* 0x0000005400887944 */ /* 0x000fea0003c00000 */
[----:B------:R-:W-:Y:S01]  /*3db0*/  IMAD.MOV.U32 R242, RZ, RZ, R20 ;  /* 0x000000fffff27224 */ /* 0x000fe200078e0014 */
[----:B------:R-:W-:-:S07]  /*3dc0*/  MOV R243, R21 ;  /* 0x0000001500f37202 */ /* 0x000fce0000000f00 */
.L_x_361:
[----:B------:R-:W-:Y:S05]  /*3dd0*/  BSYNC.RECONVERGENT B1 ;  /* 0x0000000000017941 */ /* 0x000fea0003800200 */
.L_x_360:
        /* <DEDUP_REMOVED lines=22> */
[----:B------:R-:W-:Y:S01]  /*3f40*/  MOV R14, R20 ;  /* 0x00000014000e7202 */ /* 0x000fe20000000f00 */
[----:B------:R-:W-:-:S07]  /*3f50*/  IMAD.MOV.U32 R15, RZ, RZ, R21 ;  /* 0x000000ffff0f7224 */ /* 0x000fce00078e0015 */
.L_x_363:
[----:B------:R-:W-:Y:S05]  /*3f60*/  BSYNC.RECONVERGENT B2 ;  /* 0x0000000000027941 */ /* 0x000fea0003800200 */
.L_x_362:
        /* <DEDUP_REMOVED lines=20> */
[----:B------:R-:W-:Y:S05]  /*40b0*/  CALL.REL.NOINC `($__internal_7_$__cuda_sm20_div_rn_f64_full) ;  /* 0x0000004c002c7944 */ /* 0x000fea0003c00000 */
[----:B------:R-:W-:Y:S02]  /*40c0*/  IMAD.MOV.U32 R16, RZ, RZ, R20 ;  /* 0x000000ffff107224 */ /* 0x000fe400078e0014 */
[----:B------:R-:W-:-:S07]  /*40d0*/  IMAD.MOV.U32 R17, RZ, RZ, R21 ;  /* 0x000000ffff117224 */ /* 0x000fce00078e0015 */
.L_x_365:
[----:B------:R-:W-:Y:S05]  /*40e0*/  BSYNC.RECONVERGENT B2 ;  /* 0x0000000000027941 */ /* 0x000fea0003800200 */
.L_x_364:
        /* <DEDUP_REMOVED lines=23> */
.L_x_367:
[----:B------:R-:W-:Y:S05]  /*4260*/  BSYNC.RECONVERGENT B2 ;  /* 0x0000000000027941 */ /* 0x000fea0003800200 */
.L_x_366:
[----:B------:R-:W-:Y:S01]  /*4270*/  DMUL R20, R16, R16 ;  /* 0x0000001010147228 */ /* 0x000fe20000000000 */
[----:B------:R-:W-:Y:S01]  /*4280*/  IMAD.MOV.U32 R24, RZ, RZ, 0x0 ;  /* 0x00000000ff187424 */ /* 0x000fe200078e00ff */
[----:B------:R-:W-:Y:S01]  /*4290*/  MOV R25, 0x3fe00000 ;  /* 0x3fe0000000197802 */ /* 0x000fe20000000f00 */
        /* <DEDUP_REMOVED lines=23> */
.L_x_369:
[----:B------:R-:W-:Y:S05]  /*4410*/  BSYNC.RECONVERGENT B1 ;  /* 0x0000000000017941 */ /* 0x000fea0003800200 */
.L_x_368:
        /* <DEDUP_REMOVED lines=8> */
[----:B------:R-:W-:-:S08]  /*44a0*/  DMUL R22, R224, -R12 ;  /* 0x8000000ce0167228 */ /* 0x000fd00000000000 */
        /* <DEDUP_REMOVED lines=8> */
[----:B------:R-:W-:Y:S02]  /*4530*/  MOV R21, R5 ;  /* 0x0000000500157202 */ /* 0x000fe40000000f00 */
[----:B------:R-:W-:-:S07]  /*4540*/  MOV R0, 0x4560 ;  /* 0x0000456000007802 */ /* 0x000fce0000000f00 */
[----:B------:R-:W-:Y:S05]  /*4550*/  CALL.REL.NOINC `($__internal_7_$__cuda_sm20_div_rn_f64_full) ;  /* 0x0000004800047944 */ /* 0x000fea0003c00000 */
[----:B------:R-:W-:Y:S02]  /*4560*/  IMAD.MOV.U32 R232, RZ, RZ, R20 ;  /* 0x000000ffffe87224 */ /* 0x000fe400078e0014 */
[----:B------:R-:W-:-:S07]  /*4570*/  IMAD.MOV.U32 R233, RZ, RZ, R21 ;  /* 0x000000ffffe97224 */ /* 0x000fce00078e0015 */
.L_x_371:
[----:B------:R-:W-:Y:S05]  /*4580*/  BSYNC.RECONVERGENT B2 ;  /* 0x0000000000027941 */ /* 0x000fea0003800200 */
.L_x_370:
[----:B------:R-:W0:Y:S01]  /*4590*/  MUFU.RCP64H R5, R37 ;  /* 0x0000002500057308 */ /* 0x000e220000001800 */
[----:B------:R-:W-:Y:S01]  /*45a0*/  MOV R4, 0x1 ;  /* 0x0000000100047802 */ /* 0x000fe20000000f00 */
[----:B------:R-:W-:Y:S01]  /*45b0*/  BSSY.RECONVERGENT B2, `(.L_x_372) ;  /* 0x0000015000027945 */ /* 0x000fe20003800200 */
[----:B------:R-:W-:-:S04]  /*45c0*/  DMUL R248, R232, R14 ;  /* 0x0000000ee8f87228 */ /* 0x000fc80000000000 */
[----:B0-----:R-:W-:-:S08]  /*45d0*/  DFMA R20, R4, -R36, 1 ;  /* 0x3ff000000414742b */ /* 0x001fd00000000824 */
[----:B------:R-:W-:-:S08]  /*45e0*/  DFMA R20, R20, R20, R20 ;  /* 0x000000141414722b */ /* 0x000fd00000000014 */
[----:B------:R-:W-:-:S08]  /*45f0*/  DFMA R20, R4, R20, R4 ;  /* 0x000000140414722b */ /* 0x000fd00000000004 */
[----:B------:R-:W-:-:S08]  /*4600*/  DFMA R4, R20, -R36, 1 ;  /* 0x3ff000001404742b */ /* 0x000fd00000000824 */
[----:B------:R-:W-:Y:S02]  /*4610*/  DFMA R24, R20, R4, R20 ;  /* 0x000000041418722b */ /* 0x000fe40000000014 */
[----:B------:R-:W-:-:S08]  /*4620*/  DMUL R4, RZ, R224 ;  /* 0x000000e0ff047228 */ /* 0x000fd00000000000 */
        /* <DEDUP_REMOVED lines=13> */
.L_x_373:
[----:B------:R-:W-:Y:S05]  /*4700*/  BSYNC.RECONVERGENT B2 ;  /* 0x0000000000027941 */ /* 0x000fea0003800200 */
.L_x_372:
[----:B------:R-:W0:Y:S01]  /*4710*/  MUFU.RCP64H R23, R3 ;  /* 0x0000000300177308 */ /* 0x000e220000001800 */
[----:B------:R-:W-:Y:S01]  /*4720*/  IMAD.MOV.U32 R22, RZ, RZ, 0x1 ;  /* 0x00000001ff167424 */ /* 0x000fe200078e00ff */
[----:B------:R-:W-:Y:S01]  /*4730*/  DMUL R234, R20, R234 ;  /* 0x000000ea14ea7228 */ /* 0x000fe20000000000 */
[----:B------:R-:W-:Y:S07]  /*4740*/  BSSY.RECONVERGENT B2, `(.L_x_374) ;  /* 0x0000029000027945 */ /* 0x000fee0003800200 */
[----:B------:R-:W-:-:S02]  /*4750*/  DFMA R248, R234, -R14, R248 ;  /* 0x8000000eeaf8722b */ /* 0x000fc400000000f8 */
[----:B0-----:R-:W-:-:S06]  /*4760*/  DFMA R24, R22, -R2, 1 ;  /* 0x3ff000001618742b */ /* 0x001fcc0000000802 */
[----:B------:R-:W-:Y:S02]  /*4770*/  DFMA R248, R224, UR8, R248 ;  /* 0x00000008e0f87c2b */ /* 0x000fe400080000f8 */
[----:B------:R-:W-:-:S08]  /*4780*/  DFMA R24, R24, R24, R24 ;  /* 0x000000181818722b */ /* 0x000fd00000000018 */
[----:B------:R-:W-:Y:S02]  /*4790*/  FSEL R36, R248, UR4, P1 ;  /* 0x00000004f8247c08 */ /* 0x000fe40008800000 */
[----:B------:R-:W-:Y:S01]  /*47a0*/  FSEL R37, R249, UR5, P1 ;  /* 0x00000005f9257c08 */ /* 0x000fe20008800000 */
[----:B------:R-:W-:-:S05]  /*47b0*/  DFMA R24, R22, R24, R22 ;  /* 0x000000181618722b */ /* 0x000fca0000000016 */
[----:B------:R-:W-:-:S03]  /*47c0*/  DFMA R138, R138, -UR20, R36 ;  /* 0x800000148a8a7c2b */ /* 0x000fc60008000024 */
[----:B------:R-:W-:-:S05]  /*47d0*/  DFMA R22, R24, -R2, 1 ;  /* 0x3ff000001816742b */ /* 0x000fca0000000802 */
[----:B------:R-:W-:-:S03]  /*47e0*/  DADD R138, R136, R138 ;  /* 0x00000000888a7229 */ /* 0x000fc6000000008a */
[----:B------:R-:W-:Y:S02]  /*47f0*/  DFMA R24, R24, R22, R24 ;  /* 0x000000161818722b */ /* 0x000fe40000000018 */
[----:B------:R-:W-:-:S08]  /*4800*/  DMUL R22, R172, R10 ;  /* 0x0000000aac167228 */ /* 0x000fd00000000000 */
[----:B------:R-:W-:Y:S02]  /*4810*/  DMUL R26, R22, R24 ;  /* 0x00000018161a7228 */ /* 0x000fe40000000000 */
[----:B------:R-:W-:-:S06]  /*4820*/  FSETP.GEU.AND P2, PT, |R23|, 6.5827683646048100446e-37, PT ;  /* 0x036000001700780b */ /* 0x000fcc0003f4e200 */
[----:B------:R-:W-:-:S08]  /*4830*/  DFMA R20, R26, -R2, R22 ;  /* 0x800000021a14722b */ /* 0x000fd00000000016 */
[----:B------:R-:W-:Y:S02]  /*4840*/  DFMA R20, R24, R20, R26 ;  /* 0x000000141814722b */ /* 0x000fe4000000001a */
[C---:B------:R-:W-:Y:S02]  /*4850*/  DMUL R24, R234.reuse, R18 ;  /* 0x00000012ea187228 */ /* 0x040fe40000000000 */
[----:B------:R-:W-:-:S06]  /*4860*/  DMUL R234, R234, R16 ;  /* 0x00000010eaea7228 */ /* 0x000fcc0000000000 */
[C---:B------:R-:W-:Y:S01]  /*4870*/  DFMA R24, R232.reuse, R18, -R24 ;  /* 0x00000012e818722b */ /* 0x040fe20000000818 */
[----:B------:R-:W-:Y:S01]  /*4880*/  FFMA R0, RZ, R3, R21 ;  /* 0x00000003ff007223 */ /* 0x000fe20000000015 */
[----:B------:R-:W-:-:S04]  /*4890*/  DFMA R234, R232, R16, -R234 ;  /* 0x00000010e8ea722b */ /* 0x000fc800000008ea */
[----:B------:R-:W-:Y:S02]  /*48a0*/  FSETP.GT.AND P0, PT, |R0|, 1.469367938527859385e-39, PT ;  /* 0x001000000000780b */ /* 0x000fe40003f04200 */
[C---:B------:R-:W-:Y:S02]  /*48b0*/  DFMA R24, R224.reuse, UR22, R24 ;  /* 0x00000016e0187c2b */ /* 0x040fe40008000018 */
[----:B------:R-:W-:-:S08]  /*48c0*/  DFMA R234, R224, UR10, R234 ;  /* 0x0000000ae0ea7c2b */ /* 0x000fd000080000ea */
[----:B------:R-:W-:Y:S02]  /*48d0*/  FSEL R24, R24, UR30, P1 ;  /* 0x0000001e18187c08 */ /* 0x000fe40008800000 */
[----:B------:R-:W-:Y:S02]  /*48e0*/  FSEL R25, R25, UR31, P1 ;  /* 0x0000001f19197c08 */ /* 0x000fe40008800000 */
[----:B------:R-:W-:Y:S02]  /*48f0*/  FSEL R26, R234, UR6, P1 ;  /* 0x00000006ea1a7c08 */ /* 0x000fe40008800000 */
[----:B------:R-:W-:Y:S02]  /*4900*/  FSEL R27, R235, UR7, P1 ;  /* 0x00000007eb1b7c08 */ /* 0x000fe40008800000 */
[----:B------:R-:W-:-:S04]  /*4910*/  DFMA R126, R126, -UR20, R24 ;  /* 0x800000147e7e7c2b */ /* 0x000fc80008000018 */
[----:B------:R-:W-:-:S04]  /*4920*/  DFMA R130, R130, -UR20, R26 ;  /* 0x8000001482827c2b */ /* 0x000fc8000800001a */
[----:B------:R-:W-:Y:S02]  /*4930*/  DADD R126, R120, R126 ;  /* 0x00000000787e7229 */ /* 0x000fe4000000007e */
[----:B------:R-:W-:Y:S02]  /*4940*/  DMUL R120, R228, R138 ;  /* 0x0000008ae4787228 */ /* 0x000fe40000000000 */
[----:B------:R-:W-:-:S04]  /*4950*/  DADD R124, R124, R130 ;  /* 0x000000007c7c7229 */ /* 0x000fc80000000082 */
[----:B------:R-:W-:-:S04]  /*4960*/  DMUL R126, R228, R126 ;  /* 0x0000007ee47e7228 */ /* 0x000fc80000000000 */
[----:B------:R-:W-:Y:S01]  /*4970*/  DMUL R124, R228, R124 ;  /* 0x0000007ce47c7228 */ /* 0x000fe20000000000 */
[----:B------:R-:W-:Y:S10]  /*4980*/  @P0 BRA P2, `(.L_x_375) ;  /* 0x0000000000100947 */ /* 0x000ff40001000000 */
[----:B------:R-:W-:Y:S01]  /*4990*/  MOV R20, R2 ;  /* 0x0000000200147202 */ /* 0x000fe20000000f00 */
[----:B------:R-:W-:Y:S01]  /*49a0*/  IMAD.MOV.U32 R21, RZ, RZ, R3 ;  /* 0x000000ffff157224 */ /* 0x000fe200078e0003 */
[----:B------:R-:W-:-:S07]  /*49b0*/  MOV R0, 0x49d0 ;  /* 0x000049d000007802 */ /* 0x000fce0000000f00 */
[----:B------:R-:W-:Y:S05]  /*49c0*/  CALL.REL.NOINC `($__internal_7_$__cuda_sm20_div_rn_f64_full) ;  /* 0x0000004000e87944 */ /* 0x000fea0003c00000 */
.L_x_375:
[----:B------:R-:W-:Y:S05]  /*49d0*/  BSYNC.RECONVERGENT B2 ;  /* 0x0000000000027941 */ /* 0x000fea0003800200 */
.L_x_374:
        /* <DEDUP_REMOVED lines=28> */
[----:B------:R-:W-:Y:S05]  /*4ba0*/  CALL.REL.NOINC `($__internal_8_$__cuda_sm20_dsqrt_rn_f64_mediumpath_v1) ;  /* 0x0000004800087944 */ /* 0x000fea0003c00000 */
[----:B------:R-:W-:Y:S02]  /*4bb0*/  IMAD.MOV.U32 R130, RZ, RZ, R20 ;  /* 0x000000ffff827224 */ /* 0x000fe400078e0014 */
[----:B------:R-:W-:-:S07]  /*4bc0*/  IMAD.MOV.U32 R131, RZ, RZ, R21 ;  /* 0x000000ffff837224 */ /* 0x000fce00078e0015 */
.L_x_377:
[----:B------:R-:W-:Y:S05]  /*4bd0*/  BSYNC.RECONVERGENT B1 ;  /* 0x0000000000017941 */ /* 0x000fea0003800200 */
.L_x_376:
        /* <DEDUP_REMOVED lines=23> */
.L_x_379:
[----:B------:R-:W-:Y:S05]  /*4d50*/  BSYNC.RECONVERGENT B2 ;  /* 0x0000000000027941 */ /* 0x000fea0003800200 */
.L_x_378:
[----:B------:R-:W0:Y:S01]  /*4d60*/  MUFU.RCP64H R21, R53 ;  /* 0x0000003500157308 */ /* 0x000e220000001800 */
[----:B------:R-:W-:Y:S01]  /*4d70*/  IMAD.MOV.U32 R20, RZ, RZ, 0x1 ;  /* 0x00000001ff147424 */ /* 0x000fe200078e00ff */
[----:B------:R-:W-:Y:S01]  /*4d80*/  FSETP.GEU.AND P2, PT, |R75|, 6.5827683646048100446e-37, PT ;  /* 0x036000004b00780b */ /* 0x000fe20003f4e200 */
[----:B------:R-:W-:Y:S01]  /*4d90*/  BSSY.RECONVERGENT B2, `(.L_x_380) ;  /* 0x0000014000027945 */ /* 0x000fe20003800200 */
        /* <DEDUP_REMOVED lines=19> */
.L_x_381:
[----:B------:R-:W-:Y:S05]  /*4ed0*/  BSYNC.RECONVERGENT B2 ;  /* 0x0000000000027941 */ /* 0x000fea0003800200 */
.L_x_380:
        /* <DEDUP_REMOVED lines=26> */
.L_x_383:
[----:B------:R-:W-:Y:S05]  /*5080*/  BSYNC.RECONVERGENT B2 ;  /* 0x0000000000027941 */ /* 0x000fea0003800200 */
.L_x_382:
        /* <DEDUP_REMOVED lines=24> */
.L_x_385:
[----:B------:R-:W-:Y:S05]  /*5210*/  BSYNC.RECONVERGENT B2 ;  /* 0x0000000000027941 */ /* 0x000fea0003800200 */
.L_x_384:
        /* <DEDUP_REMOVED lines=14> */
[----:B------:R-:W-:Y:S02]  /*5300*/  DFMA R24, R22, 0.375, R24 ;  /* 0x3fd800001618782b */ /* 0x000fe40000000018 */
        /* <DEDUP_REMOVED lines=9> */
[----:B------:R-:W-:Y:S02]  /*53a0*/  MOV R0, R136 ;  /* 0x0000008800007202 */ /* 0x000fe40000000f00 */
[----:B------:R-:W-:-:S07]  /*53b0*/  MOV R240, 0x53d0 ;  /* 0x000053d000f07802 */ /* 0x000fce0000000f00 */
[----:B------:R-:W-:Y:S05]  /*53c0*/  CALL.REL.NOINC `($__internal_8_$__cuda_sm20_dsqrt_rn_f64_mediumpath_v1) ;  /* 0x0000004000007944 */ /* 0x000fea0003c00000 */
[----:B------:R-:W-:Y:S02]  /*53d0*/  IMAD.MOV.U32 R138, RZ, RZ, R20 ;  /* 0x000000ffff8a7224 */ /* 0x000fe400078e0014 */
[----:B------:R-:W-:-:S07]  /*53e0*/  IMAD.MOV.U32 R139, RZ, RZ, R21 ;  /* 0x000000ffff8b7224 */ /* 0x000fce00078e0015 */
.L_x_387:
[----:B------:R-:W-:Y:S05]  /*53f0*/  BSYNC.RECONVERGENT B1 ;  /* 0x0000000000017941 */ /* 0x000fea0003800200 */
.L_x_386:
[----:B------:R-:W-:Y:S01]  /*5400*/  DMUL R20, R138, R34 ;  /* 0x000000228a147228 */ /* 0x000fe20000000000 */
[----:B------:R-:W-:Y:S01]  /*5410*/  IMAD.MOV.U32 R24, RZ, RZ, 0x0 ;  /* 0x00000000ff187424 */ /* 0x000fe200078e00ff */
[----:B------:R-:W-:Y:S01]  /*5420*/  BSSY.RECONVERGENT B1, `(.L_x_388) ;  /* 0x0000019000017945 */ /* 0x000fe20003800200 */
[----:B------:R-:W-:-:S05]  /*5430*/  IMAD.MOV.U32 R25, RZ, RZ, 0x3fe00000 ;  /* 0x3fe00000ff197424 */ /* 0x000fca00078e00ff */
        /* <DEDUP_REMOVED lines=20> */
[----:B------:R-:W-:Y:S05]  /*5580*/  CALL.REL.NOINC `($__internal_8_$__cuda_sm20_dsqrt_rn_f64_mediumpath_v1) ;  /* 0x0000003c00907944 */ /* 0x000fea0003c00000 */
[----:B------:R-:W-:Y:S01]  /*5590*/  MOV R136, R20 ;  /* 0x0000001400887202 */ /* 0x000fe20000000f00 */
[----:B------:R-:W-:-:S07]  /*55a0*/  IMAD.MOV.U32 R137, RZ, RZ, R21 ;  /* 0x000000ffff897224 */ /* 0x000fce00078e0015 */
.L_x_389:
[----:B------:R-:W-:Y:S05]  /*55b0*/  BSYNC.RECONVERGENT B1 ;  /* 0x0000000000017941 */ /* 0x000fea0003800200 */
.L_x_388:
[----:B------:R-:W-:Y:S01]  /*55c0*/  DADD R136, R36, R136 ;  /* 0x0000000024887229 */ /* 0x000fe20000000088 */
[----:B------:R-:W-:Y:S01]  /*55d0*/  IMAD.MOV.U32 R20, RZ, RZ, 0x1 ;  /* 0x00000001ff147424 */ /* 0x000fe200078e00ff */
[----:B------:R-:W-:Y:S01]  /*55e0*/  FSETP.GEU.AND P2, PT, |R43|, 6.5827683646048100446e-37, PT ;  /* 0x036000002b00780b */ /* 0x000fe20003f4e200 */
        /* <DEDUP_REMOVED lines=21> */
.L_x_391:
[----:B------:R-:W-:Y:S05]  /*5740*/  BSYNC.RECONVERGENT B2 ;  /* 0x0000000000027941 */ /* 0x000fea0003800200 */
.L_x_390:
        /* <DEDUP_REMOVED lines=23> */
.L_x_393:
[----:B------:R-:W-:Y:S05]  /*58c0*/  BSYNC.RECONVERGENT B2 ;  /* 0x0000000000027941 */ /* 0x000fea0003800200 */
.L_x_392:
        /* <DEDUP_REMOVED lines=23> */
.L_x_395:
[----:B------:R-:W-:Y:S05]  /*5a40*/  BSYNC.RECONVERGENT B2 ;  /* 0x0000000000027941 */ /* 0x000fea0003800200 */
.L_x_394:
        /* <DEDUP_REMOVED lines=26> */
[----:B------:R-:W-:Y:S01]  /*5bf0*/  IMAD.MOV.U32 R42, RZ, RZ, R20 ;  /* 0x000000ffff2a7224 */ /* 0x000fe200078e0014 */
[----:B------:R-:W-:-:S07]  /*5c00*/  MOV R43, R21 ;  /* 0x00000015002b7202 */ /* 0x000fce0000000f00 */
.L_x_397:
[----:B------:R-:W-:Y:S05]  /*5c10*/  BSYNC.RECONVERGENT B1 ;  /* 0x0000000000017941 */ /* 0x000fea0003800200 */
.L_x_396:
        /* <DEDUP_REMOVED lines=22> */
.L_x_399:
[----:B------:R-:W-:Y:S05]  /*5d80*/  BSYNC.RECONVERGENT B2 ;  /* 0x0000000000027941 */ /* 0x000fea0003800200 */
.L_x_398:
        /* <DEDUP_REMOVED lines=12> */
[----:B------:R-:W-:-:S08]  /*5e50*/  DMUL R2, R38, R34 ;  /* 0x0000002226027228 */ /* 0x000fd00000000000 */
        /* <DEDUP_REMOVED lines=9> */
.L_x_401:
[----:B------:R-:W-:Y:S05]  /*5ef0*/  BSYNC.RECONVERGENT B2 ;  /* 0x0000000000027941 */ /* 0x000fea0003800200 */
.L_x_400:
[----:B------:R-:W0:Y:S01]  /*5f00*/  MUFU.RCP64H R5, R223 ;  /* 0x000000df00057308 */ /* 0x000e220000001800 */
[----:B------:R-:W-:Y:S01]  /*5f10*/  IMAD.MOV.U32 R4, RZ, RZ, 0x1 ;  /* 0x00000001ff047424 */ /* 0x000fe200078e00ff */
[----:B------:R-:W-:Y:S01]  /*5f20*/  DMUL R42, R20, R42 ;  /* 0x0000002a142a7228 */ /* 0x000fe20000000000 */
[----:B------:R-:W-:Y:S07]  /*5f30*/  BSSY.RECONVERGENT B2, `(.L_x_402) ;  /* 0x000002c000027945 */ /* 0x000fee0003800200 */
[----:B------:R-:W-:-:S02]  /*5f40*/  DFMA R2, R42, -R34, R2 ;  /* 0x800000222a02722b */ /* 0x000fc40000000002 */
[----:B------:R-:W-:Y:S02]  /*5f50*/  DMUL R20, R42, R40 ;  /* 0x000000282a147228 */ /* 0x000fe40000000000 */
[----:B0-----:R-:W-:-:S04]  /*5f60*/  DFMA R22, -R222, R4, 1 ;  /* 0x3ff00000de16742b */ /* 0x001fc80000000104 */
[----:B------:R-:W-:Y:S02]  /*5f70*/  DFMA R2, R224, UR8, R2 ;  /* 0x00000008e0027c2b */ /* 0x000fe40008000002 */
[----:B------:R-:W-:Y:S02]  /*5f80*/  DFMA R20, R38, R40, -R20 ;  /* 0x000000282614722b */ /* 0x000fe40000000814 */
[----:B------:R-:W-:-:S06]  /*5f90*/  DFMA R22, R22, R22, R22 ;  /* 0x000000161616722b */ /* 0x000fcc0000000016 */
[----:B------:R-:W-:Y:S01]  /*5fa0*/  FSEL R2, R2, UR4, P1 ;  /* 0x0000000402027c08 */ /* 0x000fe20008800000 */
[----:B------:R-:W-:Y:S01]  /*5fb0*/  DFMA R20, R224, UR22, R20 ;  /* 0x00000016e0147c2b */ /* 0x000fe20008000014 */
[----:B------:R-:W-:Y:S01]  /*5fc0*/  FSEL R3, R3, UR5, P1 ;  /* 0x0000000503037c08 */ /* 0x000fe20008800000 */
[----:B------:R-:W-:Y:S02]  /*5fd0*/  DFMA R24, R4, R22, R4 ;  /* 0x000000160418722b */ /* 0x000fe40000000004 */
[----:B------:R-:W-:Y:S02]  /*5fe0*/  DMUL R22, R226, R34 ;  /* 0x00000022e2167228 */ /* 0x000fe40000000000 */
[----:B------:R-:W-:Y:S02]  /*5ff0*/  DMUL R4, R42, R36 ;  /* 0x000000242a047228 */ /* 0x000fe40000000000 */
[----:B------:R-:W-:Y:S02]  /*6000*/  DFMA R140, R140, -UR20, R2 ;  /* 0x800000148c8c7c2b */ /* 0x000fe40008000002 */
[----:B------:R-:W-:Y:S01]  /*6010*/  FSEL R20, R20, UR30, P1 ;  /* 0x0000001e14147c08 */ /* 0x000fe20008800000 */
[----:B------:R-:W-:Y:S01]  /*6020*/  DFMA R26, -R222, R24, 1 ;  /* 0x3ff00000de1a742b */ /* 0x000fe20000000118 */
[----:B------:R-:W-:Y:S01]  /*6030*/  FSEL R21, R21, UR31, P1 ;  /* 0x0000001f15157c08 */ /* 0x000fe20008800000 */
[----:B------:R-:W-:-:S02]  /*6040*/  DFMA R22, R228, R14, R22 ;  /* 0x0000000ee416722b */ /* 0x000fc40000000016 */
[----:B------:R-:W-:-:S03]  /*6050*/  DFMA R4, R38, R36, -R4 ;  /* 0x000000242604722b */ /* 0x000fc60000000804 */
[----:B------:R-:W-:Y:S02]  /*6060*/  DFMA R128, R128, -UR20, R20 ;  /* 0x8000001480807c2b */ /* 0x000fe40008000014 */
[----:B------:R-:W-:-:S03]  /*6070*/  DFMA R26, R24, R26, R24 ;  /* 0x0000001a181a722b */ /* 0x000fc60000000018 */
[----:B------:R-:W-:-:S03]  /*6080*/  DFMA R4, R224, UR10, R4 ;  /* 0x0000000ae0047c2b */ /* 0x000fc60008000004 */
[----:B------:R-:W-:Y:S02]  /*6090*/  DADD R34, R118, R128 ;  /* 0x0000000076227229 */ /* 0x000fe40000000080 */
[----:B------:R-:W-:-:S05]  /*60a0*/  DMUL R14, R26, R22 ;  /* 0x000000161a0e7228 */ /* 0x000fca0000000000 */
[----:B------:R-:W-:Y:S01]  /*60b0*/  FSEL R4, R4, UR6, P1 ;  /* 0x0000000604047c08 */ /* 0x000fe20008800000 */
[----:B------:R-:W-:Y:S01]  /*60c0*/  DMUL R34, R226, R34 ;  /* 0x00000022e2227228 */ /* 0x000fe20000000000 */
[----:B------:R-:W-:Y:S01]  /*60d0*/  FSEL R5, R5, UR7, P1 ;  /* 0x0000000705057c08 */ /* 0x000fe20008800000 */
[----:B------:R-:W-:Y:S01]  /*60e0*/  DFMA R24, -R222, R14, R22 ;  /* 0x0000000ede18722b */ /* 0x000fe20000000116 */
[----:B------:R-:W-:-:S04]  /*60f0*/  FSETP.GEU.AND P1, PT, |R23|, 6.5827683646048100446e-37, PT ;  /* 0x036000001700780b */ /* 0x000fc80003f2e200 */
[----:B------:R-:W-:Y:S02]  /*6100*/  DFMA R132, R132, -UR20, R4 ;  /* 0x8000001484847c2b */ /* 0x000fe40008000004 */
[----:B------:R-:W-:Y:S02]  /*6110*/  DADD R4, R134, R140 ;  /* 0x0000000086047229 */ /* 0x000fe4000000008c */
[----:B------:R-:W-:-:S04]  /*6120*/  DFMA R2, R26, R24, R14 ;  /* 0x000000181a02722b */ /* 0x000fc8000000000e */
[----:B------:R-:W-:Y:S02]  /*6130*/  DADD R14, R122, R132 ;  /* 0x000000007a0e7229 */ /* 0x000fe40000000084 */
[----:B------:R-:W-:-:S04]  /*6140*/  DMUL R4, R226, R4 ;  /* 0x00000004e2047228 */ /* 0x000fc80000000000 */
[----:B------:R-:W-:Y:S02]  /*6150*/  FFMA R0, RZ, R223, R3 ;  /* 0x000000dfff007223 */ /* 0x000fe40000000003 */
[----:B------:R-:W-:-:S03]  /*6160*/  DMUL R14, R226, R14 ;  /* 0x0000000ee20e7228 */ /* 0x000fc60000000000 */
[----:B------:R-:W-:-:S13]  /*6170*/  FSETP.GT.AND P0, PT, |R0|, 1.469367938527859385e-39, PT ;  /* 0x001000000000780b */ /* 0x000fda0003f04200 */
[----:B------:R-:W-:Y:S05]  /*6180*/  @P0 BRA P1, `(.L_x_403) ;  /* 0x0000000000180947 */ /* 0x000fea0000800000 */
[----:B------:R-:W-:Y:S01]  /*6190*/  MOV R20, R222 ;  /* 0x000000de00147202 */ /* 0x000fe20000000f00 */
[----:B------:R-:W-:Y:S01]  /*61a0*/  IMAD.MOV.U32 R21, RZ, RZ, R223 ;  /* 0x000000ffff157224 */ /* 0x000fe200078e00df */
[----:B------:R-:W-:-:S07]  /*61b0*/  MOV R0, 0x61d0 ;  /* 0x000061d000007802 */ /* 0x000fce0000000f00 */
[----:B------:R-:W-:Y:S05]  /*61c0*/  CALL.REL.NOINC `($__internal_7_$__cuda_sm20_div_rn_f64_full) ;  /* 0x0000002800e87944 */ /* 0x000fea0003c00000 */
[----:B------:R-:W-:Y:S01]  /*61d0*/  IMAD.MOV.U32 R2, RZ, RZ, R20 ;  /* 0x000000ffff027224 */ /* 0x000fe200078e0014 */
[----:B------:R-:W-:-:S07]  /*61e0*/  MOV R3, R21 ;  /* 0x0000001500037202 */ /* 0x000fce0000000f00 */
.L_x_403:
[----:B------:R-:W-:Y:S05]  /*61f0*/  BSYNC.RECONVERGENT B2 ;  /* 0x0000000000027941 */ /* 0x000fea0003800200 */
.L_x_402:
[----:B------:R-:W0:Y:S01]  /*6200*/  MUFU.RCP64H R21, R223 ;  /* 0x000000df00157308 */ /* 0x000e220000001800 */
[----:B------:R-:W-:Y:S01]  /*6210*/  IMAD.MOV.U32 R20, RZ, RZ, 0x1 ;  /* 0x00000001ff147424 */ /* 0x000fe200078e00ff */
[----:B------:R-:W-:Y:S01]  /*6220*/  DMUL R36, R226, R36 ;  /* 0x00000024e2247228 */ /* 0x000fe20000000000 */
[----:B------:R-:W-:Y:S04]  /*6230*/  BSSY.RECONVERGENT B2, `(.L_x_404) ;  /* 0x0000014000027945 */ /* 0x000fe80003800200 */
[----:B0-----:R-:W-:-:S08]  /*6240*/  DFMA R22, -R222, R20, 1 ;  /* 0x3ff00000de16742b */ /* 0x001fd00000000114 */
[----:B------:R-:W-:-:S08]  /*6250*/  DFMA R22, R22, R22, R22 ;  /* 0x000000161616722b */ /* 0x000fd00000000016 */
[----:B------:R-:W-:Y:S02]  /*6260*/  DFMA R20, R20, R22, R20 ;  /* 0x000000161414722b */ /* 0x000fe40000000014 */
[----:B------:R-:W-:-:S06]  /*6270*/  DFMA R22, R228, R16, R36 ;  /* 0x00000010e416722b */ /* 0x000fcc0000000024 */
        /* <DEDUP_REMOVED lines=15> */
.L_x_405:
[----:B------:R-:W-:Y:S05]  /*6370*/  BSYNC.RECONVERGENT B2 ;  /* 0x0000000000027941 */ /* 0x000fea0003800200 */
.L_x_404:
[----:B------:R-:W0:Y:S01]  /*6380*/  MUFU.RCP64H R21, R223 ;  /* 0x000000df00157308 */ /* 0x000e220000001800 */
[----:B------:R-:W-:Y:S01]  /*6390*/  MOV R20, 0x1 ;  /* 0x0000000100147802 */ /* 0x000fe20000000f00 */
        /* <DEDUP_REMOVED lines=16> */
[----:B------:R-:W-:Y:S01]  /*64a0*/  MOV R0, 0x64d0 ;  /* 0x000064d000007802 */ /* 0x000fe20000000f00 */
[----:B------:R-:W-:-:S07]  /*64b0*/  IMAD.MOV.U32 R21, RZ, RZ, R223 ;  /* 0x000000ffff157224 */ /* 0x000fce00078e00df */
[----:B------:R-:W-:Y:S05]  /*64c0*/  CALL.REL.NOINC `($__internal_7_$__cuda_sm20_div_rn_f64_full) ;  /* 0x0000002800287944 */ /* 0x000fea0003c00000 */
.L_x_407:
[----:B------:R-:W-:Y:S05]  /*64d0*/  BSYNC.RECONVERGENT B2 ;  /* 0x0000000000027941 */ /* 0x000fea0003800200 */
.L_x_406:
[----:B------:R-:W-:Y:S01]  /*64e0*/  DMUL R42, R16, R16 ;  /* 0x00000010102a7228 */ /* 0x000fe20000000000 */
[----:B------:R-:W-:Y:S01]  /*64f0*/  UMOV UR36, 0x55555555 ;  /* 0x5555555500247882 */ /* 0x000fe20000000000 */
[----:B------:R-:W-:Y:S01]  /*6500*/  DADD R40, R124, R124 ;  /* 0x000000007c287229 */ /* 0x000fe2000000007c */
[----:B------:R-:W-:Y:S01]  /*6510*/  UMOV UR37, 0x3fe55555 ;  /* 0x3fe5555500257882 */ /* 0x000fe20000000000 */
[-C--:B------:R-:W-:Y:S01]  /*6520*/  DMUL R18, R20, R2.reuse ;  /* 0x0000000214127228 */ /* 0x080fe20000000000 */
[----:B------:R-:W-:Y:S01]  /*6530*/  UMOV UR38, 0xbca1af28 ;  /* 0xbca1af2800267882 */ /* 0x000fe20000000000 */
[----:B------:R-:W-:Y:S01]  /*6540*/  DMUL R24, R16, R2 ;  /* 0x0000000210187228 */ /* 0x000fe20000000000 */
[----:B------:R-:W-:Y:S01]  /*6550*/  UMOV UR39, 0x3faaf286 ;  /* 0x3faaf28600277882 */ /* 0x000fe20000000000 */
[----:B------:R-:W-:Y:S01]  /*6560*/  DMUL R26, R20, R16 ;  /* 0x00000010141a7228 */ /* 0x000fe20000000000 */
[----:B------:R-:W-:Y:S01]  /*6570*/  UMOV UR40, 0x6a819a9e ;  /* 0x6a819a9e00287882 */ /* 0x000fe20000000000 */
[----:B------:R-:W-:Y:S01]  /*6580*/  DMUL R38, R120, 4 ;  /* 0x4010000078267828 */ /* 0x000fe20000000000 */
[----:B------:R-:W-:Y:S01]  /*6590*/  UMOV UR41, 0x3f89aa06 ;  /* 0x3f89aa0600297882 */ /* 0x000fe20000000000 */
[----:B------:R-:W-:Y:S01]  /*65a0*/  DFMA R22, R2, R2, R42 ;  /* 0x000000020216722b */ /* 0x000fe2000000002a */
[----:B------:R-:W-:Y:S01]  /*65b0*/  UMOV UR44, 0xb4812d20 ;  /* 0xb4812d20002c7882 */ /* 0x000fe20000000000 */
[----:B------:R-:W-:Y:S01]  /*65c0*/  DMUL R40, R40, R16 ;  /* 0x0000001028287228 */ /* 0x000fe20000000000 */
[----:B------:R-:W-:Y:S01]  /*65d0*/  UMOV UR45, 0x3f72d204 ;  /* 0x3f72d204002d7882 */ /* 0x000fe20000000000 */
[C---:B------:R-:W-:Y:S01]  /*65e0*/  DFMA R118, R90.reuse, R18, -R116 ;  /* 0x000000125a76722b */ /* 0x040fe20000000874 */
[----:B------:R-:W-:Y:S01]  /*65f0*/  UMOV UR56, 0xd801b600 ;  /* 0xd801b60000387882 */ /* 0x000fe20000000000 */
[----:B------:R-:W-:Y:S01]  /*6600*/  DFMA R128, R90, R24, -R148 ;  /* 0x000000185a80722b */ /* 0x000fe20000000894 */
[----:B------:R-:W-:Y:S01]  /*6610*/  UMOV UR57, 0x3f6b6006 ;  /* 0x3f6b600600397882 */ /* 0x000fe20000000000 */
[----:B------:R-:W-:Y:S01]  /*6620*/  DADD R134, R126, R126 ;  /* 0x000000007e867229 */ /* 0x000fe2000000007e */
[----:B------:R-:W-:Y:S01]  /*6630*/  UMOV UR42, 0x18618619 ;  /* 0x18618619002a7882 */ /* 0x000fe20000000000 */
[C---:B------:R-:W-:Y:S01]  /*6640*/  DFMA R132, R90.reuse, R26, -R104 ;  /* 0x0000001a5a84722b */ /* 0x040fe20000000868 */
[----:B------:R-:W-:Y:S01]  /*6650*/  UMOV UR43, 0x3fa86186 ;  /* 0x3fa86186002b7882 */ /* 0x000fe20000000000 */
[C---:B------:R-:W-:Y:S01]  /*6660*/  DMUL R122, R90.reuse, 19 ;  /* 0x403300005a7a7828 */ /* 0x040fe20000000000 */
[----:B------:R-:W-:Y:S01]  /*6670*/  UMOV UR46, 0x1041040f ;  /* 0x1041040f002e7882 */ /* 0x000fe20000000000 */
[----:B------:R-:W-:Y:S01]  /*6680*/  DMUL R36, R90, 11 ;  /* 0x402600005a247828 */ /* 0x000fe20000000000 */
[----:B------:R-:W-:Y:S01]  /*6690*/  UMOV UR47, 0x3f904104 ;  /* 0x3f904104002f7882 */ /* 0x000fe20000000000 */
[----:B------:R-:W-:Y:S01]  /*66a0*/  DFMA R22, R20, R20, R22 ;  /* 0x000000141416722b */ /* 0x000fe20000000016 */
[----:B------:R-:W-:Y:S01]  /*66b0*/  UMOV UR58, 0x10410410 ;  /* 0x10410410003a7882 */ /* 0x000fe20000000000 */
[----:B------:R-:W-:Y:S01]  /*66c0*/  DFMA R38, R38, R2, -R40 ;  /* 0x000000022626722b */ /* 0x000fe20000000828 */
[----:B------:R-:W-:Y:S01]  /*66d0*/  UMOV UR59, 0x3f704104 ;  /* 0x3f704104003b7882 */ /* 0x000fe20000000000 */
[----:B------:R-:W-:Y:S01]  /*66e0*/  DFMA R118, R118, UR12, R116 ;  /* 0x0000000c76767c2b */ /* 0x000fe20008000074 */
[----:B------:R-:W-:Y:S01]  /*66f0*/  UMOV UR48, 0x9999999a ;  /* 0x9999999a00307882 */ /* 0x000fe20000000000 */
[----:B------:R-:W-:Y:S01]  /*6700*/  DADD R116, R2, R2 ;  /* 0x0000000002747229 */ /* 0x000fe20000000002 */
[----:B------:R-:W-:Y:S01]  /*6710*/  UMOV UR49, 0x3fb99999 ;  /* 0x3fb9999900317882 */ /* 0x000fe20000000000 */
[----:B------:R-:W-:Y:S01]  /*6720*/  DFMA R128, R128, UR12, R148 ;  /* 0x0000000c80807c2b */ /* 0x000fe20008000094 */
[----:B------:R-:W-:Y:S01]  /*6730*/  UMOV UR50, 0x1c71c71c ;  /* 0x1c71c71c00327882 */ /* 0x000fe20000000000 */
[----:B------:R-:W-:Y:S01]  /*6740*/  DFMA R132, R132, UR12, R104 ;  /* 0x0000000c84847c2b */ /* 0x000fe20008000068 */
[----:B------:R-:W-:Y:S01]  /*6750*/  UMOV UR51, 0x3fac71c7 ;  /* 0x3fac71c700337882 */ /* 0x000fe20000000000 */
[----:B------:R-:W-:Y:S01]  /*6760*/  DFMA R148, R134, -R20, R40 ;  /* 0x800000148694722b */ /* 0x000fe20000000028 */
[----:B------:R-:W-:Y:S01]  /*6770*/  UMOV UR64, 0x9999999a ;  /* 0x9999999a00407882 */ /* 0x000fe20000000000 */
[----:B------:R-:W-:Y:S01]  /*6780*/  DFMA R122, R122, R22, -R36 ;  /* 0x000000167a7a722b */ /* 0x000fe20000000824 */
[----:B------:R-:W-:Y:S01]  /*6790*/  UMOV UR65, 0x3fb99999 ;  /* 0x3fb9999900417882 */ /* 0x000fe20000000000 */
[----:B------:R-:W-:Y:S01]  /*67a0*/  DFMA R134, R134, -R20, R38 ;  /* 0x800000148686722b */ /* 0x000fe20000000026 */
[----:B------:R-:W-:Y:S01]  /*67b0*/  UMOV UR60, 0x9999999a ;  /* 0x9999999a003c7882 */ /* 0x000fe20000000000 */
[----:B------:R-:W-:Y:S01]  /*67c0*/  DMUL R104, R120, R16 ;  /* 0x0000001078687228 */ /* 0x000fe20000000000 */
[----:B------:R-:W-:Y:S01]  /*67d0*/  UMOV UR61, 0x3f999999 ;  /* 0x3f999999003d7882 */ /* 0x000fe20000000000 */
[----:B------:R-:W-:Y:S01]  /*67e0*/  DMUL R40, R2, -UR36 ;  /* 0x8000002402287c28 */ /* 0x000fe20008000000 */
[----:B------:R-:W-:Y:S01]  /*67f0*/  UMOV UR52, 0x1c71c71d ;  /* 0x1c71c71d00347882 */ /* 0x000fe20000000000 */
[----:B------:R-:W-:Y:S01]  /*6800*/  DMUL R36, R16, -UR36 ;  /* 0x8000002410247c28 */ /* 0x000fe20008000000 */
[----:B------:R-:W-:Y:S01]  /*6810*/  UMOV UR53, 0x3f9c71c7 ;  /* 0x3f9c71c700357882 */ /* 0x000fe20000000000 */
[----:B------:R-:W-:Y:S01]  /*6820*/  DMUL R38, R20, -UR36 ;  /* 0x8000002414267c28 */ /* 0x000fe20008000000 */
[----:B------:R-:W-:Y:S01]  /*6830*/  UMOV UR66, 0x9999999a ;  /* 0x9999999a00427882 */ /* 0x000fe20000000000 */
[----:B------:R-:W-:Y:S01]  /*6840*/  DMUL R140, R124, R20 ;  /* 0x000000147c8c7228 */ /* 0x000fe20000000000 */
[----:B------:R-:W-:Y:S01]  /*6850*/  UMOV UR67, 0x3f999999 ;  /* 0x3f99999900437882 */ /* 0x000fe20000000000 */
[--C-:B------:R-:W-:Y:S01]  /*6860*/  DFMA R116, R116, R2, -R42.reuse ;  /* 0x000000027474722b */ /* 0x100fe2000000082a */
[----:B------:R-:W-:Y:S01]  /*6870*/  UMOV UR54, 0x55555555 ;  /* 0x5555555500367882 */ /* 0x000fe20000000000 */
[----:B------:R-:W-:Y:S01]  /*6880*/  DFMA R42, -R20, R20, R42 ;  /* 0x00000014142a722b */ /* 0x000fe2000000012a */
[----:B------:R-:W-:Y:S01]  /*6890*/  UMOV UR55, 0x3fb55555 ;  /* 0x3fb5555500377882 */ /* 0x000fe20000000000 */
[----:B------:R-:W-:Y:S01]  /*68a0*/  DFMA R172, R124, R2, R104 ;  /* 0x000000027cac722b */ /* 0x000fe20000000068 */
[----:B------:R-:W-:Y:S01]  /*68b0*/  UMOV UR62, 0x1c71c71d ;  /* 0x1c71c71d003e7882 */ /* 0x000fe20000000000 */
[C---:B------:R-:W-:Y:S01]  /*68c0*/  DFMA R130, R90.reuse, R40, -R110 ;  /* 0x000000285a82722b */ /* 0x040fe2000000086e */
[----:B------:R-:W-:Y:S01]  /*68d0*/  UMOV UR63, 0x3f8c71c7 ;  /* 0x3f8c71c7003f7882 */ /* 0x000fe20000000000 */
[C---:B------:R-:W-:Y:S01]  /*68e0*/  DFMA R136, R90.reuse, R36, -R96 ;  /* 0x000000245a88722b */ /* 0x040fe20000000860 */
[----:B------:R-:W-:Y:S01]  /*68f0*/  UMOV UR68, 0x55555555 ;  /* 0x5555555500447882 */ /* 0x000fe20000000000 */
[----:B------:R-:W-:Y:S01]  /*6900*/  DFMA R104, R90, R38, -R92 ;  /* 0x000000265a68722b */ /* 0x000fe2000000085c */
[----:B------:R-:W-:Y:S01]  /*6910*/  UMOV UR69, 0x3fb55555 ;  /* 0x3fb5555500457882 */ /* 0x000fe20000000000 */
[----:B------:R-:W-:Y:S01]  /*6920*/  DMUL R138, R120, R20 ;  /* 0x00000014788a7228 */ /* 0x000fe20000000000 */
[----:B------:R-:W-:Y:S01]  /*6930*/  BSSY.RECONVERGENT B2, `(.L_x_408) ;  /* 0x0000208000027945 */ /* 0x000fe20003800200 */
[----:B------:R-:W-:-:S02]  /*6940*/  DFMA R224, R126, R16, R140 ;  /* 0x000000107ee0722b */ /* 0x000fc4000000008c */
[----:B------:R-:W-:Y:S02]  /*6950*/  DMUL R140, R90, R42 ;  /* 0x0000002a5a8c7228 */ /* 0x000fe40000000000 */
[-C--:B------:R-:W-:Y:S02]  /*6960*/  DFMA R130, R130, R8.reuse, R110 ;  /* 0x000000088282722b */ /* 0x080fe4000000006e */
[-C--:B------:R-:W-:Y:S02]  /*6970*/  DFMA R136, R136, R8.reuse, R96 ;  /* 0x000000088888722b */ /* 0x080fe40000000060 */
[----:B------:R-:W-:Y:S02]  /*6980*/  DFMA R110, R104, R8, R92 ;  /* 0x00000008686e722b */ /* 0x000fe4000000005c */
[----:B------:R-:W-:Y:S02]  /*6990*/  DFMA R104, R172, UR14, R128 ;  /* 0x0000000eac687c2b */ /* 0x000fe40008000080 */
[----:B------:R-:W-:-:S02]  /*69a0*/  DFMA R96, R126, R2, R138 ;  /* 0x000000027e60722b */ /* 0x000fc4000000008a */
[----:B------:R-:W-:Y:S02]  /*69b0*/  DADD R128, -R108, R140 ;  /* 0x000000006c807229 */ /* 0x000fe4000000018c */
[----:B------:R-:W-:Y:S02]  /*69c0*/  DFMA R92, R224, UR14, R132 ;  /* 0x0000000ee05c7c2b */ /* 0x000fe40008000084 */
[----:B------:R-:W-:Y:S02]  /*69d0*/  DMUL R132, R120, -UR36 ;  /* 0x8000002478847c28 */ /* 0x000fe40008000000 */
[----:B------:R-:W-:Y:S02]  /*69e0*/  DFMA R96, R96, UR14, R118 ;  /* 0x0000000e60607c2b */ /* 0x000fe40008000076 */
[----:B------:R-:W-:Y:S02]  /*69f0*/  DFMA R118, R128, UR12, R108 ;  /* 0x0000000c80767c2b */ /* 0x000fe4000800006c */
[----:B------:R-:W-:-:S02]  /*6a00*/  DADD R108, -R88, R122 ;  /* 0x00000000586c7229 */ /* 0x000fc4000000017a */
[----:B------:R-:W-:Y:S02]  /*6a10*/  DFMA R140, R140, -0.5, -R106 ;  /* 0xbfe000008c8c782b */ /* 0x000fe4000000086a */
[----:B------:R-:W-:Y:S02]  /*6a20*/  DMUL R138, R124, -UR36 ;  /* 0x800000247c8a7c28 */ /* 0x000fe40008000000 */
[----:B------:R-:W-:Y:S02]  /*6a30*/  DFMA R122, R230, R132, R130 ;  /* 0x00000084e67a722b */ /* 0x000fe40000000082 */
[----:B------:R-:W-:Y:S02]  /*6a40*/  DADD R98, R98, R124 ;  /* 0x0000000062627229 */ /* 0x000fe4000000007c */
[----:B------:R-:W-:Y:S02]  /*6a50*/  DMUL R130, R124, R16 ;  /* 0x000000107c827228 */ /* 0x000fe40000000000 */
[----:B------:R-:W-:-:S02]  /*6a60*/  DFMA R124, R108, UR12, R88 ;  /* 0x0000000c6c7c7c2b */ /* 0x000fc40008000058 */
[----:B------:R-:W-:Y:S02]  /*6a70*/  DMUL R108, R90, 5.5 ;  /* 0x401600005a6c7828 */ /* 0x000fe40000000000 */
[----:B------:R-:W-:Y:S02]  /*6a80*/  DFMA R128, R140, UR12, R106 ;  /* 0x0000000c8c807c2b */ /* 0x000fe4000800006a */
[----:B------:R-:W-:Y:S01]  /*6a90*/  DFMA R106, R230, R138, R136 ;  /* 0x0000008ae66a722b */ /* 0x000fe20000000088 */
[----:B------:R-:W-:Y:S01]  /*6aa0*/  MOV R140, UR14 ;  /* 0x0000000e008c7c02 */ /* 0x000fe20008000f00 */
[----:B------:R-:W-:Y:S01]  /*6ab0*/  DADD R136, R120, R120 ;  /* 0x0000000078887229 */ /* 0x000fe20000000078 */
[----:B------:R-:W-:Y:S01]  /*6ac0*/  IMAD.U32 R141, RZ, RZ, UR15 ;  /* 0x0000000fff8d7e24 */ /* 0x000fe2000f8e00ff */
[----:B------:R-:W-:Y:S02]  /*6ad0*/  DFMA R88, -R20, R20, R116 ;  /* 0x000000141458722b */ /* 0x000fe40000000174 */
[----:B------:R-:W-:-:S02]  /*6ae0*/  DMUL R108, R22, R108 ;  /* 0x0000006c166c7228 */ /* 0x000fc40000000000 */
[----:B------:R-:W-:Y:S02]  /*6af0*/  DADD R112, R112, R120 ;  /* 0x0000000070707229 */ /* 0x000fe40000000078 */
[CCC-:B------:R-:W-:Y:S02]  /*6b00*/  DFMA R132, R120.reuse, R2.reuse, R130.reuse ;  /* 0x000000027884722b */ /* 0x1c0fe40000000082 */
[-CC-:B------:R-:W-:Y:S02]  /*6b10*/  DFMA R120, -R120, R2.reuse, -R130.reuse ;  /* 0x000000027878722b */ /* 0x180fe40000000982 */
[----:B------:R-:W-:Y:S02]  /*6b20*/  DFMA R116, R136, -R2, R130 ;  /* 0x800000028874722b */ /* 0x000fe40000000082 */
[C---:B------:R-:W-:Y:S02]  /*6b30*/  DMUL R136, R90.reuse, R88 ;  /* 0x000000585a887228 */ /* 0x040fe40000000000 */
[----:B------:R-:W-:-:S02]  /*6b40*/  DFMA R108, R90, 3, -R108 ;  /* 0x400800005a6c782b */ /* 0x000fc4000000086c */
[----:B------:R-:W-:Y:S02]  /*6b50*/  DMUL R138, R126, -UR36 ;  /* 0x800000247e8a7c28 */ /* 0x000fe40008000000 */
[----:B------:R-:W-:Y:S02]  /*6b60*/  DADD R94, R94, R126 ;  /* 0x000000005e5e7229 */ /* 0x000fe4000000007e */
[CC--:B------:R-:W-:Y:S02]  /*6b70*/  DFMA R130, R126.reuse, R20.reuse, -R130 ;  /* 0x000000147e82722b */ /* 0x0c0fe40000000882 */
[CC--:B------:R-:W-:Y:S02]  /*6b80*/  DFMA R132, R126.reuse, R20.reuse, R132 ;  /* 0x000000147e84722b */ /* 0x0c0fe40000000084 */
[CC--:B------:R-:W-:Y:S02]  /*6b90*/  DFMA R120, R126.reuse, -R20.reuse, R120 ;  /* 0x800000147e78722b */ /* 0x0c0fe40000000078 */
[----:B------:R-:W-:-:S02]  /*6ba0*/  DFMA R116, R126, R20, R116 ;  /* 0x000000147e74722b */ /* 0x000fc40000000074 */
[----:B------:R-:W-:Y:S02]  /*6bb0*/  DMUL R126, R140, 38 ;  /* 0x404300008c7e7828 */ /* 0x000fe40000000000 */
[----:B------:R-:W-:Y:S02]  /*6bc0*/  DADD R140, -R82, R136 ;  /* 0x00000000528c7229 */ /* 0x000fe40000000188 */
[----:B------:R-:W-:Y:S02]  /*6bd0*/  DFMA R172, R136, -0.5, -R84 ;  /* 0xbfe0000088ac782b */ /* 0x000fe40000000854 */
[----:B------:R-:W-:Y:S02]  /*6be0*/  DADD R136, -R86, R108 ;  /* 0x0000000056887229 */ /* 0x000fe4000000016c */
[----:B------:R-:W-:Y:S01]  /*6bf0*/  DFMA R108, R230, R138, R110 ;  /* 0x0000008ae66c722b */ /* 0x000fe2000000006e */
[----:B------:R-:W-:Y:S01]  /*6c00*/  IMAD.U32 R138, RZ, RZ, UR14 ;  /* 0x0000000eff8a7e24 */ /* 0x000fe2000f8e00ff */
[----:B------:R-:W-:Y:S01]  /*6c10*/  MOV R139, UR15 ;  /* 0x0000000f008b7c02 */ /* 0x000fe20008000f00 */
[----:B------:R-:W-:-:S02]  /*6c20*/  DFMA R140, R140, UR12, R82 ;  /* 0x0000000c8c8c7c2b */ /* 0x000fc40008000052 */
[----:B------:R-:W-:Y:S02]  /*6c30*/  DFMA R124, R132, R126, R124 ;  /* 0x0000007e847c722b */ /* 0x000fe4000000007c */
[----:B------:R-:W-:Y:S02]  /*6c40*/  DFMA R136, R136, UR12, R86 ;  /* 0x0000000c88887c2b */ /* 0x000fe40008000056 */
[----:B------:R-:W-:Y:S02]  /*6c50*/  DMUL R82, R138, 11 ;  /* 0x402600008a527828 */ /* 0x000fe40000000000 */
[----:B------:R-:W-:Y:S02]  /*6c60*/  DMUL R90, R90, UR38 ;  /* 0x000000265a5a7c28 */ /* 0x000fe40008000000 */
[----:B------:R-:W-:Y:S02]  /*6c70*/  DFMA R110, R172, UR12, R84 ;  /* 0x0000000cac6e7c2b */ /* 0x000fe40008000054 */
[----:B------:R-:W-:-:S02]  /*6c80*/  DFMA R86, R130, UR14, R128 ;  /* 0x0000000e82567c2b */ /* 0x000fc40008000080 */
[----:B------:R-:W-:Y:S02]  /*6c90*/  DFMA R134, R134, UR14, R140 ;  /* 0x0000000e86867c2b */ /* 0x000fe4000800008c */
[----:B------:R-:W-:Y:S02]  /*6ca0*/  DFMA R82, R120, R82, R136 ;  /* 0x000000527852722b */ /* 0x000fe40000000088 */
[C-C-:B------:R-:W-:Y:S02]  /*6cb0*/  DFMA R140, R124.reuse, -UR40, R90.reuse ;  /* 0x800000287c8c7c2b */ /* 0x140fe4000800005a */
[C-C-:B------:R-:W-:Y:S02]  /*6cc0*/  DFMA R84, R124.reuse, -UR44, R90.reuse ;  /* 0x8000002c7c547c2b */ /* 0x140fe4000800005a */
[----:B------:R-:W-:Y:S02]  /*6cd0*/  DFMA R128, R124, UR56, R90 ;  /* 0x000000387c807c2b */ /* 0x000fe4000800005a */
[----:B------:R-:W-:-:S02]  /*6ce0*/  DFMA R110, R116, UR14, R110 ;  /* 0x0000000e746e7c2b */ /* 0x000fc4000800006e */
[C---:B------:R-:W-:Y:S02]  /*6cf0*/  DFMA R140, R82.reuse, UR42, R140 ;  /* 0x0000002a528c7c2b */ /* 0x040fe4000800008c */
[C---:B------:R-:W-:Y:S02]  /*6d00*/  DFMA R84, R82.reuse, -UR46, R84 ;  /* 0x8000002e52547c2b */ /* 0x040fe40008000054 */
[----:B------:R-:W-:Y:S02]  /*6d10*/  DFMA R128, R82, UR58, R128 ;  /* 0x0000003a52807c2b */ /* 0x000fe40008000080 */
[C-C-:B------:R-:W-:Y:S01]  /*6d20*/  DADD R82, R112.reuse, -R122.reuse ;  /* 0x0000000070527229 */ /* 0x140fe2000000087a */
[----:B------:R-:W-:Y:S01]  /*6d30*/  STG.E.64 desc[UR18][R218.64], R140 ;  /* 0x0000008cda007986 */ /* 0x000fe2000c101b12 */
[----:B------:R-:W-:Y:S02]  /*6d40*/  DADD R90, -R112, R122 ;  /* 0x00000000705a7229 */ /* 0x000fe4000000017a */
[----:B------:R-:W-:-:S02]  /*6d50*/  DADD R136, R134, -R110 ;  /* 0x0000000086887229 */ /* 0x000fc4000000086e */
[----:B------:R-:W-:Y:S02]  /*6d60*/  DADD R132, R98, -R106 ;  /* 0x0000000062847229 */ /* 0x000fe4000000086a */
[--C-:B------:R-:W-:Y:S02]  /*6d70*/  DFMA R82, R82, UR48, R84.reuse ;  /* 0x0000003052527c2b */ /* 0x100fe40008000054 */
[----:B------:R-:W-:Y:S02]  /*6d80*/  DFMA R90, R90, UR48, R84 ;  /* 0x000000305a5a7c2b */ /* 0x000fe40008000054 */
[----:B------:R-:W-:Y:S02]  /*6d90*/  DADD R130, -R98, R106 ;  /* 0x0000000062827229 */ /* 0x000fe4000000016a */
[C-C-:B------:R-:W-:Y:S02]  /*6da0*/  DADD R244, R94.reuse, -R108.reuse ;  /* 0x000000005ef47229 */ /* 0x140fe4000000086c */
[----:B------:R-:W-:-:S02]  /*6db0*/  DADD R242, -R94, R108 ;  /* 0x000000005ef27229 */ /* 0x000fc4000000016c */
[----:B------:R-:W-:Y:S02]  /*6dc0*/  DFMA R138, R136, UR50, R82 ;  /* 0x00000032888a7c2b */ /* 0x000fe40008000052 */
[----:B------:R-:W-:Y:S02]  /*6dd0*/  DADD R82, -R112, R98 ;  /* 0x0000000070527229 */ /* 0x000fe40000000162 */
[----:B------:R-:W-:Y:S02]  /*6de0*/  DFMA R136, R136, UR50, R90 ;  /* 0x0000003288887c2b */ /* 0x000fe4000800005a */
[----:B------:R-:W-:Y:S01]  /*6df0*/  DADD R120, R112, R98 ;  /* 0x0000000070787229 */ /* 0x000fe20000000062 */
[----:B------:R-:W-:Y:S01]  /*6e00*/  STG.E.64 desc[UR18][R214.64], R138 ;  /* 0x0000008ad6007986 */ /* 0x000fe2000c101b12 */
[--C-:B------:R-:W-:Y:S02]  /*6e10*/  DFMA R132, R132, UR48, R84.reuse ;  /* 0x0000003084847c2b */ /* 0x100fe40008000054 */
[--C-:B------:R-:W-:Y:S01]  /*6e20*/  DFMA R130, R130, UR48, R84.reuse ;  /* 0x0000003082827c2b */ /* 0x100fe20008000054 */
[----:B------:R-:W-:Y:S01]  /*6e30*/  STG.E.64 desc[UR18][R220.64], R136 ;  /* 0x00000088dc007986 */ /* 0x000fe2000c101b12 */
[----:B------:R-:W-:-:S02]  /*6e40*/  DFMA R244, R244, UR48, R84 ;  /* 0x00000030f4f47c2b */ /* 0x000fc40008000054 */
[----:B------:R-:W-:Y:S02]  /*6e50*/  DFMA R242, R242, UR48, R84 ;  /* 0x00000030f2f27c2b */ /* 0x000fe40008000054 */
[----:B------:R-:W-:Y:S02]  /*6e60*/  DADD R90, R112, -R98 ;  /* 0x00000000705a7229 */ /* 0x000fe40000000862 */
[----:B------:R-:W-:Y:S02]  /*6e70*/  DADD R84, -R122, R106 ;  /* 0x000000007a547229 */ /* 0x000fe4000000016a */
[----:B------:R-:W-:Y:S02]  /*6e80*/  DFMA R82, R82, UR48, R128 ;  /* 0x0000003052527c2b */ /* 0x000fe40008000080 */
[----:B------:R-:W-:Y:S02]  /*6e90*/  DFMA R148, R148, UR14, R118 ;  /* 0x0000000e94947c2b */ /* 0x000fe40008000076 */
[----:B------:R-:W-:-:S02]  /*6ea0*/  DADD R118, R122, R106 ;  /* 0x000000007a767229 */ /* 0x000fc4000000006a */
[----:B------:R-:W-:Y:S02]  /*6eb0*/  DFMA R126, R120, UR48, R128 ;  /* 0x00000030787e7c2b */ /* 0x000fe40008000080 */
[----:B------:R-:W-:Y:S02]  /*6ec0*/  DADD R116, R122, -R106 ;  /* 0x000000007a747229 */ /* 0x000fe4000000086a */
[----:B------:R-:W-:Y:S02]  /*6ed0*/  DADD R124, -R134, R110 ;  /* 0x00000000867c7229 */ /* 0x000fe4000000016e */
[--C-:B------:R-:W-:Y:S02]  /*6ee0*/  DFMA R120, R120, -UR64, R128.reuse ;  /* 0x8000004078787c2b */ /* 0x100fe40008000080 */
[----:B------:R-:W-:Y:S02]  /*6ef0*/  DFMA R90, R90, UR48, R128 ;  /* 0x000000305a5a7c2b */ /* 0x000fe40008000080 */
[----:B------:R-:W-:-:S02]  /*6f00*/  DFMA R84, R84, UR60, R82 ;  /* 0x0000003c54547c2b */ /* 0x000fc40008000052 */
[C---:B------:R-:W-:Y:S02]  /*6f10*/  DFMA R40, R52.reuse, R40, -R72 ;  /* 0x000000283428722b */ /* 0x040fe40000000848 */
[----:B------:R-:W-:Y:S02]  /*6f20*/  DFMA R38, R52, R38, -R54 ;  /* 0x000000263426722b */ /* 0x000fe40000000836 */
[----:B------:R-:W-:Y:S02]  /*6f30*/  DMUL R228, R228, UR20 ;  /* 0x00000014e4e47c28 */ /* 0x000fe40008000000 */
[C-C-:B------:R-:W-:Y:S02]  /*6f40*/  DADD R82, R112.reuse, R94.reuse ;  /* 0x0000000070527229 */ /* 0x140fe4000000005e */
[C-C-:B------:R-:W-:Y:S02]  /*6f50*/  DADD R224, R112.reuse, -R94.reuse ;  /* 0x0000000070e07229 */ /* 0x140fe4000000085e */
[----:B------:R-:W-:-:S02]  /*6f60*/  DADD R112, -R112, R94 ;  /* 0x0000000070707229 */ /* 0x000fc4000000015e */
[----:B------:R-:W-:Y:S02]  /*6f70*/  DFMA R126, R118, UR60, R126 ;  /* 0x0000003c767e7c2b */ /* 0x000fe4000800007e */
[C---:B------:R-:W-:Y:S02]  /*6f80*/  DFMA R132, R124.reuse, UR52, R132 ;  /* 0x000000347c847c2b */ /* 0x040fe40008000084 */
[C---:B------:R-:W-:Y:S02]  /*6f90*/  DFMA R130, R124.reuse, UR52, R130 ;  /* 0x000000347c827c2b */ /* 0x040fe40008000082 */
[C---:B------:R-:W-:Y:S02]  /*6fa0*/  DFMA R244, R124.reuse, UR52, R244 ;  /* 0x000000347cf47c2b */ /* 0x040fe400080000f4 */
[----:B------:R-:W-:Y:S02]  /*6fb0*/  DFMA R242, R124, UR52, R242 ;  /* 0x000000347cf27c2b */ /* 0x000fe400080000f2 */
[----:B------:R-:W-:-:S02]  /*6fc0*/  DFMA R118, R118, -UR66, R120 ;  /* 0x8000004276767c2b */ /* 0x000fc40008000078 */
[----:B------:R-:W-:Y:S02]  /*6fd0*/  DFMA R116, R116, UR60, R90 ;  /* 0x0000003c74747c2b */ /* 0x000fe4000800005a */
[C-C-:B------:R-:W-:Y:S02]  /*6fe0*/  DADD R124, R122.reuse, R108.reuse ;  /* 0x000000007a7c7229 */ /* 0x140fe4000000006c */
[C-C-:B------:R-:W-:Y:S02]  /*6ff0*/  DADD R90, R122.reuse, -R108.reuse ;  /* 0x000000007a5a7229 */ /* 0x140fe4000000086c */
[----:B------:R-:W-:Y:S02]  /*7000*/  DADD R120, -R122, R108 ;  /* 0x000000007a787229 */ /* 0x000fe4000000016c */
[-C--:B------:R-:W-:Y:S02]  /*7010*/  DFMA R72, R40, R6.reuse, R72 ;  /* 0x000000062848722b */ /* 0x080fe40000000048 */
[----:B------:R-:W-:-:S02]  /*7020*/  DFMA R54, R38, R6, R54 ;  /* 0x000000062636722b */ /* 0x000fc40000000036 */
[----:B------:R-:W-:Y:S02]  /*7030*/  DFMA R222, R226, R228, R222 ;  /* 0x000000e4e2de722b */ /* 0x000fe400000000de */
[--C-:B------:R-:W-:Y:S02]  /*7040*/  DFMA R122, R82, UR48, R128.reuse ;  /* 0x00000030527a7c2b */ /* 0x100fe40008000080 */
[C---:B------:R-:W-:Y:S02]  /*7050*/  DMUL R38, R52.reuse, 19 ;  /* 0x4033000034267828 */ /* 0x040fe40000000000 */
[----:B------:R-:W-:Y:S02]  /*7060*/  DMUL R40, R52, 11 ;  /* 0x4026000034287828 */ /* 0x000fe40000000000 */
[--C-:B------:R-:W-:Y:S02]  /*7070*/  DFMA R224, R224, UR48, R128.reuse ;  /* 0x00000030e0e07c2b */ /* 0x100fe40008000080 */
[--C-:B------:R-:W-:Y:S01]  /*7080*/  DFMA R226, R112, UR48, R128.reuse ;  /* 0x0000003070e27c2b */ /* 0x100fe20008000080 */
[----:B------:R-:W-:Y:S01]  /*7090*/  FSETP.GEU.AND P1, PT, |R223|, 6.5827683646048100446e-37, PT ;  /* 0x03600000df00780b */ /* 0x000fe20003f2e200 */
[----:B------:R-:W-:-:S02]  /*70a0*/  DFMA R172, R82, -UR64, R128 ;  /* 0x8000004052ac7c2b */ /* 0x000fc40008000080 */
[----:B------:R-:W-:Y:S02]  /*70b0*/  DADD R112, R98, R94 ;  /* 0x0000000062707229 */ /* 0x000fe4000000005e */
[----:B------:R-:W-:Y:S02]  /*70c0*/  DFMA R82, R124, UR60, R122 ;  /* 0x0000003c7c527c2b */ /* 0x000fe4000800007a */
[----:B------:R-:W-:Y:S02]  /*70d0*/  DFMA R38, R22, R38, -R40 ;  /* 0x000000261626722b */ /* 0x000fe40000000828 */
[----:B------:R-:W-:Y:S02]  /*70e0*/  DFMA R122, R90, UR60, R224 ;  /* 0x0000003c5a7a7c2b */ /* 0x000fe400080000e0 */
[----:B------:R-:W-:Y:S02]  /*70f0*/  DFMA R120, R120, UR60, R226 ;  /* 0x0000003c78787c2b */ /* 0x000fe400080000e2 */
[----:B------:R-:W-:-:S02]  /*7100*/  DMUL R40, R52, 5.5 ;  /* 0x4016000034287828 */ /* 0x000fc40000000000 */
[----:B------:R-:W-:Y:S02]  /*7110*/  DFMA R124, R124, -UR66, R172 ;  /* 0x800000427c7c7c2b */ /* 0x000fe400080000ac */
[----:B------:R-:W-:Y:S02]  /*7120*/  DFMA R90, R112, UR48, R128 ;  /* 0x00000030705a7c2b */ /* 0x000fe40008000080 */
[----:B------:R-:W-:Y:S02]  /*7130*/  DFMA R226, R114, -R8, R114 ;  /* 0x8000000872e2722b */ /* 0x000fe40000000072 */
[----:B------:R-:W-:Y:S02]  /*7140*/  DADD R224, R106, R108 ;  /* 0x000000006ae07229 */ /* 0x000fe4000000006c */
[----:B------:R-:W-:Y:S02]  /*7150*/  DFMA R112, R112, -UR64, R128 ;  /* 0x8000004070707c2b */ /* 0x000fe40008000080 */
[----:B------:R-:W-:-:S02]  /*7160*/  DADD R172, R148, -R86 ;  /* 0x0000000094ac7229 */ /* 0x000fc40000000856 */
[----:B------:R-:W-:Y:S02]  /*7170*/  DADD R114, -R148, R86 ;  /* 0x0000000094727229 */ /* 0x000fe40000000156 */
[-C--:B------:R-:W-:Y:S02]  /*7180*/  DFMA R234, R102, -R8.reuse, R102 ;  /* 0x8000000866ea722b */ /* 0x080fe40000000066 */
[----:B------:R-:W-:Y:S02]  /*7190*/  DFMA R240, R100, -R8, R100 ;  /* 0x8000000864f0722b */ /* 0x000fe40000000064 */
[----:B------:R-:W-:Y:S01]  /*71a0*/  DMUL R22, R22, R40 ;  /* 0x0000002816167228 */ /* 0x000fe20000000000 */
[----:B------:R-:W-:Y:S01]  /*71b0*/  IMAD.MOV.U32 R40, RZ, RZ, 0x0 ;  /* 0x00000000ff287424 */ /* 0x000fe200078e00ff */
[C---:B------:R-:W-:Y:S01]  /*71c0*/  DFMA R90, R224.reuse, UR60, R90 ;  /* 0x0000003ce05a7c2b */ /* 0x040fe2000800005a */
[----:B------:R-:W-:Y:S01]  /*71d0*/  IMAD.MOV.U32 R41, RZ, RZ, 0x3fe00000 ;  /* 0x3fe00000ff297424 */ /* 0x000fe200078e00ff */
[----:B------:R-:W-:-:S02]  /*71e0*/  DFMA R112, R224, -UR66, R112 ;  /* 0x80000042e0707c2b */ /* 0x000fc40008000070 */
[C---:B------:R-:W-:Y:S02]  /*71f0*/  DFMA R132, R172.reuse, UR54, R132 ;  /* 0x00000036ac847c2b */ /* 0x040fe40008000084 */
[----:B------:R-:W-:Y:S02]  /*7200*/  DFMA R130, R172, UR54, R130 ;  /* 0x00000036ac827c2b */ /* 0x000fe40008000082 */
[C---:B------:R-:W-:Y:S02]  /*7210*/  DFMA R244, R114.reuse, UR54, R244 ;  /* 0x0000003672f47c2b */ /* 0x040fe400080000f4 */
[----:B------:R-:W-:Y:S01]  /*7220*/  DFMA R242, R114, UR54, R242 ;  /* 0x0000003672f27c2b */ /* 0x000fe200080000f2 */
[----:B------:R-:W-:Y:S01]  /*7230*/  STG.E.64 desc[UR18][R212.64], R132 ;  /* 0x00000084d4007986 */ /* 0x000fe2000c101b12 */
[C-C-:B------:R-:W-:Y:S02]  /*7240*/  DADD R100, R226.reuse, -R234.reuse ;  /* 0x00000000e2647229 */ /* 0x140fe400000008ea */
[C-C-:B------:R-:W-:Y:S01]  /*7250*/  DADD R102, -R226.reuse, R234.reuse ;  /* 0x00000000e2667229 */ /* 0x140fe200000001ea */
[----:B------:R-:W-:Y:S01]  /*7260*/  STG.E.64 desc[UR18][R216.64], R130 ;  /* 0x00000082d8007986 */ /* 0x000fe2000c101b12 */
[----:B------:R-:W-:-:S02]  /*7270*/  DADD R114, R226, R234 ;  /* 0x00000000e2727229 */ /* 0x000fc400000000ea */
[C-C-:B------:R-:W-:Y:S01]  /*7280*/  DADD R172, -R226.reuse, R240.reuse ;  /* 0x00000000e2ac7229 */ /* 0x140fe200000001f0 */
[----:B------:R-:W-:Y:S01]  /*7290*/  STG.E.64 desc[UR18][R208.64], R244 ;  /* 0x000000f4d0007986 */ /* 0x000fe2000c101b12 */
[--C-:B------:R-:W-:Y:S02]  /*72a0*/  DADD R224, R226, -R240.reuse ;  /* 0x00000000e2e07229 */ /* 0x100fe400000008f0 */
[C-C-:B------:R-:W-:Y:S01]  /*72b0*/  DADD R228, R234.reuse, -R240.reuse ;  /* 0x00000000eae47229 */ /* 0x140fe200000008f0 */
[----:B------:R-:W-:Y:S01]  /*72c0*/  STG.E.64 desc[UR18][R210.64], R242 ;  /* 0x000000f2d2007986 */ /* 0x000fe2000c101b12 */
[--C-:B------:R-:W-:Y:S02]  /*72d0*/  DADD R232, -R234, R240.reuse ;  /* 0x00000000eae87229 */ /* 0x100fe400000001f0 */
[--C-:B------:R-:W-:Y:S02]  /*72e0*/  DADD R226, R226, R240.reuse ;  /* 0x00000000e2e27229 */ /* 0x100fe400000000f0 */
[----:B------:R-:W-:-:S02]  /*72f0*/  DADD R234, R234, R240 ;  /* 0x00000000eaea7229 */ /* 0x000fc400000000f0 */
[C-C-:B------:R-:W-:Y:S02]  /*7300*/  DADD R240, R98.reuse, -R94.reuse ;  /* 0x0000000062f07229 */ /* 0x140fe4000000085e */
[----:B------:R-:W-:Y:S02]  /*7310*/  DADD R94, -R98, R94 ;  /* 0x00000000625e7229 */ /* 0x000fe4000000015e */
[----:B------:R-:W-:Y:S02]  /*7320*/  DFMA R40, R6, -R40, 1 ;  /* 0x3ff000000628742b */ /* 0x000fe40000000828 */
[----:B------:R-:W-:Y:S02]  /*7330*/  DMUL R98, R4, -UR36 ;  /* 0x8000002404627c28 */ /* 0x000fe40008000000 */
[----:B------:R-:W-:Y:S02]  /*7340*/  DFMA R36, R52, R36, -R58 ;  /* 0x000000243424722b */ /* 0x000fe4000000083a */
[----:B------:R-:W-:-:S02]  /*7350*/  DADD R38, -R50, R38 ;  /* 0x0000000032267229 */ /* 0x000fc40000000126 */
[----:B------:R-:W-:Y:S02]  /*7360*/  DFMA R24, R52, R24, -R80 ;  /* 0x000000183418722b */ /* 0x000fe40000000850 */
[----:B------:R-:W-:Y:S02]  /*7370*/  DFMA R72, R98, R40, R72 ;  /* 0x000000286248722b */ /* 0x000fe40000000048 */
[----:B------:R-:W-:Y:S02]  /*7380*/  DFMA R58, R36, R6, R58 ;  /* 0x00000006243a722b */ /* 0x000fe4000000003a */
[----:B------:R-:W-:Y:S02]  /*7390*/  DMUL R98, R14, -UR36 ;  /* 0x800000240e627c28 */ /* 0x000fe40008000000 */
[----:B------:R-:W-:Y:S02]  /*73a0*/  DFMA R26, R52, R26, -R66 ;  /* 0x0000001a341a722b */ /* 0x000fe40000000842 */
[----:B------:R-:W-:-:S02]  /*73b0*/  DFMA R80, R24, UR16, R80 ;  /* 0x0000001018507c2b */ /* 0x000fc40008000050 */
[----:B------:R-:W-:Y:S02]  /*73c0*/  DMUL R24, R4, R16 ;  /* 0x0000001004187228 */ /* 0x000fe40000000000 */
[----:B------:R-:W-:Y:S02]  /*73d0*/  DFMA R58, R40, R98, R58 ;  /* 0x00000062283a722b */ /* 0x000fe4000000003a */
[----:B------:R-:W-:Y:S01]  /*73e0*/  DMUL R98, R34, -UR36 ;  /* 0x8000002422627c28 */ /* 0x000fe20008000000 */
[----:B------:R-:W-:Y:S01]  /*73f0*/  UMOV UR36, 0x1c71c71c ;  /* 0x1c71c71c00247882 */ /* 0x000fe20000000000 */
[----:B------:R-:W-:Y:S01]  /*7400*/  DFMA R66, R26, UR16, R66 ;  /* 0x000000101a427c2b */ /* 0x000fe20008000042 */
[----:B------:R-:W-:Y:S01]  /*7410*/  UMOV UR37, 0x3fac71c7 ;  /* 0x3fac71c700257882 */ /* 0x000fe20000000000 */
[----:B------:R-:W-:Y:S02]  /*7420*/  DADD R26, R4, R4 ;  /* 0x00000000041a7229 */ /* 0x000fe40000000004 */
[----:B------:R-:W-:-:S02]  /*7430*/  DADD R60, R60, R14 ;  /* 0x000000003c3c7229 */ /* 0x000fc4000000000e */
[----:B------:R-:W-:Y:S02]  /*7440*/  DFMA R54, R40, R98, R54 ;  /* 0x000000622836722b */ /* 0x000fe40000000036 */
[----:B------:R-:W-:Y:S02]  /*7450*/  DFMA R40, R52, 3, -R22 ;  /* 0x400800003428782b */ /* 0x000fe40000000816 */
[----:B------:R-:W-:Y:S02]  /*7460*/  DFMA R22, R38, UR16, R50 ;  /* 0x0000001026167c2b */ /* 0x000fe40008000032 */
[C---:B------:R-:W-:Y:S01]  /*7470*/  DMUL R38, R14.reuse, R16 ;  /* 0x000000100e267228 */ /* 0x040fe20000000000 */
[----:B------:R-:W-:Y:S01]  /*7480*/  MOV R50, UR34 ;  /* 0x0000002200327c02 */ /* 0x000fe20008000f00 */
[----:B------:R-:W-:Y:S01]  /*7490*/  IMAD.U32 R51, RZ, RZ, UR35 ;  /* 0x00000023ff337e24 */ /* 0x000fe2000f8e00ff */
[----:B------:R-:W-:Y:S02]  /*74a0*/  DFMA R24, R14, R2, R24 ;  /* 0x000000020e18722b */ /* 0x000fe40000000018 */
[----:B------:R-:W-:-:S02]  /*74b0*/  DADD R40, -R48, R40 ;  /* 0x0000000030287229 */ /* 0x000fc40000000128 */
[----:B------:R-:W-:Y:S02]  /*74c0*/  DMUL R98, R14, R20 ;  /* 0x000000140e627228 */ /* 0x000fe40000000000 */
[----:B------:R-:W-:Y:S02]  /*74d0*/  DMUL R50, R50, 38 ;  /* 0x4043000032327828 */ /* 0x000fe40000000000 */
[----:B------:R-:W-:Y:S02]  /*74e0*/  DADD R36, R106, -R108 ;  /* 0x000000006a247229 */ /* 0x000fe4000000086c */
[----:B------:R-:W-:Y:S02]  /*74f0*/  DFMA R48, R40, UR16, R48 ;  /* 0x0000001028307c2b */ /* 0x000fe40008000030 */
[----:B------:R-:W-:Y:S02]  /*7500*/  DFMA R40, R4, R2, R38 ;  /* 0x000000020428722b */ /* 0x000fe40000000026 */
[----:B------:R-:W-:-:S02]  /*7510*/  DADD R106, -R106, R108 ;  /* 0x000000006a6a7229 */ /* 0x000fc4000000016c */
[----:B------:R-:W-:Y:S02]  /*7520*/  DADD R74, R74, R4 ;  /* 0x000000004a4a7229 */ /* 0x000fe40000000004 */
[----:B------:R-:W-:Y:S02]  /*7530*/  DMUL R108, R4, 4 ;  /* 0x40100000046c7828 */ /* 0x000fe40000000000 */
[----:B------:R-:W-:Y:S02]  /*7540*/  DFMA R40, R34, R20, R40 ;  /* 0x000000142228722b */ /* 0x000fe40000000028 */
[----:B------:R-:W-:Y:S02]  /*7550*/  DADD R56, R56, R34 ;  /* 0x0000000038387229 */ /* 0x000fe40000000022 */
[----:B------:R-:W-:Y:S02]  /*7560*/  DFMA R98, R34, R16, R98 ;  /* 0x000000102262722b */ /* 0x000fe40000000062 */
[----:B------:R-:W-:-:S02]  /*7570*/  DFMA R18, R52, R18, -R78 ;  /* 0x000000123412722b */ /* 0x000fc4000000084e */
[----:B------:R-:W-:Y:S02]  /*7580*/  DFMA R22, R40, R50, R22 ;  /* 0x000000322816722b */ /* 0x000fe40000000016 */
[----:B------:R-:W-:Y:S02]  /*7590*/  DADD R40, R14, R14 ;  /* 0x000000000e287229 */ /* 0x000fe4000000000e */
[--C-:B------:R-:W-:Y:S02]  /*75a0*/  DFMA R14, R26, -R2, R38.reuse ;  /* 0x800000021a0e722b */ /* 0x100fe40000000026 */
[C---:B------:R-:W-:Y:S02]  /*75b0*/  DMUL R50, R4.reuse, R20 ;  /* 0x0000001404327228 */ /* 0x040fe40000000000 */
[----:B------:R-:W-:Y:S02]  /*75c0*/  DFMA R26, -R4, R2, -R38 ;  /* 0x00000002041a722b */ /* 0x000fe40000000926 */
[----:B------:R-:W-:-:S02]  /*75d0*/  DMUL R4, R40, R16 ;  /* 0x0000001028047228 */ /* 0x000fc40000000000 */
[C---:B------:R-:W-:Y:S02]  /*75e0*/  DFMA R40, R34.reuse, R20, -R38 ;  /* 0x000000142228722b */ /* 0x040fe40000000826 */
[C---:B------:R-:W-:Y:S02]  /*75f0*/  DFMA R50, R34.reuse, R2, R50 ;  /* 0x000000022232722b */ /* 0x040fe40000000032 */
[CC--:B------:R-:W-:Y:S02]  /*7600*/  DFMA R26, R34.reuse, -R20.reuse, R26 ;  /* 0x80000014221a722b */ /* 0x0c0fe4000000001a */
[C---:B------:R-:W-:Y:S02]  /*7610*/  DFMA R38, R34.reuse, R20, R14 ;  /* 0x000000142226722b */ /* 0x040fe4000000000e */
[----:B------:R-:W-:Y:S02]  /*7620*/  DADD R34, R34, R34 ;  /* 0x0000000022227229 */ /* 0x000fe40000000022 */
[----:B------:R-:W-:-:S02]  /*7630*/  DMUL R88, R52, R88 ;  /* 0x0000005834587228 */ /* 0x000fc40000000000 */
[----:B------:R-:W-:Y:S02]  /*7640*/  DFMA R18, R18, UR16, R78 ;  /* 0x0000001012127c2b */ /* 0x000fe4000800004e */
[--C-:B------:R-:W-:Y:S02]  /*7650*/  DFMA R108, R108, R2, -R4.reuse ;  /* 0x000000026c6c722b */ /* 0x100fe40000000804 */
[----:B------:R-:W-:Y:S02]  /*7660*/  DFMA R78, R34, -R20, R4 ;  /* 0x80000014224e722b */ /* 0x000fe40000000004 */
[----:B------:R-:W-:Y:S02]  /*7670*/  DFMA R4, R24, UR34, R80 ;  /* 0x0000002218047c2b */ /* 0x000fe40008000050 */
[----:B------:R-:W-:Y:S02]  /*7680*/  DADD R24, -R44, R88 ;  /* 0x000000002c187229 */ /* 0x000fe40000000158 */
[----:B------:R-:W-:-:S02]  /*7690*/  DMUL R42, R52, R42 ;  /* 0x0000002a342a7228 */ /* 0x000fc40000000000 */
[----:B------:R-:W-:Y:S02]  /*76a0*/  DFMA R88, R88, -0.5, -R46 ;  /* 0xbfe000005858782b */ /* 0x000fe4000000082e */
[----:B------:R-:W-:Y:S01]  /*76b0*/  DMUL R52, R52, UR38 ;  /* 0x0000002634347c28 */ /* 0x000fe20008000000 */
[----:B------:R-:W-:Y:S01]  /*76c0*/  UMOV UR38, 0x1c71c71d ;  /* 0x1c71c71d00267882 */ /* 0x000fe20000000000 */
[----:B------:R-:W-:Y:S01]  /*76d0*/  DFMA R44, R24, UR16, R44 ;  /* 0x00000010182c7c2b */ /* 0x000fe2000800002c */
[----:B------:R-:W-:Y:S01]  /*76e0*/  UMOV UR39, 0x3f9c71c7 ;  /* 0x3f9c71c700277882 */ /* 0x000fe20000000000 */
[----:B------:R-:W-:Y:S01]  /*76f0*/  IMAD.U32 R24, RZ, RZ, UR34 ;  /* 0x00000022ff187e24 */ /* 0x000fe2000f8e00ff */
[----:B------:R-:W-:Y:S01]  /*7700*/  MOV R25, UR35 ;  /* 0x0000002300197c02 */ /* 0x000fe20008000f00 */
[----:B------:R-:W-:Y:S02]  /*7710*/  DADD R14, -R70, R42 ;  /* 0x00000000460e7229 */ /* 0x000fe4000000012a */
[----:B------:R-:W-:-:S02]  /*7720*/  DFMA R42, R42, -0.5, -R68 ;  /* 0xbfe000002a2a782b */ /* 0x000fc40000000844 */
[----:B------:R-:W-:Y:S02]  /*7730*/  DFMA R34, R34, -R20, R108 ;  /* 0x800000142222722b */ /* 0x000fe4000000006c */
[----:B------:R-:W-:Y:S02]  /*7740*/  DMUL R24, R24, 11 ;  /* 0x4026000018187828 */ /* 0x000fe40000000000 */
[----:B------:R-:W-:Y:S02]  /*7750*/  DFMA R70, R14, UR16, R70 ;  /* 0x000000100e467c2b */ /* 0x000fe40008000046 */
[----:B------:R-:W-:Y:S02]  /*7760*/  DFMA R68, R42, UR16, R68 ;  /* 0x000000102a447c2b */ /* 0x000fe40008000044 */
[----:B------:R-:W-:Y:S02]  /*7770*/  DFMA R46, R88, UR16, R46 ;  /* 0x00000010582e7c2b */ /* 0x000fe4000800002e */
[----:B------:R-:W-:-:S02]  /*7780*/  DFMA R48, R26, R24, R48 ;  /* 0x000000181a30722b */ /* 0x000fc40000000030 */
[C-C-:B------:R-:W-:Y:S02]  /*7790*/  DFMA R42, R22.reuse, -UR44, R52.reuse ;  /* 0x8000002c162a7c2b */ /* 0x140fe40008000034 */
[C-C-:B------:R-:W-:Y:S02]  /*77a0*/  DFMA R24, R22.reuse, -UR40, R52.reuse ;  /* 0x8000002816187c2b */ /* 0x140fe40008000034 */
[----:B------:R-:W-:Y:S02]  /*77b0*/  DFMA R22, R22, UR56, R52 ;  /* 0x0000003816167c2b */ /* 0x000fe40008000034 */
[----:B------:R-:W-:Y:S02]  /*77c0*/  DFMA R26, R78, UR34, R70 ;  /* 0x000000224e1a7c2b */ /* 0x000fe40008000046 */
[----:B------:R-:W-:Y:S02]  /*77d0*/  DFMA R34, R34, UR34, R44 ;  /* 0x0000002222227c2b */ /* 0x000fe4000800002c */
[----:B------:R-:W-:-:S02]  /*77e0*/  DFMA R18, R50, UR34, R18 ;  /* 0x0000002232127c2b */ /* 0x000fc40008000012 */
[----:B------:R-:W-:Y:S02]  /*77f0*/  DFMA R38, R38, UR34, R46 ;  /* 0x0000002226267c2b */ /* 0x000fe4000800002e */
[----:B------:R-:W-:Y:S02]  /*7800*/  DFMA R78, R48, -UR46, R42 ;  /* 0x8000002e304e7c2b */ /* 0x000fe4000800002a */
[C-C-:B------:R-:W-:Y:S02]  /*7810*/  DADD R44, R74.reuse, -R72.reuse ;  /* 0x000000004a2c7229 */ /* 0x140fe40000000848 */
[----:B------:R-:W-:Y:S02]  /*7820*/  DADD R50, -R74, R72 ;  /* 0x000000004a327229 */ /* 0x000fe40000000148 */
[C---:B------:R-:W-:Y:S02]  /*7830*/  DFMA R24, R48.reuse, UR42, R24 ;  /* 0x0000002a30187c2b */ /* 0x040fe40008000018 */
[----:B------:R-:W-:-:S02]  /*7840*/  DFMA R22, R48, UR58, R22 ;  /* 0x0000003a30167c2b */ /* 0x000fc40008000016 */
[----:B------:R-:W-:Y:S02]  /*7850*/  DFMA R108, R94, UR48, R128 ;  /* 0x000000305e6c7c2b */ /* 0x000fe40008000080 */
[C-C-:B------:R-:W-:Y:S02]  /*7860*/  DADD R48, R60.reuse, -R58.reuse ;  /* 0x000000003c307229 */ /* 0x140fe4000000083a */
[----:B------:R-:W-:Y:S02]  /*7870*/  DADD R94, -R60, R58 ;  /* 0x000000003c5e7229 */ /* 0x000fe4000000013a */
[C-C-:B------:R-:W-:Y:S02]  /*7880*/  DADD R80, R56.reuse, -R54.reuse ;  /* 0x0000000038507229 */ /* 0x140fe40000000836 */
[----:B------:R-:W-:Y:S02]  /*7890*/  DADD R46, -R56, R54 ;  /* 0x00000000382e7229 */ /* 0x000fe40000000136 */
[----:B------:R-:W-:-:S02]  /*78a0*/  DADD R42, R34, -R38 ;  /* 0x00000000222a7229 */ /* 0x000fc40000000826 */
[--C-:B------:R-:W-:Y:S02]  /*78b0*/  DFMA R44, R44, UR48, R78.reuse ;  /* 0x000000302c2c7c2b */ /* 0x100fe4000800004e */
[----:B------:R-:W-:Y:S02]  /*78c0*/  DFMA R50, R50, UR48, R78 ;  /* 0x0000003032327c2b */ /* 0x000fe4000800004e */
[----:B------:R-:W-:Y:S02]  /*78d0*/  DFMA R88, R240, UR48, R128 ;  /* 0x00000030f0587c2b */ /* 0x000fe40008000080 */
[--C-:B------:R-:W-:Y:S02]  /*78e0*/  DFMA R48, R48, UR48, R78.reuse ;  /* 0x0000003030307c2b */ /* 0x100fe4000800004e */
[--C-:B------:R-:W-:Y:S02]  /*78f0*/  DFMA R94, R94, UR48, R78.reuse ;  /* 0x000000305e5e7c2b */ /* 0x100fe4000800004e */
[----:B------:R-:W-:-:S02]  /*7900*/  DFMA R80, R80, UR48, R78 ;  /* 0x0000003050507c2b */ /* 0x000fc4000800004e */
[----:B------:R-:W-:Y:S02]  /*7910*/  DFMA R78, R46, UR48, R78 ;  /* 0x000000302e4e7c2b */ /* 0x000fe4000800004e */
[----:B------:R-:W-:Y:S02]  /*7920*/  DFMA R44, R42, UR50, R44 ;  /* 0x000000322a2c7c2b */ /* 0x000fe4000800002c */
[----:B------:R-:W-:Y:S02]  /*7930*/  DADD R46, -R34, R38 ;  /* 0x00000000222e7229 */ /* 0x000fe40000000126 */
[----:B------:R-:W-:Y:S02]  /*7940*/  DFMA R42, R42, UR50, R50 ;  /* 0x000000322a2a7c2b */ /* 0x000fe40008000032 */
[----:B------:R-:W-:Y:S02]  /*7950*/  DADD R50, R74, R60 ;  /* 0x000000004a327229 */ /* 0x000fe4000000003c */
[----:B------:R-:W-:-:S02]  /*7960*/  DFMA R88, R36, UR60, R88 ;  /* 0x0000003c24587c2b */ /* 0x000fc40008000058 */
[----:B------:R-:W-:Y:S02]  /*7970*/  DADD R36, R74, R56 ;  /* 0x000000004a247229 */ /* 0x000fe40000000038 */
[----:B------:R-:W-:Y:S02]  /*7980*/  DFMA R108, R106, UR60, R108 ;  /* 0x0000003c6a6c7c2b */ /* 0x000fe4000800006c */
[----:B------:R-:W-:Y:S02]  /*7990*/  DFMA R106, R46, UR52, R48 ;  /* 0x000000342e6a7c2b */ /* 0x000fe40008000030 */
[----:B------:R-:W-:Y:S02]  /*79a0*/  DADD R52, R72, R58 ;  /* 0x0000000048347229 */ /* 0x000fe4000000003a */
[----:B------:R-:W-:Y:S02]  /*79b0*/  DFMA R48, R50, UR48, R22 ;  /* 0x0000003032307c2b */ /* 0x000fe40008000016 */
[----:B------:R-:W-:-:S02]  /*79c0*/  DFMA R14, R98, UR34, R66 ;  /* 0x00000022620e7c2b */ /* 0x000fc40008000042 */
[----:B------:R-:W-:Y:S02]  /*79d0*/  DFMA R40, R40, UR34, R68 ;  /* 0x0000002228287c2b */ /* 0x000fe40008000044 */
[C---:B------:R-:W-:Y:S02]  /*79e0*/  DFMA R94, R46.reuse, UR52, R94 ;  /* 0x000000342e5e7c2b */ /* 0x040fe4000800005e */
[C---:B------:R-:W-:Y:S02]  /*79f0*/  DFMA R80, R46.reuse, UR52, R80 ;  /* 0x000000342e507c2b */ /* 0x040fe40008000050 */
[----:B------:R-:W-:Y:S02]  /*7a00*/  DFMA R78, R46, UR52, R78 ;  /* 0x000000342e4e7c2b */ /* 0x000fe4000800004e */
[----:B------:R-:W-:Y:S02]  /*7a10*/  DFMA R50, R50, -UR64, R22 ;  /* 0x8000004032327c2b */ /* 0x000fe40008000016 */
[----:B------:R-:W-:-:S02]  /*7a20*/  DADD R66, R72, R54 ;  /* 0x0000000048427229 */ /* 0x000fc40000000036 */
[----:B------:R-:W-:Y:S02]  /*7a30*/  DFMA R68, R36, UR48, R22 ;  /* 0x0000003024447c2b */ /* 0x000fe40008000016 */
[----:B------:R-:W-:Y:S02]  /*7a40*/  DADD R46, R74, -R60 ;  /* 0x000000004a2e7229 */ /* 0x000fe4000000083c */
[----:B------:R-:W-:Y:S02]  /*7a50*/  DFMA R70, R36, -UR64, R22 ;  /* 0x8000004024467c2b */ /* 0x000fe40008000016 */
[C---:B------:R-:W-:Y:S02]  /*7a60*/  DFMA R36, R52.reuse, UR60, R48 ;  /* 0x0000003c34247c2b */ /* 0x040fe40008000030 */
[----:B------:R-:W-:Y:S02]  /*7a70*/  DFMA R52, R52, -UR66, R50 ;  /* 0x8000004234347c2b */ /* 0x000fe40008000032 */
[----:B------:R-:W-:-:S02]  /*7a80*/  DFMA R48, R66, UR60, R68 ;  /* 0x0000003c42307c2b */ /* 0x000fc40008000044 */
[----:B------:R-:W-:Y:S02]  /*7a90*/  DADD R50, R72, -R58 ;  /* 0x0000000048327229 */ /* 0x000fe4000000083a */
[----:B------:R-:W-:Y:S02]  /*7aa0*/  DFMA R46, R46, UR48, R22 ;  /* 0x000000302e2e7c2b */ /* 0x000fe40008000016 */
[----:B------:R-:W-:Y:S02]  /*7ab0*/  DADD R68, -R74, R60 ;  /* 0x000000004a447229 */ /* 0x000fe4000000013c */
[----:B------:R-:W-:Y:S02]  /*7ac0*/  DFMA R66, R66, -UR66, R70 ;  /* 0x8000004242427c2b */ /* 0x000fe40008000046 */
[----:B------:R-:W-:Y:S02]  /*7ad0*/  DADD R70, R74, -R56 ;  /* 0x000000004a467229 */ /* 0x000fe40000000838 */
[----:B------:R-:W-:-:S02]  /*7ae0*/  DFMA R50, R50, UR60, R46 ;  /* 0x0000003c32327c2b */ /* 0x000fc4000800002e */
[----:B------:R-:W-:Y:S02]  /*7af0*/  DFMA R46, R68, UR48, R22 ;  /* 0x00000030442e7c2b */ /* 0x000fe40008000016 */
[----:B------:R-:W-:Y:S02]  /*7b00*/  DADD R68, -R72, R58 ;  /* 0x0000000048447229 */ /* 0x000fe4000000013a */
[----:B------:R-:W-:Y:S02]  /*7b10*/  DADD R74, -R74, R56 ;  /* 0x000000004a4a7229 */ /* 0x000fe40000000138 */
[----:B------:R-:W-:Y:S02]  /*7b20*/  DFMA R128, R134, -UR36, R88 ;  /* 0x8000002486807c2b */ /* 0x000fe40008000058 */
[----:B------:R-:W-:Y:S02]  /*7b30*/  DADD R88, R26, -R40 ;  /* 0x000000001a587229 */ /* 0x000fe40000000828 */
[----:B------:R-:W-:-:S02]  /*7b40*/  DFMA R46, R68, UR60, R46 ;  /* 0x0000003c442e7c2b */ /* 0x000fc4000800002e */
[----:B------:R-:W-:Y:S02]  /*7b50*/  DFMA R68, R70, UR48, R22 ;  /* 0x0000003046447c2b */ /* 0x000fe40008000016 */
[C-C-:B------:R-:W-:Y:S02]  /*7b60*/  DADD R70, R72.reuse, -R54.reuse ;  /* 0x0000000048467229 */ /* 0x140fe40000000836 */
[----:B------:R-:W-:Y:S02]  /*7b70*/  DADD R72, -R72, R54 ;  /* 0x0000000048487229 */ /* 0x000fe40000000136 */
[----:B------:R-:W-:Y:S02]  /*7b80*/  DFMA R74, R74, UR48, R22 ;  /* 0x000000304a4a7c2b */ /* 0x000fe40008000016 */
[----:B------:R-:W-:Y:S02]  /*7b90*/  DFMA R126, R134, UR52, R126 ;  /* 0x00000034867e7c2b */ /* 0x000fe4000800007e */
[----:B------:R-:W-:-:S02]  /*7ba0*/  DFMA R68, R70, UR60, R68 ;  /* 0x0000003c46447c2b */ /* 0x000fc40008000044 */
[----:B------:R-:W-:Y:S02]  /*7bb0*/  DADD R70, R60, R56 ;  /* 0x000000003c467229 */ /* 0x000fe40000000038 */
[----:B------:R-:W-:Y:S02]  /*7bc0*/  DFMA R74, R72, UR60, R74 ;  /* 0x0000003c484a7c2b */ /* 0x000fe4000800004a */
[C---:B------:R-:W-:Y:S02]  /*7bd0*/  DFMA R118, R134.reuse, UR52, R118 ;  /* 0x0000003486767c2b */ /* 0x040fe40008000076 */
[----:B------:R-:W-:Y:S02]  /*7be0*/  DFMA R116, R134, UR52, R116 ;  /* 0x0000003486747c2b */ /* 0x000fe40008000074 */
[C-C-:B------:R-:W-:Y:S02]  /*7bf0*/  DFMA R72, R70.reuse, UR48, R22.reuse ;  /* 0x0000003046487c2b */ /* 0x140fe40008000016 */
[----:B------:R-:W-:-:S02]  /*7c00*/  DFMA R98, R70, -UR64, R22 ;  /* 0x8000004046627c2b */ /* 0x000fc40008000016 */
[----:B------:R-:W-:Y:S02]  /*7c10*/  DADD R70, R58, R54 ;  /* 0x000000003a467229 */ /* 0x000fe40000000036 */
[C---:B------:R-:W-:Y:S02]  /*7c20*/  DFMA R84, R134.reuse, UR52, R84 ;  /* 0x0000003486547c2b */ /* 0x040fe40008000054 */
[C---:B------:R-:W-:Y:S02]  /*7c30*/  DFMA R82, R134.reuse, UR52, R82 ;  /* 0x0000003486527c2b */ /* 0x040fe40008000052 */
[----:B------:R-:W-:Y:S02]  /*7c40*/  DFMA R124, R134, UR52, R124 ;  /* 0x00000034867c7c2b */ /* 0x000fe4000800007c */
[C---:B------:R-:W-:Y:S02]  /*7c50*/  DFMA R72, R70.reuse, UR60, R72 ;  /* 0x0000003c46487c2b */ /* 0x040fe40008000048 */
[----:B------:R-:W-:-:S02]  /*7c60*/  DFMA R70, R70, -UR66, R98 ;  /* 0x8000004246467c2b */ /* 0x000fc40008000062 */
[----:B------:R-:W-:Y:S02]  /*7c70*/  DFMA R98, R134, -UR36, R90 ;  /* 0x8000002486627c2b */ /* 0x000fe4000800005a */
[C---:B------:R-:W-:Y:S02]  /*7c80*/  DFMA R90, R88.reuse, UR54, R106 ;  /* 0x00000036585a7c2b */ /* 0x040fe4000800006a */
[----:B------:R-:W-:Y:S02]  /*7c90*/  DFMA R88, R88, UR54, R94 ;  /* 0x0000003658587c2b */ /* 0x000fe4000800005e */
[----:B------:R-:W-:Y:S02]  /*7ca0*/  DADD R94, -R26, R40 ;  /* 0x000000001a5e7229 */ /* 0x000fe40000000128 */
[C---:B------:R-:W-:Y:S02]  /*7cb0*/  DFMA R122, R134.reuse, UR52, R122 ;  /* 0x00000034867a7c2b */ /* 0x040fe4000800007a */
[----:B------:R-:W-:-:S02]  /*7cc0*/  DFMA R120, R134, UR52, R120 ;  /* 0x0000003486787c2b */ /* 0x000fc40008000078 */
[C---:B------:R-:W-:Y:S02]  /*7cd0*/  DFMA R112, R134.reuse, -UR36, R112 ;  /* 0x8000002486707c2b */ /* 0x040fe40008000070 */
[----:B------:R-:W-:Y:S02]  /*7ce0*/  DFMA R108, R134, -UR36, R108 ;  /* 0x80000024866c7c2b */ /* 0x000fe4000800006c */
[C---:B------:R-:W-:Y:S02]  /*7cf0*/  DFMA R80, R94.reuse, UR54, R80 ;  /* 0x000000365e507c2b */ /* 0x040fe40008000050 */
[----:B------:R-:W-:Y:S02]  /*7d00*/  DFMA R78, R94, UR54, R78 ;  /* 0x000000365e4e7c2b */ /* 0x000fe4000800004e */
[C---:B------:R-:W-:Y:S02]  /*7d10*/  DFMA R126, R110.reuse, UR62, R126 ;  /* 0x0000003e6e7e7c2b */ /* 0x040fe4000800007e */
[----:B------:R-:W-:-:S02]  /*7d20*/  DFMA R118, R110, UR62, R118 ;  /* 0x0000003e6e767c2b */ /* 0x000fc40008000076 */
[C---:B------:R-:W-:Y:S02]  /*7d30*/  DFMA R116, R110.reuse, UR62, R116 ;  /* 0x0000003e6e747c2b */ /* 0x040fe40008000074 */
[C---:B------:R-:W-:Y:S02]  /*7d40*/  DFMA R84, R110.reuse, UR62, R84 ;  /* 0x0000003e6e547c2b */ /* 0x040fe40008000054 */
[C---:B------:R-:W-:Y:S02]  /*7d50*/  DFMA R82, R110.reuse, UR62, R82 ;  /* 0x0000003e6e527c2b */ /* 0x040fe40008000052 */
[C---:B------:R-:W-:Y:S02]  /*7d60*/  DFMA R124, R110.reuse, UR62, R124 ;  /* 0x0000003e6e7c7c2b */ /* 0x040fe4000800007c */
[C---:B------:R-:W-:Y:S02]  /*7d70*/  DFMA R122, R110.reuse, UR62, R122 ;  /* 0x0000003e6e7a7c2b */ /* 0x040fe4000800007a */
[----:B------:R-:W-:-:S02]  /*7d80*/  DFMA R120, R110, UR62, R120 ;  /* 0x0000003e6e787c2b */ /* 0x000fc40008000078 */
[C---:B------:R-:W-:Y:S02]  /*7d90*/  DFMA R98, R110.reuse, -UR38, R98 ;  /* 0x800000266e627c2b */ /* 0x040fe40008000062 */
[C---:B------:R-:W-:Y:S02]  /*7da0*/  DFMA R112, R110.reuse, -UR38, R112 ;  /* 0x800000266e707c2b */ /* 0x040fe40008000070 */
[C---:B------:R-:W-:Y:S02]  /*7db0*/  DFMA R94, R110.reuse, -UR38, R128 ;  /* 0x800000266e5e7c2b */ /* 0x040fe40008000080 */
[----:B------:R-:W-:Y:S02]  /*7dc0*/  DFMA R246, R110, -UR38, R108 ;  /* 0x800000266ef67c2b */ /* 0x000fe4000800006c */
[-C--:B------:R-:W-:Y:S02]  /*7dd0*/  DFMA R108, R76, -R6.reuse, R76 ;  /* 0x800000064c6c722b */ /* 0x080fe4000000004c */
[----:B------:R-:W-:-:S02]  /*7de0*/  DFMA R128, R64, -R6, R64 ;  /* 0x800000064080722b */ /* 0x000fc40000000040 */
[----:B------:R-:W-:Y:S02]  /*7df0*/  DFMA R134, R62, -R6, R62 ;  /* 0x800000063e86722b */ /* 0x000fe4000000003e */
[C---:B------:R-:W-:Y:S02]  /*7e00*/  DFMA R36, R34.reuse, UR52, R36 ;  /* 0x0000003422247c2b */ /* 0x040fe40008000024 */
[C---:B------:R-:W-:Y:S02]  /*7e10*/  DFMA R52, R34.reuse, UR52, R52 ;  /* 0x0000003422347c2b */ /* 0x040fe40008000034 */
[C---:B------:R-:W-:Y:S02]  /*7e20*/  DFMA R50, R34.reuse, UR52, R50 ;  /* 0x0000003422327c2b */ /* 0x040fe40008000032 */
[C---:B------:R-:W-:Y:S02]  /*7e30*/  DFMA R46, R34.reuse, UR52, R46 ;  /* 0x00000034222e7c2b */ /* 0x040fe4000800002e */
[----:B------:R-:W-:-:S02]  /*7e40*/  DFMA R48, R34, UR52, R48 ;  /* 0x0000003422307c2b */ /* 0x000fc40008000030 */
[C---:B------:R-:W-:Y:S02]  /*7e50*/  DFMA R66, R34.reuse, UR52, R66 ;  /* 0x0000003422427c2b */ /* 0x040fe40008000042 */
[C---:B------:R-:W-:Y:S02]  /*7e60*/  DFMA R68, R34.reuse, UR52, R68 ;  /* 0x0000003422447c2b */ /* 0x040fe40008000044 */
[----:B------:R-:W-:Y:S02]  /*7e70*/  DFMA R74, R34, UR52, R74 ;  /* 0x00000034224a7c2b */ /* 0x000fe4000800004a */
[C---:B------:R-:W-:Y:S02]  /*7e80*/  DFMA R126, R148.reuse, UR54, R126 ;  /* 0x00000036947e7c2b */ /* 0x040fe4000800007e */
[C---:B------:R-:W-:Y:S02]  /*7e90*/  DFMA R118, R148.reuse, UR54, R118 ;  /* 0x0000003694767c2b */ /* 0x040fe40008000076 */
[----:B------:R-:W-:-:S02]  /*7ea0*/  DFMA R116, R148, UR54, R116 ;  /* 0x0000003694747c2b */ /* 0x000fc40008000074 */
[C---:B------:R-:W-:Y:S02]  /*7eb0*/  DFMA R84, R148.reuse, UR54, R84 ;  /* 0x0000003694547c2b */ /* 0x040fe40008000054 */
[C---:B------:R-:W-:Y:S02]  /*7ec0*/  DFMA R82, R148.reuse, -UR68, R82 ;  /* 0x8000004494527c2b */ /* 0x040fe40008000052 */
[C---:B------:R-:W-:Y:S02]  /*7ed0*/  DFMA R124, R148.reuse, -UR68, R124 ;  /* 0x80000044947c7c2b */ /* 0x040fe4000800007c */
[C---:B------:R-:W-:Y:S02]  /*7ee0*/  DFMA R122, R148.reuse, -UR68, R122 ;  /* 0x80000044947a7c2b */ /* 0x040fe4000800007a */
[----:B------:R-:W-:Y:S02]  /*7ef0*/  DFMA R120, R148, -UR68, R120 ;  /* 0x8000004494787c2b */ /* 0x000fe40008000078 */
[----:B------:R-:W-:-:S02]  /*7f00*/  DFMA R76, R92, 0.25, R98 ;  /* 0x3fd000005c4c782b */ /* 0x000fc40000000062 */
[C---:B------:R-:W-:Y:S02]  /*7f10*/  DFMA R64, R92.reuse, 0.25, R112 ;  /* 0x3fd000005c40782b */ /* 0x040fe40000000070 */
[----:B------:R-:W-:Y:S02]  /*7f20*/  DFMA R62, R92, -0.25, R94 ;  /* 0xbfd000005c3e782b */ /* 0x000fe4000000005e */
[C-C-:B------:R-:W-:Y:S02]  /*7f30*/  DADD R240, R108.reuse, -R128.reuse ;  /* 0x000000006cf07229 */ /* 0x140fe40000000880 */
[C-C-:B------:R-:W-:Y:S02]  /*7f40*/  DADD R148, -R108.reuse, R128.reuse ;  /* 0x000000006c947229 */ /* 0x140fe40000000180 */
[C---:B------:R-:W-:Y:S02]  /*7f50*/  DADD R94, R108.reuse, R128 ;  /* 0x000000006c5e7229 */ /* 0x040fe40000000080 */
[----:B------:R-:W-:-:S02]  /*7f60*/  DADD R98, -R108, R134 ;  /* 0x000000006c627229 */ /* 0x000fc40000000186 */
[--C-:B------:R-:W-:Y:S02]  /*7f70*/  DADD R106, R108, -R134.reuse ;  /* 0x000000006c6a7229 */ /* 0x100fe40000000886 */
[C-C-:B------:R-:W-:Y:S02]  /*7f80*/  DADD R110, R128.reuse, -R134.reuse ;  /* 0x00000000806e7229 */ /* 0x140fe40000000886 */
[----:B------:R-:W-:Y:S02]  /*7f90*/  DADD R112, -R128, R134 ;  /* 0x0000000080707229 */ /* 0x000fe40000000186 */
[C---:B------:R-:W-:Y:S02]  /*7fa0*/  DFMA R36, R38.reuse, UR62, R36 ;  /* 0x0000003e26247c2b */ /* 0x040fe40008000024 */
[C---:B------:R-:W-:Y:S02]  /*7fb0*/  DFMA R52, R38.reuse, UR62, R52 ;  /* 0x0000003e26347c2b */ /* 0x040fe40008000034 */
[----:B------:R-:W-:-:S02]  /*7fc0*/  DFMA R50, R38, UR62, R50 ;  /* 0x0000003e26327c2b */ /* 0x000fc40008000032 */
[C---:B------:R-:W-:Y:S02]  /*7fd0*/  DFMA R46, R38.reuse, UR62, R46 ;  /* 0x0000003e262e7c2b */ /* 0x040fe4000800002e */
[C---:B------:R-:W-:Y:S02]  /*7fe0*/  DFMA R48, R38.reuse, UR62, R48 ;  /* 0x0000003e26307c2b */ /* 0x040fe40008000030 */
[C---:B------:R-:W-:Y:S02]  /*7ff0*/  DFMA R66, R38.reuse, UR62, R66 ;  /* 0x0000003e26427c2b */ /* 0x040fe40008000042 */
[C---:B------:R-:W-:Y:S02]  /*8000*/  DFMA R68, R38.reuse, UR62, R68 ;  /* 0x0000003e26447c2b */ /* 0x040fe40008000044 */
[----:B------:R-:W-:Y:S02]  /*8010*/  DFMA R74, R38, UR62, R74 ;  /* 0x0000003e264a7c2b */ /* 0x000fe4000800004a */
[----:B------:R-:W-:-:S02]  /*8020*/  DADD R108, R108, R134 ;  /* 0x000000006c6c7229 */ /* 0x000fc40000000086 */
[----:B------:R-:W-:Y:S02]  /*8030*/  DADD R128, R128, R134 ;  /* 0x0000000080807229 */ /* 0x000fe40000000086 */
[C-C-:B------:R-:W-:Y:S02]  /*8040*/  DADD R134, R60.reuse, -R56.reuse ;  /* 0x000000003c867229 */ /* 0x140fe40000000838 */
[----:B------:R-:W-:Y:S02]  /*8050*/  DADD R248, -R60, R56 ;  /* 0x000000003cf87229 */ /* 0x000fe40000000138 */
[----:B------:R-:W-:Y:S01]  /*8060*/  DFMA R246, R92, -0.25, R246 ;  /* 0xbfd000005cf6782b */ /* 0x000fe200000000f6 */
[----:B------:R-:W-:Y:S01]  /*8070*/  IMAD.MOV.U32 R60, RZ, RZ, 0x0 ;  /* 0x00000000ff3c7424 */ /* 0x000fe200078e00ff */
[----:B------:R-:W0:Y:S01]  /*8080*/  MUFU.RCP64H R93, 3 ;  /* 0x40080000005d7908 */ /* 0x000e220000001800 */
[C---:B------:R-:W-:Y:S01]  /*8090*/  DFMA R36, R26.reuse, UR54, R36 ;  /* 0x000000361a247c2b */ /* 0x040fe20008000024 */
[----:B------:R-:W-:Y:S01]  /*80a0*/  IMAD.MOV.U32 R61, RZ, RZ, 0x40080000 ;  /* 0x40080000ff3d7424 */ /* 0x000fe200078e00ff */
[C---:B------:R-:W-:Y:S01]  /*80b0*/  DFMA R52, R26.reuse, UR54, R52 ;  /* 0x000000361a347c2b */ /* 0x040fe20008000034 */
[----:B------:R-:W-:Y:S01]  /*80c0*/  MOV R92, 0x1 ;  /* 0x00000001005c7802 */ /* 0x000fe20000000f00 */
[----:B------:R-:W-:-:S02]  /*80d0*/  DFMA R50, R26, UR54, R50 ;  /* 0x000000361a327c2b */ /* 0x000fc40008000032 */
[C---:B------:R-:W-:Y:S02]  /*80e0*/  DFMA R46, R26.reuse, UR54, R46 ;  /* 0x000000361a2e7c2b */ /* 0x040fe4000800002e */
[C---:B------:R-:W-:Y:S02]  /*80f0*/  DFMA R48, R26.reuse, -UR68, R48 ;  /* 0x800000441a307c2b */ /* 0x040fe40008000030 */
[C---:B------:R-:W-:Y:S02]  /*8100*/  DFMA R66, R26.reuse, -UR68, R66 ;  /* 0x800000441a427c2b */ /* 0x040fe40008000042 */
[C---:B------:R-:W-:Y:S02]  /*8110*/  DFMA R68, R26.reuse, -UR68, R68 ;  /* 0x800000441a447c2b */ /* 0x040fe40008000044 */
[----:B------:R-:W-:Y:S02]  /*8120*/  DFMA R74, R26, -UR68, R74 ;  /* 0x800000441a4a7c2b */ /* 0x000fe4000800004a */
[----:B------:R-:W-:-:S02]  /*8130*/  DADD R26, R58, -R54 ;  /* 0x000000003a1a7229 */ /* 0x000fc40000000836 */
[----:B------:R-:W-:Y:S02]  /*8140*/  DADD R54, -R58, R54 ;  /* 0x000000003a367229 */ /* 0x000fe40000000136 */
[--C-:B------:R-:W-:Y:S02]  /*8150*/  DFMA R134, R134, UR48, R22.reuse ;  /* 0x0000003086867c2b */ /* 0x100fe40008000016 */
[----:B------:R-:W-:Y:S02]  /*8160*/  DFMA R248, R248, UR48, R22 ;  /* 0x00000030f8f87c2b */ /* 0x000fe40008000016 */
[----:B0-----:R-:W-:Y:S02]  /*8170*/  DFMA R56, R92, -R60, 1 ;  /* 0x3ff000005c38742b */ /* 0x001fe4000000083c */
[----:B------:R-:W-:Y:S02]  /*8180*/  DFMA R72, R34, -UR36, R72 ;  /* 0x8000002422487c2b */ /* 0x000fe40008000048 */
[----:B------:R-:W-:-:S02]  /*8190*/  DFMA R26, R26, UR60, R134 ;  /* 0x0000003c1a1a7c2b */ /* 0x000fc40008000086 */
[----:B------:R-:W-:Y:S02]  /*81a0*/  DFMA R54, R54, UR60, R248 ;  /* 0x0000003c36367c2b */ /* 0x000fe400080000f8 */
[----:B------:R-:W-:Y:S02]  /*81b0*/  DFMA R70, R34, -UR36, R70 ;  /* 0x8000002422467c2b */ /* 0x000fe40008000046 */
[----:B------:R-:W-:Y:S02]  /*81c0*/  DFMA R56, R56, R56, R56 ;  /* 0x000000383838722b */ /* 0x000fe40000000038 */
[C---:B------:R-:W-:Y:S02]  /*81d0*/  DFMA R26, R34.reuse, -UR36, R26 ;  /* 0x80000024221a7c2b */ /* 0x040fe4000800001a */
[----:B------:R-:W-:Y:S01]  /*81e0*/  DFMA R54, R34, -UR36, R54 ;  /* 0x8000002422367c2b */ /* 0x000fe20008000036 */
[----:B------:R-:W-:Y:S01]  /*81f0*/  UMOV UR36, 0x55555554 ;  /* 0x5555555400247882 */ /* 0x000fe20000000000 */
[----:B------:R-:W-:Y:S01]  /*8200*/  UMOV UR37, 0x3fa55555 ;  /* 0x3fa5555500257882 */ /* 0x000fe20000000000 */
[----:B------:R-:W-:-:S02]  /*8210*/  DFMA R72, R38, -UR38, R72 ;  /* 0x8000002626487c2b */ /* 0x000fc40008000048 */
[----:B------:R-:W-:Y:S02]  /*8220*/  DFMA R126, R86, UR36, R126 ;  /* 0x00000024567e7c2b */ /* 0x000fe4000800007e */
[C---:B------:R-:W-:Y:S02]  /*8230*/  DFMA R34, R38.reuse, -UR38, R70 ;  /* 0x8000002626227c2b */ /* 0x040fe40008000046 */
[C---:B------:R-:W-:Y:S02]  /*8240*/  DFMA R26, R38.reuse, -UR38, R26 ;  /* 0x80000026261a7c2b */ /* 0x040fe4000800001a */
[----:B------:R-:W-:Y:S01]  /*8250*/  DFMA R54, R38, -UR38, R54 ;  /* 0x8000002626367c2b */ /* 0x000fe20008000036 */
[----:B------:R-:W-:Y:S01]  /*8260*/  UMOV UR38, 0x55555554 ;  /* 0x5555555400267882 */ /* 0x000fe20000000000 */
[C---:B------:R-:W-:Y:S01]  /*8270*/  DFMA R118, R86.reuse, UR36, R118 ;  /* 0x0000002456767c2b */ /* 0x040fe20008000076 */
[----:B------:R-:W-:Y:S01]  /*8280*/  UMOV UR39, 0x3fa55555 ;  /* 0x3fa5555500277882 */ /* 0x000fe20000000000 */
[----:B------:R-:W-:-:S02]  /*8290*/  DFMA R116, R86, UR36, R116 ;  /* 0x0000002456747c2b */ /* 0x000fc40008000074 */
[C---:B------:R-:W-:Y:S02]  /*82a0*/  DFMA R84, R86.reuse, UR36, R84 ;  /* 0x0000002456547c2b */ /* 0x040fe40008000054 */
[C---:B------:R-:W-:Y:S02]  /*82b0*/  DFMA R82, R86.reuse, -UR38, R82 ;  /* 0x8000002656527c2b */ /* 0x040fe40008000052 */
[----:B------:R-:W-:Y:S02]  /*82c0*/  DFMA R124, R86, -UR38, R124 ;  /* 0x80000026567c7c2b */ /* 0x000fe4000800007c */
[----:B------:R-:W-:Y:S02]  /*82d0*/  DFMA R56, R92, R56, R92 ;  /* 0x000000385c38722b */ /* 0x000fe4000000005c */
[----:B------:R-:W-:Y:S02]  /*82e0*/  DFMA R122, R86, -UR38, R122 ;  /* 0x80000026567a7c2b */ /* 0x000fe4000800007a */
[----:B------:R-:W-:-:S02]  /*82f0*/  DFMA R36, R40, UR36, R36 ;  /* 0x0000002428247c2b */ /* 0x000fc40008000024 */
[C---:B------:R-:W-:Y:S02]  /*8300*/  DFMA R52, R40.reuse, UR36, R52 ;  /* 0x0000002428347c2b */ /* 0x040fe40008000034 */
[C---:B------:R-:W-:Y:S02]  /*8310*/  DFMA R50, R40.reuse, UR36, R50 ;  /* 0x0000002428327c2b */ /* 0x040fe40008000032 */
[----:B------:R-:W-:Y:S02]  /*8320*/  DFMA R46, R40, UR36, R46 ;  /* 0x00000024282e7c2b */ /* 0x000fe4000800002e */
[----:B------:R-:W-:Y:S02]  /*8330*/  DFMA R120, R86, -UR38, R120 ;  /* 0x8000002656787c2b */ /* 0x000fe40008000078 */
[C---:B------:R-:W-:Y:S02]  /*8340*/  DFMA R126, R104.reuse, 0.25, R126 ;  /* 0x3fd00000687e782b */ /* 0x040fe4000000007e */
[----:B------:R-:W-:-:S02]  /*8350*/  DFMA R118, R104, 0.25, R118 ;  /* 0x3fd000006876782b */ /* 0x000fc40000000076 */
[C---:B------:R-:W-:Y:S02]  /*8360*/  DFMA R116, R104.reuse, -0.25, R116 ;  /* 0xbfd000006874782b */ /* 0x040fe40000000074 */
[----:B------:R-:W-:Y:S02]  /*8370*/  DFMA R84, R104, -0.25, R84 ;  /* 0xbfd000006854782b */ /* 0x000fe40000000054 */
[C---:B------:R-:W-:Y:S02]  /*8380*/  DFMA R82, R96.reuse, 0.25, R82 ;  /* 0x3fd000006052782b */ /* 0x040fe40000000052 */
[----:B------:R-:W-:Y:S02]  /*8390*/  DFMA R124, R96, 0.25, R124 ;  /* 0x3fd00000607c782b */ /* 0x000fe4000000007c */
[----:B------:R-:W-:Y:S02]  /*83a0*/  DFMA R60, R56, -R60, 1 ;  /* 0x3ff00000383c742b */ /* 0x000fe4000000083c */
[----:B------:R-:W-:-:S02]  /*83b0*/  DFMA R122, R96, -0.25, R122 ;  /* 0xbfd00000607a782b */ /* 0x000fc4000000007a */
[C---:B------:R-:W-:Y:S02]  /*83c0*/  DFMA R36, R4.reuse, 0.25, R36 ;  /* 0x3fd000000424782b */ /* 0x040fe40000000024 */
[C---:B------:R-:W-:Y:S02]  /*83d0*/  DFMA R52, R4.reuse, 0.25, R52 ;  /* 0x3fd000000434782b */ /* 0x040fe40000000034 */
[C---:B------:R-:W-:Y:S02]  /*83e0*/  DFMA R50, R4.reuse, -0.25, R50 ;  /* 0xbfd000000432782b */ /* 0x040fe40000000032 */
[----:B------:R-:W-:Y:S02]  /*83f0*/  DFMA R46, R4, -0.25, R46 ;  /* 0xbfd00000042e782b */ /* 0x000fe4000000002e */
[----:B------:R-:W-:Y:S01]  /*8400*/  DFMA R120, R96, -0.25, R120 ;  /* 0xbfd000006078782b */ /* 0x000fe20000000078 */
[----:B------:R-:W0:Y:S01]  /*8410*/  LDC.64 R4, c[0x0][0x3d8] ;  /* 0x0000f600ff047b82 */ /* 0x000e220000000a00 */
[----:B------:R-:W-:-:S02]  /*8420*/  DFMA R100, R100, 0.125, R126 ;  /* 0x3fc000006464782b */ /* 0x000fc4000000007e */
[----:B------:R-:W-:Y:S02]  /*8430*/  DFMA R102, R102, 0.125, R118 ;  /* 0x3fc000006666782b */ /* 0x000fe40000000076 */
[C---:B------:R-:W-:Y:S02]  /*8440*/  DFMA R116, R114.reuse, 0.125, R116 ;  /* 0x3fc000007274782b */ /* 0x040fe40000000074 */
[----:B------:R-:W-:Y:S01]  /*8450*/  DFMA R84, R114, -0.125, R84 ;  /* 0xbfc000007254782b */ /* 0x000fe20000000054 */
[----:B------:R-:W-:Y:S01]  /*8460*/  STG.E.64 desc[UR18][R204.64], R100 ;  /* 0x00000064cc007986 */ /* 0x000fe2000c101b12 */
[C---:B------:R-:W-:Y:S02]  /*8470*/  DFMA R48, R40.reuse, -UR38, R48 ;  /* 0x8000002628307c2b */ /* 0x040fe40008000030 */
[C---:B------:R-:W-:Y:S01]  /*8480*/  DFMA R66, R40.reuse, -UR38, R66 ;  /* 0x8000002628427c2b */ /* 0x040fe20008000042 */
[----:B------:R-:W-:Y:S01]  /*8490*/  STG.E.64 desc[UR18][R206.64], R102 ;  /* 0x00000066ce007986 */ /* 0x000fe2000c101b12 */
[----:B------:R-:W-:-:S02]  /*84a0*/  DFMA R68, R40, -UR38, R68 ;  /* 0x8000002628447c2b */ /* 0x000fc40008000044 */
[----:B------:R-:W-:Y:S01]  /*84b0*/  DFMA R74, R40, -UR38, R74 ;  /* 0x80000026284a7c2b */ /* 0x000fe2000800004a */
[----:B------:R-:W-:Y:S01]  /*84c0*/  STG.E.64 desc[UR18][R200.64], R116 ;  /* 0x00000074c8007986 */ /* 0x000fe2000c101b12 */
[----:B------:R-:W-:Y:S01]  /*84d0*/  DFMA R82, R172, 0.125, R82 ;  /* 0x3fc00000ac52782b */ /* 0x000fe20000000052 */
[----:B------:R-:W1:Y:S01]  /*84e0*/  LDC R41, c[0x0][0x430] ;  /* 0x00010c00ff297b82 */ /* 0x000e620000000800 */
[----:B------:R-:W-:Y:S01]  /*84f0*/  DFMA R124, R224, 0.125, R124 ;  /* 0x3fc00000e07c782b */ /* 0x000fe2000000007c */
[----:B------:R-:W-:Y:S01]  /*8500*/  STG.E.64 desc[UR18][R202.64], R84 ;  /* 0x00000054ca007986 */ /* 0x000fe2000c101b12 */
[----:B------:R-:W-:Y:S02]  /*8510*/  DFMA R60, R56, R60, R56 ;  /* 0x0000003c383c722b */ /* 0x000fe40000000038 */
[C---:B------:R-:W-:Y:S01]  /*8520*/  DFMA R122, R226.reuse, -0.125, R122 ;  /* 0xbfc00000e27a782b */ /* 0x040fe2000000007a */
[----:B------:R-:W-:Y:S01]  /*8530*/  STG.E.64 desc[UR18][R196.64], R82 ;  /* 0x00000052c4007986 */ /* 0x000fe2000c101b12 */
[----:B------:R-:W-:Y:S01]  /*8540*/  DFMA R120, R226, 0.125, R120 ;  /* 0x3fc00000e278782b */ /* 0x000fe20000000078 */
[----:B0-----:R-:W-:Y:S01]  /*8550*/  IMAD.WIDE R4, R239, 0x8, R4 ;  /* 0x00000008ef047825 */ /* 0x001fe200078e0204 */
[----:B------:R-:W-:Y:S01]  /*8560*/  DFMA R76, R228, 0.125, R76 ;  /* 0x3fc00000e44c782b */ /* 0x000fe2000000004c */
[----:B------:R-:W-:Y:S01]  /*8570*/  STG.E.64 desc[UR18][R198.64], R124 ;  /* 0x0000007cc6007986 */ /* 0x000fe2000c101b12 */
[----:B------:R-:W-:-:S02]  /*8580*/  DFMA R64, R232, 0.125, R64 ;  /* 0x3fc00000e840782b */ /* 0x000fc40000000040 */
[C---:B------:R-:W-:Y:S01]  /*8590*/  DFMA R62, R234.reuse, 0.125, R62 ;  /* 0x3fc00000ea3e782b */ /* 0x040fe2000000003e */
[----:B------:R-:W-:Y:S01]  /*85a0*/  STG.E.64 desc[UR18][R190.64], R122 ;  /* 0x0000007abe007986 */ /* 0x000fe2000c101b12 */
[----:B------:R-:W-:Y:S02]  /*85b0*/  DFMA R246, R234, -0.125, R246 ;  /* 0xbfc00000eaf6782b */ /* 0x000fe400000000f6 */
[----:B------:R-:W-:Y:S01]  /*85c0*/  DMUL R56, R60, R222 ;  /* 0x000000de3c387228 */ /* 0x000fe20000000000 */
[----:B------:R-:W-:Y:S01]  /*85d0*/  STG.E.64 desc[UR18][R194.64], R120 ;  /* 0x00000078c2007986 */ /* 0x000fe2000c101b12 */
[C---:B------:R-:W-:Y:S02]  /*85e0*/  DFMA R48, R18.reuse, 0.25, R48 ;  /* 0x3fd000001230782b */ /* 0x040fe40000000030 */
[C---:B------:R-:W-:Y:S01]  /*85f0*/  DFMA R66, R18.reuse, 0.25, R66 ;  /* 0x3fd000001242782b */ /* 0x040fe20000000042 */
[----:B------:R-:W-:Y:S01]  /*8600*/  STG.E.64 desc[UR18][R188.64], R76 ;  /* 0x0000004cbc007986 */ /* 0x000fe2000c101b12 */
[----:B------:R-:W-:-:S02]  /*8610*/  DFMA R68, R18, -0.25, R68 ;  /* 0xbfd000001244782b */ /* 0x000fc40000000044 */
[----:B------:R-:W-:Y:S01]  /*8620*/  DFMA R74, R18, -0.25, R74 ;  /* 0xbfd00000124a782b */ /* 0x000fe2000000004a */
[----:B------:R-:W-:Y:S01]  /*8630*/  STG.E.64 desc[UR18][R192.64], R64 ;  /* 0x00000040c0007986 */ /* 0x000fe2000c101b12 */
[----:B------:R-:W-:Y:S01]  /*8640*/  DFMA R38, R14, 0.25, R72 ;  /* 0x3fd000000e26782b */ /* 0x000fe20000000048 */
[----:B-1----:R-:W-:Y:S01]  /*8650*/  IMAD.WIDE R18, R41, 0x8, R4 ;  /* 0x0000000829127825 */ /* 0x002fe200078e0204 */
[----:B------:R-:W-:Y:S01]  /*8660*/  DFMA R36, R240, 0.125, R36 ;  /* 0x3fc00000f024782b */ /* 0x000fe20000000024 */
[----:B------:R-:W-:Y:S01]  /*8670*/  STG.E.64 desc[UR18][R182.64], R62 ;  /* 0x0000003eb6007986 */ /* 0x000fe2000c101b12 */
[----:B------:R-:W-:Y:S02]  /*8680*/  DFMA R34, R14, 0.25, R34 ;  /* 0x3fd000000e22782b */ /* 0x000fe40000000022 */
[----:B------:R-:W-:Y:S01]  /*8690*/  DFMA R52, R148, 0.125, R52 ;  /* 0x3fc000009434782b */ /* 0x000fe20000000034 */
[----:B------:R-:W-:Y:S01]  /*86a0*/  STG.E.64 desc[UR18][R186.64], R246 ;  /* 0x000000f6ba007986 */ /* 0x000fe2000c101b12 */
[----:B------:R-:W-:-:S02]  /*86b0*/  DFMA R26, R14, -0.25, R26 ;  /* 0xbfd000000e1a782b */ /* 0x000fc4000000001a */
[----:B------:R-:W-:Y:S01]  /*86c0*/  DFMA R50, R94, 0.125, R50 ;  /* 0x3fc000005e32782b */ /* 0x000fe20000000032 */
[----:B------:R0:W-:Y:S01]  /*86d0*/  STG.E.64 desc[UR18][R180.64], R24 ;  /* 0x00000018b4007986 */ /* 0x0001e2000c101b12 */
[----:B------:R-:W-:Y:S02]  /*86e0*/  DFMA R22, R56, -3, R222 ;  /* 0xc00800003816782b */ /* 0x000fe400000000de */
[----:B------:R-:W-:Y:S01]  /*86f0*/  DFMA R14, R14, -0.25, R54 ;  /* 0xbfd000000e0e782b */ /* 0x000fe20000000036 */
[----:B------:R1:W-:Y:S01]  /*8700*/  STG.E.64 desc[UR18][R176.64], R44 ;  /* 0x0000002cb0007986 */ /* 0x0003e2000c101b12 */
[----:B------:R-:W-:Y:S02]  /*8710*/  DFMA R46, R94, -0.125, R46 ;  /* 0xbfc000005e2e782b */ /* 0x000fe4000000002e */
[----:B------:R-:W-:Y:S01]  /*8720*/  DFMA R48, R98, 0.125, R48 ;  /* 0x3fc000006230782b */ /* 0x000fe20000000030 */
[----:B------:R1:W-:Y:S01]  /*8730*/  STG.E.64 desc[UR18][R184.64], R42 ;  /* 0x0000002ab8007986 */ /* 0x0003e2000c101b12 */
[----:B------:R-:W-:-:S02]  /*8740*/  DFMA R66, R106, 0.125, R66 ;  /* 0x3fc000006a42782b */ /* 0x000fc40000000042 */
[C---:B------:R-:W-:Y:S01]  /*8750*/  DFMA R68, R108.reuse, -0.125, R68 ;  /* 0xbfc000006c44782b */ /* 0x040fe20000000044 */
[----:B------:R1:W-:Y:S01]  /*8760*/  STG.E.64 desc[UR18][R174.64], R90 ;  /* 0x0000005aae007986 */ /* 0x0003e2000c101b12 */
[----:B------:R-:W-:Y:S01]  /*8770*/  DFMA R74, R108, 0.125, R74 ;  /* 0x3fc000006c4a782b */ /* 0x000fe2000000004a */
[----:B0-----:R-:W-:Y:S01]  /*8780*/  IMAD.WIDE R24, R41, 0x8, R18 ;  /* 0x0000000829187825 */ /* 0x001fe200078e0212 */
[----:B------:R-:W-:Y:S01]  /*8790*/  DFMA R38, R110, 0.125, R38 ;  /* 0x3fc000006e26782b */ /* 0x000fe20000000026 */
[----:B------:R1:W-:Y:S01]  /*87a0*/  STG.E.64 desc[UR18][R178.64], R88 ;  /* 0x00000058b2007986 */ /* 0x0003e2000c101b12 */
[----:B------:R-:W-:Y:S02]  /*87b0*/  DFMA R34, R112, 0.125, R34 ;  /* 0x3fc000007022782b */ /* 0x000fe40000000022 */
[----:B------:R-:W-:Y:S01]  /*87c0*/  DFMA R26, R128, 0.125, R26 ;  /* 0x3fc00000801a782b */ /* 0x000fe2000000001a */
[----:B------:R1:W-:Y:S01]  /*87d0*/  STG.E.64 desc[UR18][R168.64], R80 ;  /* 0x00000050a8007986 */ /* 0x0003e2000c101b12 */
[----:B------:R-:W-:-:S02]  /*87e0*/  DFMA R22, R60, R22, R56 ;  /* 0x000000163c16722b */ /* 0x000fc40000000038 */
[----:B------:R-:W-:Y:S01]  /*87f0*/  DFMA R14, R128, -0.125, R14 ;  /* 0xbfc00000800e782b */ /* 0x000fe2000000000e */
[----:B------:R1:W-:Y:S04]  /*8800*/  STG.E.64 desc[UR18][R170.64], R78 ;  /* 0x0000004eaa007986 */ /* 0x0003e8000c101b12 */
[----:B------:R1:W-:Y:S03]  /*8810*/  STG.E.64 desc[UR18][R164.64], R36 ;  /* 0x00000024a4007986 */ /* 0x0003e6000c101b12 */
[----:B------:R-:W-:Y:S01]  /*8820*/  FFMA R0, RZ, 2.125, R23 ;  /* 0x40080000ff007823 */ /* 0x000fe20000000017 */
[----:B------:R1:W-:Y:S04]  /*8830*/  STG.E.64 desc[UR18][R166.64], R52 ;  /* 0x00000034a6007986 */ /* 0x0003e8000c101b12 */
[----:B------:R1:W-:Y:S01]  /*8840*/  STG.E.64 desc[UR18][R160.64], R50 ;  /* 0x00000032a0007986 */ /* 0x0003e2000c101b12 */
[----:B------:R-:W-:-:S03]  /*8850*/  FSETP.GT.AND P0, PT, |R0|, 1.469367938527859385e-39, PT ;  /* 0x001000000000780b */ /* 0x000fc60003f04200 */
        /* <DEDUP_REMOVED lines=13> */
[----:B------:R-:W-:Y:S01]  /*8930*/  IMAD.MOV.U32 R22, RZ, RZ, R222 ;  /* 0x000000ffff167224 */ /* 0x000fe200078e00de */
[----:B-1----:R-:W-:Y:S01]  /*8940*/  MOV R20, RZ ;  /* 0x000000ff00147202 */ /* 0x002fe20000000f00 */
[----:B------:R-:W-:Y:S01]  /*8950*/  IMAD.MOV.U32 R23, RZ, RZ, R223 ;  /* 0x000000ffff177224 */ /* 0x000fe200078e00df */
[----:B------:R-:W-:Y:S01]  /*8960*/  MOV R0, 0x8990 ;  /* 0x0000899000007802 */ /* 0x000fe20000000f00 */
[----:B------:R-:W-:-:S07]  /*8970*/  IMAD.MOV.U32 R21, RZ, RZ, 0x40080000 ;  /* 0x40080000ff157424 */ /* 0x000fce00078e00ff */
[----:B------:R-:W-:Y:S05]  /*8980*/  CALL.REL.NOINC `($__internal_7_$__cuda_sm20_div_rn_f64_full) ;  /* 0x0000000000f87944 */ /* 0x000fea0003c00000 */
[----:B------:R-:W-:Y:S01]  /*8990*/  IMAD.MOV.U32 R22, RZ, RZ, R20 ;  /* 0x000000ffff167224 */ /* 0x000fe200078e0014 */
[----:B------:R-:W-:-:S07]  /*89a0*/  MOV R23, R21 ;  /* 0x0000001500177202 */ /* 0x000fce0000000f00 */
.L_x_409:
[----:B------:R-:W-:Y:S05]  /*89b0*/  BSYNC.RECONVERGENT B2 ;  /* 0x0000000000027941 */ /* 0x000fea0003800200 */
.L_x_408:
[----:B-1----:R-:W0:Y:S02]  /*89c0*/  LDC.64 R2, c[0x0][0x3e0] ;  /* 0x0000f800ff027b82 */ /* 0x002e240000000a00 */
[----:B0-----:R-:W-:-:S05]  /*89d0*/  IMAD.WIDE R2, R239, 0x8, R2 ;  /* 0x00000008ef027825 */ /* 0x001fca00078e0202 */
[----:B------:R0:W-:Y:S02]  /*89e0*/  STG.E.64 desc[UR18][R2.64], R22 ;  /* 0x0000001602007986 */ /* 0x0001e4000c101b12 */
.L_x_341:
[----:B--2---:R-:W-:Y:S05]  /*89f0*/  BSYNC.RECONVERGENT B0 ;  /* 0x0000000000007941 */ /* 0x004fea0003800200 */
.L_x_340:
[----:B------:R-:W-:Y:S01]  /*8a00*/  UIADD3 UR29, UPT, UPT, UR29, 0x1, URZ ;  /* 0x000000011d1d7890 */ /* 0x000fe2000fffe0ff */
[----:B------:R-:W-:Y:S01]  /*8a10*/  VIADD R238, R238, UR28 ;  /* 0x0000001ceeee7c36 */ /* 0x000fe20008000000 */
[----:B------:R-:W-:Y:S01]  /*8a20*/  IADD3 R236, PT, PT, R236, UR28, RZ ;  /* 0x0000001cecec7c10 */ /* 0x000fe2000fffe0ff */
[----:B------:R-:W-:Y:S01]  /*8a30*/  VIADD R237, R237, UR28 ;  /* 0x0000001ceded7c36 */ /* 0x000fe20008000000 */
[----:B------:R-:W-:Y:S01]  /*8a40*/  UISETP.NE.AND UP0, UPT, UR29, 0x1, UPT ;  /* 0x000000011d00788c */ /* 0x000fe2000bf05270 */
[----:B------:R-:W-:Y:S01]  /*8a50*/  VIADD R33, R33, UR28 ;  /* 0x0000001c21217c36 */ /* 0x000fe20008000000 */
[----:B------:R-:W-:Y:S01]  /*8a60*/  IADD3 R31, PT, PT, R31, UR28, RZ ;  /* 0x0000001c1f1f7c10 */ /* 0x000fe2000fffe0ff */
[----:B------:R-:W-:Y:S01]  /*8a70*/  VIADD R32, R32, UR28 ;  /* 0x0000001c20207c36 */ /* 0x000fe20008000000 */
[----:B------:R-:W-:Y:S01]  /*8a80*/  IADD3 R28, PT, PT, R28, UR28, RZ ;  /* 0x0000001c1c1c7c10 */ /* 0x000fe2000fffe0ff */
[----:B------:R-:W-:Y:S02]  /*8a90*/  VIADD R30, R30, UR28 ;  /* 0x0000001c1e1e7c36 */ /* 0x000fe40008000000 */
[----:B------:R-:W-:-:S02]  /*8aa0*/  VIADD R29, R29, UR28 ;  /* 0x0000001c1d1d7c36 */ /* 0x000fc40008000000 */
[----:B------:R-:W-:Y:S01]  /*8ab0*/  VIADD R239, R239, UR28 ;  /* 0x0000001cefef7c36 */ /* 0x000fe20008000000 */
[----:B------:R-:W-:Y:S06]  /*8ac0*/  BRA.U UP0, `(.L_x_410) ;  /* 0xffffff81004c7547 */ /* 0x000fec000b83ffff */
[----:B------:R-:W-:Y:S05]  /*8ad0*/  EXIT ;  /* 0x000000000000794d */ /* 0x000fea0003800000 */
        .weak           $__internal_6_$__cuda_sm20_dblrcp_rn_slowpath_v3
        .type           $__internal_6_$__cuda_sm20_dblrcp_rn_slowpath_v3,@function
        .size           $__internal_6_$__cuda_sm20_dblrcp_rn_slowpath_v3,($__internal_7_$__cuda_sm20_div_rn_f64_full - $__internal_6_$__cuda_sm20_dblrcp_rn_slowpath_v3)
$__internal_6_$__cuda_sm20_dblrcp_rn_slowpath_v3:
        /* <DEDUP_REMOVED lines=24> */
.L_x_413:
        /* <DEDUP_REMOVED lines=10> */
.L_x_411:
[----:B------:R-:W-:Y:S01]  /*8d00*/  LOP3.LUT R3, R15, 0x80000, RZ, 0xfc, !PT ;  /* 0x000800000f037812 */ /* 0x000fe200078efcff */
[----:B------:R-:W-:-:S07]  /*8d10*/  IMAD.MOV.U32 R2, RZ, RZ, R14 ;  /* 0x000000ffff027224 */ /* 0x000fce00078e000e */
.L_x_412:
[----:B------:R-:W-:Y:S01]  /*8d20*/  MOV R0, R2 ;  /* 0x0000000200007202 */ /* 0x000fe20000000f00 */
[----:B------:R-:W-:Y:S01]  /*8d30*/  IMAD.MOV.U32 R4, RZ, RZ, R3 ;  /* 0x000000ffff047224 */ /* 0x000fe200078e0003 */
[----:B------:R-:W-:Y:S01]  /*8d40*/  MOV R2, R16 ;  /* 0x0000001000027202 */ /* 0x000fe20000000f00 */
[----:B------:R-:W-:-:S04]  /*8d50*/  IMAD.MOV.U32 R3, RZ, RZ, 0x0 ;  /* 0x00000000ff037424 */ /* 0x000fc800078e00ff */
[----:B------:R-:W-:Y:S05]  /*8d60*/  RET.REL.NODEC R2 `(_Z39dvc_ScaLBL_D3Q19_AAeven_GreyscaleSC_MRTPiPdS0_S0_S0_S0_S0_S0_S0_S0_S0_S0_S0_ddddddddiii) ;  /* 0xffffff7002a47950 */ /* 0x000fea0003c3ffff */
        .weak           $__internal_7_$__cuda_sm20_div_rn_f64_full
        .type           $__internal_7_$__cuda_sm20_div_rn_f64_full,@function
        .size           $__internal_7_$__cuda_sm20_div_rn_f64_full,($__internal_8_$__cuda_sm20_dsqrt_rn_f64_mediumpath_v1 - $__internal_7_$__cuda_sm20_div_rn_f64_full)
$__internal_7_$__cuda_sm20_div_rn_f64_full:
[C---:B------:R-:W-:Y:S01]  /*8d70*/  FSETP.GEU.AND P0, PT, |R21|.reuse, 1.469367938527859385e-39, PT ;  /* 0x001000001500780b */ /* 0x040fe20003f0e200 */
[----:B------:R-:W-:Y:S01]  /*8d80*/  IMAD.MOV.U32 R26, RZ, RZ, R20 ;  /* 0x000000ffff1a7224 */ /* 0x000fe200078e0014 */
[----:B------:R-:W-:Y:S01]  /*8d90*/  MOV R27, R21 ;  /* 0x00000015001b7202 */ /* 0x000fe20000000f00 */
[----:B------:R-:W-:Y:S01]  /*8da0*/  IMAD.MOV.U32 R245, RZ, RZ, R23 ;  /* 0x000000fffff57224 */ /* 0x000fe200078e0017 */
[----:B------:R-:W-:Y:S01]  /*8db0*/  LOP3.LUT R24, R21, 0x800fffff, RZ, 0xc0, !PT ;  /* 0x800fffff15187812 */ /* 0x000fe200078ec0ff */
[----:B------:R-:W-:Y:S01]  /*8dc0*/  IMAD.MOV.U32 R242, RZ, RZ, 0x1 ;  /* 0x00000001fff27424 */ /* 0x000fe200078e00ff */
[----:B------:R-:W-:Y:S01]  /*8dd0*/  MOV R240, R20 ;  /* 0x0000001400f07202 */ /* 0x000fe20000000f00 */
[----:B------:R-:W-:Y:S01]  /*8de0*/  BSSY.RECONVERGENT B1, `(.L_x_414) ;  /* 0x0000059000017945 */ /* 0x000fe20003800200 */
[----:B------:R-:W-:Y:S02]  /*8df0*/  LOP3.LUT R241, R24, 0x3ff00000, RZ, 0xfc, !PT ;  /* 0x3ff0000018f17812 */ /* 0x000fe400078efcff */
[----:B------:R-:W-:-:S02]  /*8e00*/  FSETP.GEU.AND P3, PT, |R245|, 1.469367938527859385e-39, PT ;  /* 0x00100000f500780b */ /* 0x000fc40003f6e200 */
[----:B------:R-:W-:Y:S01]  /*8e10*/  LOP3.LUT R20, R245, 0x7ff00000, RZ, 0xc0, !PT ;  /* 0x7ff00000f5147812 */ /* 0x000fe200078ec0ff */
[----:B------:R-:W-:Y:S01]  /*8e20*/  @!P0 DMUL R240, R26, 8.98846567431157953865e+307 ;  /* 0x7fe000001af08828 */ /* 0x000fe20000000000 */
[----:B------:R-:W-:-:S05]  /*8e30*/  MOV R244, R22 ;  /* 0x0000001600f47202 */ /* 0x000fca0000000f00 */
[----:B------:R-:W0:Y:S01]  /*8e40*/  MUFU.RCP64H R243, R241 ;  /* 0x000000f100f37308 */ /* 0x000e220000001800 */
[----:B------:R-:W-:-:S03]  /*8e50*/  IMAD.MOV.U32 R246, RZ, RZ, R244 ;  /* 0x000000fffff67224 */ /* 0x000fc600078e00f4 */
[----:B------:R-:W-:-:S04]  /*8e60*/  @!P3 LOP3.LUT R23, R27, 0x7ff00000, RZ, 0xc0, !PT ;  /* 0x7ff000001b17b812 */ /* 0x000fc800078ec0ff */
[C---:B------:R-:W-:Y:S02]  /*8e70*/  @!P3 ISETP.GE.U32.AND P4, PT, R20.reuse, R23, PT ;  /* 0x000000171400b20c */ /* 0x040fe40003f86070 */
[----:B------:R-:W-:Y:S02]  /*8e80*/  LOP3.LUT R23, R21, 0x7ff00000, RZ, 0xc0, !PT ;  /* 0x7ff0000015177812 */ /* 0x000fe400078ec0ff */
[----:B------:R-:W-:Y:S02]  /*8e90*/  MOV R21, 0x1ca00000 ;  /* 0x1ca0000000157802 */ /* 0x000fe40000000f00 */
[----:B------:R-:W-:Y:S02]  /*8ea0*/  ISETP.GE.U32.AND P2, PT, R20, R23, PT ;  /* 0x000000171400720c */ /* 0x000fe40003f46070 */
[----:B------:R-:W-:Y:S01]  /*8eb0*/  @!P3 SEL R22, R21, 0x63400000, !P4 ;  /* 0x634000001516b807 */ /* 0x000fe20006000000 */
[----:B0-----:R-:W-:Y:S01]  /*8ec0*/  DFMA R24, R242, -R240, 1 ;  /* 0x3ff00000f218742b */ /* 0x001fe200000008f0 */
[----:B------:R-:W-:-:S02]  /*8ed0*/  @!P0 LOP3.LUT R23, R241, 0x7ff00000, RZ, 0xc0, !PT ;  /* 0x7ff00000f1178812 */ /* 0x000fc400078ec0ff */
[----:B------:R-:W-:-:S05]  /*8ee0*/  @!P3 LOP3.LUT R22, R22, 0x80000000, R245, 0xf8, !PT ;  /* 0x800000001616b812 */ /* 0x000fca00078ef8f5 */
[----:B------:R-:W-:-:S08]  /*8ef0*/  DFMA R24, R24, R24, R24 ;  /* 0x000000181818722b */ /* 0x000fd00000000018 */
[----:B------:R-:W-:Y:S01]  /*8f00*/  DFMA R242, R242, R24, R242 ;  /* 0x00000018f2f2722b */ /* 0x000fe200000000f2 */
[----:B------:R-:W-:Y:S02]  /*8f10*/  SEL R24, R21, 0x63400000, !P2 ;  /* 0x6340000015187807 */ /* 0x000fe40005000000 */
[----:B------:R-:W-:Y:S01]  /*8f20*/  @!P3 LOP3.LUT R25, R22, 0x100000, RZ, 0xfc, !PT ;  /* 0x001000001619b812 */ /* 0x000fe200078efcff */
[----:B------:R-:W-:Y:S01]  /*8f30*/  IMAD.MOV.U32 R22, RZ, RZ, R20 ;  /* 0x000000ffff167224 */ /* 0x000fe200078e0014 */
[----:B------:R-:W-:-:S03]  /*8f40*/  LOP3.LUT R247, R24, 0x800fffff, R245, 0xf8, !PT ;  /* 0x800fffff18f77812 */ /* 0x000fc600078ef8f5 */
[----:B------:R-:W-:Y:S01]  /*8f50*/  DFMA R250, R242, -R240, 1 ;  /* 0x3ff00000f2fa742b */ /* 0x000fe200000008f0 */
[----:B------:R-:W-:-:S06]  /*8f60*/  @!P3 MOV R24, RZ ;  /* 0x000000ff0018b202 */ /* 0x000fcc0000000f00 */
[----:B------:R-:W-:Y:S02]  /*8f70*/  @!P3 DFMA R246, R246, 2, -R24 ;  /* 0x40000000f6f6b82b */ /* 0x000fe40000000818 */
[----:B------:R-:W-:-:S08]  /*8f80*/  DFMA R250, R242, R250, R242 ;  /* 0x000000faf2fa722b */ /* 0x000fd000000000f2 */
[----:B------:R-:W-:Y:S01]  /*8f90*/  DMUL R24, R250, R246 ;  /* 0x000000f6fa187228 */ /* 0x000fe20000000000 */
[----:B------:R-:W-:-:S07]  /*8fa0*/  @!P3 LOP3.LUT R22, R247, 0x7ff00000, RZ, 0xc0, !PT ;  /* 0x7ff00000f716b812 */ /* 0x000fce00078ec0ff */
[----:B------:R-:W-:-:S08]  /*8fb0*/  DFMA R242, R24, -R240, R246 ;  /* 0x800000f018f2722b */ /* 0x000fd000000000f6 */
[----:B------:R-:W-:Y:S01]  /*8fc0*/  DFMA R242, R250, R242, R24 ;  /* 0x000000f2faf2722b */ /* 0x000fe20000000018 */
[----:B------:R-:W-:-:S04]  /*8fd0*/  IADD3 R24, PT, PT, R22, -0x1, RZ ;  /* 0xffffffff16187810 */ /* 0x000fc80007ffe0ff */
[----:B------:R-:W-:Y:S01]  /*8fe0*/  ISETP.GT.U32.AND P0, PT, R24, 0x7feffffe, PT ;  /* 0x7feffffe1800780c */ /* 0x000fe20003f04070 */
[----:B------:R-:W-:-:S05]  /*8ff0*/  VIADD R24, R23, 0xffffffff ;  /* 0xffffffff17187836 */ /* 0x000fca0000000000 */
[----:B------:R-:W-:-:S13]  /*9000*/  ISETP.GT.U32.OR P0, PT, R24, 0x7feffffe, P0 ;  /* 0x7feffffe1800780c */ /* 0x000fda0000704470 */
[----:B------:R-:W-:Y:S05]  /*9010*/  @P0 BRA `(.L_x_415) ;  /* 0x0000000000740947 */ /* 0x000fea0003800000 */
[----:B------:R-:W-:Y:S02]  /*9020*/  LOP3.LUT R23, R27, 0x7ff00000, RZ, 0xc0, !PT ;  /* 0x7ff000001b177812 */ /* 0x000fe400078ec0ff */
[----:B------:R-:W-:Y:S02]  /*9030*/  MOV R22, RZ ;  /* 0x000000ff00167202 */ /* 0x000fe40000000f00 */
[CC--:B------:R-:W-:Y:S02]  /*9040*/  ISETP.GE.U32.AND P0, PT, R20.reuse, R23.reuse, PT ;  /* 0x000000171400720c */ /* 0x0c0fe40003f06070 */
[----:B------:R-:W-:Y:S02]  /*9050*/  VIADDMNMX R20, R20, -R23, 0xb9600000, !PT ;  /* 0xb960000014147446 */ /* 0x000fe40007800917 */
[----:B------:R-:W-:Y:S02]  /*9060*/  SEL R21, R21, 0x63400000, !P0 ;  /* 0x6340000015157807 */ /* 0x000fe40004000000 */
[----:B------:R-:W-:-:S04]  /*9070*/  VIMNMX R20, PT, PT, R20, 0x46a00000, PT ;  /* 0x46a0000014147848 */ /* 0x000fc80003fe0100 */
[----:B------:R-:W-:-:S05]  /*9080*/  IADD3 R20, PT, PT, -R21, R20, RZ ;  /* 0x0000001415147210 */ /* 0x000fca0007ffe1ff */
[----:B------:R-:W-:-:S06]  /*9090*/  VIADD R23, R20, 0x7fe00000 ;  /* 0x7fe0000014177836 */ /* 0x000fcc0000000000 */
[----:B------:R-:W-:-:S10]  /*90a0*/  DMUL R24, R242, R22 ;  /* 0x00000016f2187228 */ /* 0x000fd40000000000 */
[----:B------:R-:W-:-:S13]  /*90b0*/  FSETP.GTU.AND P0, PT, |R25|, 1.469367938527859385e-39, PT ;  /* 0x001000001900780b */ /* 0x000fda0003f0c200 */
[----:B------:R-:W-:Y:S05]  /*90c0*/  @P0 BRA `(.L_x_416) ;  /* 0x0000000000a80947 */ /* 0x000fea0003800000 */
[----:B------:R-:W-:Y:S01]  /*90d0*/  DFMA R240, R242, -R240, R246 ;  /* 0x800000f0f2f0722b */ /* 0x000fe200000000f6 */
[----:B------:R-:W-:-:S09]  /*90e0*/  IMAD.MOV.U32 R26, RZ, RZ, RZ ;  /* 0x000000ffff1a7224 */ /* 0x000fd200078e00ff */
[C---:B------:R-:W-:Y:S02]  /*90f0*/  FSETP.NEU.AND P0, PT, R241.reuse, RZ, PT ;  /* 0x000000fff100720b */ /* 0x040fe40003f0d000 */
[----:B------:R-:W-:-:S04]  /*9100*/  LOP3.LUT R21, R241, 0x80000000, R27, 0x48, !PT ;  /* 0x80000000f1157812 */ /* 0x000fc800078e481b */
[----:B------:R-:W-:-:S07]  /*9110*/  LOP3.LUT R27, R21, R23, RZ, 0xfc, !PT ;  /* 0x00000017151b7212 */ /* 0x000fce00078efcff */
[----:B------:R-:W-:Y:S05]  /*9120*/  @!P0 BRA `(.L_x_416) ;  /* 0x0000000000908947 */ /* 0x000fea0003800000 */
[C---:B------:R-:W-:Y:S01]  /*9130*/  IADD3 R23, PT, PT, -R20.reuse, RZ, RZ ;  /* 0x000000ff14177210 */ /* 0x040fe20007ffe1ff */
[----:B------:R-:W-:Y:S01]  /*9140*/  IMAD.MOV.U32 R22, RZ, RZ, RZ ;  /* 0x000000ffff167224 */ /* 0x000fe200078e00ff */
[----:B------:R-:W-:-:S05]  /*9150*/  IADD3 R20, PT, PT, -R20, -0x43300000, RZ ;  /* 0xbcd0000014147810 */ /* 0x000fca0007ffe1ff */
[----:B------:R-:W-:Y:S02]  /*9160*/  DFMA R22, R24, -R22, R242 ;  /* 0x800000161816722b */ /* 0x000fe400000000f2 */
[----:B------:R-:W-:-:S08]  /*9170*/  DMUL.RP R242, R242, R26 ;  /* 0x0000001af2f27228 */ /* 0x000fd00000008000 */
[----:B------:R-:W-:Y:S02]  /*9180*/  FSETP.NEU.AND P0, PT, |R23|, R20, PT ;  /* 0x000000141700720b */ /* 0x000fe40003f0d200 */
[----:B------:R-:W-:Y:S02]  /*9190*/  LOP3.LUT R21, R243, R21, RZ, 0x3c, !PT ;  /* 0x00000015f3157212 */ /* 0x000fe400078e3cff */
[----:B------:R-:W-:Y:S02]  /*91a0*/  FSEL R20, R242, R24, !P0 ;  /* 0x00000018f2147208 */ /* 0x000fe40004000000 */
[----:B------:R-:W-:Y:S02]  /*91b0*/  FSEL R21, R21, R25, !P0 ;  /* 0x0000001915157208 */ /* 0x000fe40004000000 */
[----:B------:R-:W-:-:S03]  /*91c0*/  MOV R24, R20 ;  /* 0x0000001400187202 */ /* 0x000fc60000000f00 */
[----:B------:R-:W-:Y:S01]  /*91d0*/  IMAD.MOV.U32 R25, RZ, RZ, R21 ;  /* 0x000000ffff197224 */ /* 0x000fe200078e0015 */
[----:B------:R-:W-:Y:S06]  /*91e0*/  BRA `(.L_x_416) ;  /* 0x0000000000607947 */ /* 0x000fec0003800000 */
.L_x_415:
[----:B------:R-:W-:-:S14]  /*91f0*/  DSETP.NAN.AND P0, PT, R244, R244, PT ;  /* 0x000000f4f400722a */ /* 0x000fdc0003f08000 */
[----:B------:R-:W-:Y:S05]  /*9200*/  @P0 BRA `(.L_x_417) ;  /* 0x00000000004c0947 */ /* 0x000fea0003800000 */
[----:B------:R-:W-:-:S14]  /*9210*/  DSETP.NAN.AND P0, PT, R26, R26, PT ;  /* 0x0000001a1a00722a */ /* 0x000fdc0003f08000 */
[----:B------:R-:W-:Y:S05]  /*9220*/  @P0 BRA `(.L_x_418) ;  /* 0x0000000000340947 */ /* 0x000fea0003800000 */
[----:B------:R-:W-:Y:S01]  /*9230*/  ISETP.NE.AND P0, PT, R22, R23, PT ;  /* 0x000000171600720c */ /* 0x000fe20003f05270 */
[----:B------:R-:W-:Y:S01]  /*9240*/  IMAD.MOV.U32 R25, RZ, RZ, -0x80000 ;  /* 0xfff80000ff197424 */ /* 0x000fe200078e00ff */
[----:B------:R-:W-:-:S11]  /*9250*/  MOV R24, 0x0 ;  /* 0x0000000000187802 */ /* 0x000fd60000000f00 */
[----:B------:R-:W-:Y:S05]  /*9260*/  @!P0 BRA `(.L_x_416) ;  /* 0x0000000000408947 */ /* 0x000fea0003800000 */
[----:B------:R-:W-:Y:S02]  /*9270*/  ISETP.NE.AND P0, PT, R22, 0x7ff00000, PT ;  /* 0x7ff000001600780c */ /* 0x000fe40003f05270 */
[----:B------:R-:W-:Y:S02]  /*9280*/  LOP3.LUT R21, R245, 0x80000000, R27, 0x48, !PT ;  /* 0x80000000f5157812 */ /* 0x000fe400078e481b */
[----:B------:R-:W-:-:S13]  /*9290*/  ISETP.EQ.OR P0, PT, R23, RZ, !P0 ;  /* 0x000000ff1700720c */ /* 0x000fda0004702670 */
[----:B------:R-:W-:Y:S01]  /*92a0*/  @P0 LOP3.LUT R20, R21, 0x7ff00000, RZ, 0xfc, !PT ;  /* 0x7ff0000015140812 */ /* 0x000fe200078efcff */
[----:B------:R-:W-:Y:S01]  /*92b0*/  @!P0 IMAD.MOV.U32 R25, RZ, RZ, R21 ;  /* 0x000000ffff198224 */ /* 0x000fe200078e0015 */
[----:B------:R-:W-:Y:S02]  /*92c0*/  @!P0 MOV R24, RZ ;  /* 0x000000ff00188202 */ /* 0x000fe40000000f00 */
[----:B------:R-:W-:Y:S01]  /*92d0*/  @P0 MOV R24, RZ ;  /* 0x000000ff00180202 */ /* 0x000fe20000000f00 */
[----:B------:R-:W-:Y:S01]  /*92e0*/  @P0 IMAD.MOV.U32 R25, RZ, RZ, R20 ;  /* 0x000000ffff190224 */ /* 0x000fe200078e0014 */
[----:B------:R-:W-:Y:S06]  /*92f0*/  BRA `(.L_x_416) ;  /* 0x00000000001c7947 */ /* 0x000fec0003800000 */
.L_x_418:
[----:B------:R-:W-:Y:S02]  /*9300*/  LOP3.LUT R21, R27, 0x80000, RZ, 0xfc, !PT ;  /* 0x000800001b157812 */ /* 0x000fe400078efcff */
[----:B------:R-:W-:-:S03]  /*9310*/  MOV R24, R26 ;  /* 0x0000001a00187202 */ /* 0x000fc60000000f00 */
[----:B------:R-:W-:Y:S01]  /*9320*/  IMAD.MOV.U32 R25, RZ, RZ, R21 ;  /* 0x000000ffff197224 */ /* 0x000fe200078e0015 */
[----:B------:R-:W-:Y:S06]  /*9330*/  BRA `(.L_x_416) ;  /* 0x00000000000c7947 */ /* 0x000fec0003800000 */
.L_x_417:
[----:B------:R-:W-:Y:S02]  /*9340*/  LOP3.LUT R21, R245, 0x80000, RZ, 0xfc, !PT ;  /* 0x00080000f5157812 */ /* 0x000fe400078efcff */
[----:B------:R-:W-:-:S03]  /*9350*/  MOV R24, R244 ;  /* 0x000000f400187202 */ /* 0x000fc60000000f00 */
[----:B------:R-:W-:-:S07]  /*9360*/  IMAD.MOV.U32 R25, RZ, RZ, R21 ;  /* 0x000000ffff197224 */ /* 0x000fce00078e0015 */
.L_x_416:
[----:B------:R-:W-:Y:S05]  /*9370*/  BSYNC.RECONVERGENT B1 ;  /* 0x0000000000017941 */ /* 0x000fea0003800200 */
.L_x_414:
[----:B------:R-:W-:Y:S01]  /*9380*/  MOV R22, R0 ;  /* 0x0000000000167202 */ /* 0x000fe20000000f00 */
[----:B------:R-:W-:Y:S01]  /*9390*/  IMAD.MOV.U32 R23, RZ, RZ, 0x0 ;  /* 0x00000000ff177424 */ /* 0x000fe200078e00ff */
[----:B------:R-:W-:Y:S01]  /*93a0*/  MOV R20, R24 ;  /* 0x0000001800147202 */ /* 0x000fe20000000f00 */
[----:B------:R-:W-:Y:S02]  /*93b0*/  IMAD.MOV.U32 R21, RZ, RZ, R25 ;  /* 0x000000ffff157224 */ /* 0x000fe400078e0019 */
[----:B------:R-:W-:Y:S05]  /*93c0*/  RET.REL.NODEC R22 `(_Z39dvc_ScaLBL_D3Q19_AAeven_GreyscaleSC_MRTPiPdS0_S0_S0_S0_S0_S0_S0_S0_S0_S0_S0_ddddddddiii) ;  /* 0xffffff6c160c7950 */ /* 0x000fea0003c3ffff */
        .weak           $__internal_8_$__cuda_sm20_dsqrt_rn_f64_mediumpath_v1
        .type           $__internal_8_$__cuda_sm20_dsqrt_rn_f64_mediumpath_v1,@function
        .size           $__internal_8_$__cuda_sm20_dsqrt_rn_f64_mediumpath_v1,(.L_x_522 - $__internal_8_$__cuda_sm20_dsqrt_rn_f64_mediumpath_v1)
$__internal_8_$__cuda_sm20_dsqrt_rn_f64_mediumpath_v1:
[----:B------:R-:W-:Y:S01]  /*93d0*/  ISETP.GE.U32.AND P0, PT, R0, -0x3400000, PT ;  /* 0xfcc000000000780c */ /* 0x000fe20003f06070 */
[----:B------:R-:W-:-:S12]  /*93e0*/  BSSY.RECONVERGENT B2, `(.L_x_419) ;  /* 0x0000023000027945 */ /* 0x000fd80003800200 */
        /* <DEDUP_REMOVED lines=9> */
.L_x_420:
        /* <DEDUP_REMOVED lines=23> */
[----:B------:R-:W-:Y:S06]  /*95f0*/  BRA `(.L_x_421) ;  /* 0x0000000000047947 */ /* 0x000fec0003800000 */
.L_x_422:
[----:B------:R-:W-:-:S11]  /*9600*/  DADD R22, R20, R20 ;  /* 0x0000000014167229 */ /* 0x000fd60000000014 */
.L_x_421:
[----:B------:R-:W-:Y:S05]  /*9610*/  BSYNC.RECONVERGENT B2 ;  /* 0x0000000000027941 */ /* 0x000fea0003800200 */
.L_x_419:
[----:B------:R-:W-:Y:S01]  /*9620*/  HFMA2 R241, -RZ, RZ, 0, 0 ;  /* 0x00000000fff17431 */ /* 0x000fe200000001ff */
[----:B------:R-:W-:Y:S01]  /*9630*/  MOV R20, R22 ;  /* 0x0000001600147202 */ /* 0x000fe20000000f00 */
[----:B------:R-:W-:Y:S02]  /*9640*/  IMAD.MOV.U32 R21, RZ, RZ, R23 ;  /* 0x000000ffff157224 */ /* 0x000fe400078e0017 */
[----:B------:R-:W-:Y:S05]  /*9650*/  RET.REL.NODEC R240 `(_Z39dvc_ScaLBL_D3Q19_AAeven_GreyscaleSC_MRTPiPdS0_S0_S0_S0_S0_S0_S0_S0_S0_S0_S0_ddddddddiii) ;  /* 0xffffff68f0687950 */ /* 0x000fea0003c3ffff */
.L_x_423:
        /* <DEDUP_REMOVED lines=10> */
.L_x_522:


//--------------------- .text._Z38dvc_ScaLBL_D3Q19_AAodd_GreyscaleSC_MRTPiS_PdS0_S0_S0_S0_S0_S0_S0_S0_S0_S0_S0_ddddddddiii --------------------------
	.section	.text._Z38dvc_ScaLBL_D3Q19_AAodd_GreyscaleSC_MRTPiS_PdS0_S0_S0_S0_S0_S0_S0_S0_S0_S0_S0_ddddddddiii,"ax",@progbits
	.align	128
        .global         _Z38dvc_ScaLBL_D3Q19_AAodd_GreyscaleSC_MRTPiS_PdS0_S0_S0_S0_S0_S0_S0_S0_S0_S0_S0_ddddddddiii
        .type           _Z38dvc_ScaLBL_D3Q19_AAodd_GreyscaleSC_MRTPiS_PdS0_S0_S0_S0_S0_S0_S0_S0_S0_S0_S0_ddddddddiii,@function
        .size           _Z38dvc_ScaLBL_D3Q19_AAodd_GreyscaleSC_MRTPiS_PdS0_S0_S0_S0_S0_S0_S0_S0_S0_S0_S0_ddddddddiii,(.L_x_525 - _Z38dvc_ScaLBL_D3Q19_AAodd_GreyscaleSC_MRTPiS_PdS0_S0_S0_S0_S0_S0_S0_S0_S0_S0_S0_ddddddddiii)
        .other          _Z38dvc_ScaLBL_D3Q19_AAodd_GreyscaleSC_MRTPiS_PdS0_S0_S0_S0_S0_S0_S0_S0_S0_S0_S0_ddddddddiii,@"STO_CUDA_ENTRY STV_DEFAULT"
_Z38dvc_ScaLBL_D3Q19_AAodd_GreyscaleSC_MRTPiS_PdS0_S0_S0_S0_S0_S0_S0_S0_S0_S0_S0_ddddddddiii:
.text._Z38dvc_ScaLBL_D3Q19_AAodd_GreyscaleSC_MRTPiS_PdS0_S0_S0_S0_S0_S0_S0_S0_S0_S0_S0_ddddddddiii:
        /* <DEDUP_REMOVED lines=27> */
[----:B------:R-:W-:Y:S05]  /*01b0*/  CALL.REL.NOINC `($__internal_10_$__cuda_sm20_div_rn_f64_full) ;  /* 0x00000090007c7944 */ /* 0x000fea0003c00000 */
[----:B------:R-:W-:Y:S01]  /*01c0*/  MOV R12, R26 ;  /* 0x0000001a000c7202 */ /* 0x000fe20000000f00 */
[----:B------:R-:W-:-:S07]  /*01d0*/  IMAD.MOV.U32 R13, RZ, RZ, R27 ;  /* 0x000000ffff0d7224 */ /* 0x000fce00078e001b */
.L_x_424:
        /* <DEDUP_REMOVED lines=21> */
[----:B------:R-:W-:Y:S05]  /*0330*/  CALL.REL.NOINC `($__internal_10_$__cuda_sm20_div_rn_f64_full) ;  /* 0x00000090001c7944 */ /* 0x000fea0003c00000 */
[----:B------:R-:W-:Y:S01]  /*0340*/  MOV R10, R26 ;  /* 0x0000001a000a7202 */ /* 0x000fe20000000f00 */
[----:B------:R-:W-:-:S07]  /*0350*/  IMAD.MOV.U32 R11, RZ, RZ, R27 ;  /* 0x000000ffff0b7224 */ /* 0x000fce00078e001b */
.L_x_425:
[----:B------:R-:W0:Y:S01]  /*0360*/  LDC R0, c[0x0][0x3f4] ;  /* 0x0000fd00ff007b82 */ /* 0x000e220000000800 */
[----:B------:R-:W1:Y:S07]  /*0370*/  LDCU UR6, c[0x0][0x438] ;  /* 0x00008700ff0677ac */ /* 0x000e6e0008000800 */
[----:B------:R-:W2:Y:S08]  /*0380*/  LDC.64 R6, c[0x0][0x3f0] ;  /* 0x0000fc00ff067b82 */ /* 0x000eb00000000a00 */
[----:B------:R-:W3:Y:S01]  /*0390*/  S2UR UR5, SR_CTAID.X ;  /* 0x00000000000579c3 */ /* 0x000ee20000002500 */
[----:B-1----:R-:W-:-:S04]  /*03a0*/  USHF.R.S32.HI UR4, URZ, 0x1f, UR6 ;  /* 0x0000001fff047899 */ /* 0x002fc80008011406 */
[----:B------:R-:W-:Y:S01]  /*03b0*/  ULEA.HI UR4, UR4, UR6, URZ, 0x12 ;  /* 0x0000000604047291 */ /* 0x000fe2000f8f90ff */
[----:B0-----:R-:W2:Y:S01]  /*03c0*/  MUFU.RCP64H R3, R0 ;  /* 0x0000000000037308 */ /* 0x001ea20000001800 */
[----:B------:R-:W-:Y:S01]  /*03d0*/  VIADD R2, R0, 0x300402 ;  /* 0x0030040200027836 */ /* 0x000fe20000000000 */
[----:B------:R-:W0:Y:S04]  /*03e0*/  LDCU UR6, c[0x0][0x360] ;  /* 0x00006c00ff0677ac */ /* 0x000e280008000800 */
[----:B------:R-:W-:Y:S01]  /*03f0*/  FSETP.GEU.AND P0, PT, |R2|, 5.8789094863358348022e-39, PT ;  /* 0x004004020200780b */ /* 0x000fe20003f0e200 */
[----:B------:R-:W-:-:S04]  /*0400*/  USHF.R.S32.HI UR4, URZ, 0x12, UR4 ;  /* 0x00000012ff047899 */ /* 0x000fc80008011404 */
[----:B------:R-:W-:Y:S01]  /*0410*/  UIADD3 UR7, UPT, UPT, -UR4, URZ, URZ ;  /* 0x000000ff04077290 */ /* 0x000fe2000fffe1ff */
[----:B--2---:R-:W-:-:S08]  /*0420*/  DFMA R4, R2, -R6, 1 ;  /* 0x3ff000000204742b */ /* 0x004fd00000000806 */
[----:B------:R-:W-:-:S08]  /*0430*/  DFMA R4, R4, R4, R4 ;  /* 0x000000040404722b */ /* 0x000fd00000000004 */
[----:B------:R-:W-:-:S08]  /*0440*/  DFMA R4, R2, R4, R2 ;  /* 0x000000040204722b */ /* 0x000fd00000000002 */
[----:B------:R-:W-:-:S08]  /*0450*/  DFMA R6, R4, -R6, 1 ;  /* 0x3ff000000406742b */ /* 0x000fd00000000806 */
[----:B------:R-:W-:-:S10]  /*0460*/  DFMA R6, R4, R6, R4 ;  /* 0x000000060406722b */ /* 0x000fd40000000004 */
[----:B------:R-:W-:Y:S02]  /*0470*/  R2UR UR20, R6 ;  /* 0x00000000061472ca */ /* 0x000fe400000e0000 */
[----:B------:R-:W-:Y:S01]  /*0480*/  R2UR UR21, R7 ;  /* 0x00000000071572ca */ /* 0x000fe200000e0000 */
[----:B0--3--:R-:W-:-:S14]  /*0490*/  @P0 BRA `(.L_x_426) ;  /* 0x0000000000200947 */ /* 0x009fdc0003800000 */
[----:B------:R-:W0:Y:S01]  /*04a0*/  LDC R14, c[0x0][0x3f0] ;  /* 0x0000fc00ff0e7b82 */ /* 0x000e220000000800 */
[----:B------:R-:W-:Y:S02]  /*04b0*/  LOP3.LUT R0, R0, 0x7fffffff, RZ, 0xc0, !PT ;  /* 0x7fffffff00007812 */ /* 0x000fe400078ec0ff */
[----:B------:R-:W-:Y:S02]  /*04c0*/  MOV R16, 0x500 ;  /* 0x0000050000107802 */ /* 0x000fe40000000f00 */
[----:B------:R-:W-:-:S03]  /*04d0*/  IADD3 R7, PT, PT, R0, -0x100000, RZ ;  /* 0xfff0000000077810 */ /* 0x000fc60007ffe0ff */
[----:B------:R-:W1:Y:S04]  /*04e0*/  LDC R15, c[0x0][0x3f4] ;  /* 0x0000fd00ff0f7b82 */ /* 0x000e680000000800 */
[----:B01----:R-:W-:Y:S05]  /*04f0*/  CALL.REL.NOINC `($__internal_9_$__cuda_sm20_dblrcp_rn_slowpath_v3) ;  /* 0x0000008c00087944 */ /* 0x003fea0003c00000 */
[----:B------:R-:W-:Y:S02]  /*0500*/  R2UR UR20, R0 ;  /* 0x00000000001472ca */ /* 0x000fe400000e0000 */
[----:B------:R-:W-:-:S15]  /*0510*/  R2UR UR21, R4 ;  /* 0x00000000041572ca */ /* 0x000fde00000e0000 */
.L_x_426:
        /* <DEDUP_REMOVED lines=22> */
[----:B------:R-:W-:Y:S05]  /*0680*/  CALL.REL.NOINC `($__internal_10_$__cuda_sm20_div_rn_f64_full) ;  /* 0x0000008c00487944 */ /* 0x000fea0003c00000 */
[----:B------:R-:W-:Y:S01]  /*0690*/  MOV R8, R26 ;  /* 0x0000001a00087202 */ /* 0x000fe20000000f00 */
[----:B------:R-:W-:-:S07]  /*06a0*/  IMAD.MOV.U32 R9, RZ, RZ, R27 ;  /* 0x000000ffff097224 */ /* 0x000fce00078e001b */
.L_x_427:
[----:B------:R-:W0:Y:S08]  /*06b0*/  LDC R0, c[0x0][0x3fc] ;  /* 0x0000ff00ff007b82 */ /* 0x000e300000000800 */
[----:B------:R-:W1:Y:S01]  /*06c0*/  LDC.64 R6, c[0x0][0x3f8] ;  /* 0x0000fe00ff067b82 */ /* 0x000e620000000a00 */
        /* <DEDUP_REMOVED lines=19> */
.L_x_428:
[----:B------:R-:W-:Y:S01]  /*0800*/  IMAD.U32 R164, RZ, RZ, UR22 ;  /* 0x00000016ffa47e24 */ /* 0x000fe2000f8e00ff */
[----:B------:R-:W-:Y:S01]  /*0810*/  MOV R2, 0x1 ;  /* 0x0000000100027802 */ /* 0x000fe20000000f00 */
[----:B------:R-:W-:Y:S01]  /*0820*/  IMAD.U32 R165, RZ, RZ, UR23 ;  /* 0x00000017ffa57e24 */ /* 0x000fe2000f8e00ff */
[----:B------:R-:W0:Y:S05]  /*0830*/  S2R R0, SR_TID.X ;  /* 0x0000000000007919 */ /* 0x000e2a0000002100 */
[----:B------:R-:W-:-:S06]  /*0840*/  DADD R164, -R164, 8 ;  /* 0x40200000a4a47429 */ /* 0x000fcc0000000100 */
[----:B------:R-:W1:Y:S02]  /*0850*/  MUFU.RCP64H R3, R165 ;  /* 0x000000a500037308 */ /* 0x000e640000001800 */
[----:B-1----:R-:W-:-:S08]  /*0860*/  DFMA R4, -R164, R2, 1 ;  /* 0x3ff00000a404742b */ /* 0x002fd00000000102 */
        /* <DEDUP_REMOVED lines=16> */
[----:B------:R-:W-:Y:S05]  /*0970*/  CALL.REL.NOINC `($__internal_10_$__cuda_sm20_div_rn_f64_full) ;  /* 0x00000088008c7944 */ /* 0x000fea0003c00000 */
[----:B------:R-:W-:Y:S01]  /*0980*/  MOV R6, R26 ;  /* 0x0000001a00067202 */ /* 0x000fe20000000f00 */
[----:B------:R-:W-:-:S07]  /*0990*/  IMAD.MOV.U32 R7, RZ, RZ, R27 ;  /* 0x000000ffff077224 */ /* 0x000fce00078e001b */
.L_x_429:
[----:B------:R-:W0:Y:S01]  /*09a0*/  LDC R3, c[0x0][0x430] ;  /* 0x00010c00ff037b82 */ /* 0x000e220000000800 */
[----:B------:R-:W-:Y:S01]  /*09b0*/  UIMAD UR5, UR5, UR6, URZ ;  /* 0x00000006050572a4 */ /* 0x000fe2000f8e02ff */
[----:B------:R-:W1:Y:S03]  /*09c0*/  LDCU.64 UR24, c[0x0][0x358] ;  /* 0x00006b00ff1877ac */ /* 0x000e660008000a00 */
[----:B------:R-:W-:Y:S01]  /*09d0*/  UIMAD UR4, UR4, UR5, UR5 ;  /* 0x00000005040472a4 */ /* 0x000fe2000f8e0205 */
[----:B------:R-:W2:Y:S01]  /*09e0*/  LDCU.64 UR26, c[0x0][0x410] ;  /* 0x00008200ff1a77ac */ /* 0x000ea20008000a00 */
[----:B------:R-:W3:Y:S01]  /*09f0*/  LDCU.64 UR28, c[0x0][0x418] ;  /* 0x00008300ff1c77ac */ /* 0x000ee20008000a00 */
[----:B------:R-:W4:Y:S01]  /*0a00*/  LDCU.64 UR30, c[0x0][0x420] ;  /* 0x00008400ff1e77ac */ /* 0x000f220008000a00 */
[----:B------:R-:W0:Y:S02]  /*0a10*/  LDCU.64 UR32, c[0x0][0x428] ;  /* 0x00008500ff2077ac */ /* 0x000e240008000a00 */
[----:B0-----:R-:W-:Y:S01]  /*0a20*/  IADD3 R0, PT, PT, R3, UR4, R0 ;  /* 0x0000000403007c10 */ /* 0x001fe2000fffe000 */
[----:B------:R-:W0:Y:S01]  /*0a30*/  LDCU UR36, c[0x0][0x434] ;  /* 0x00008680ff2477ac */ /* 0x000e220008000800 */
[----:B------:R-:W0:Y:S01]  /*0a40*/  LDCU.128 UR8, c[0x0][0x420] ;  /* 0x00008400ff0877ac */ /* 0x000e220008000c00 */
[----:B------:R-:W0:Y:S01]  /*0a50*/  LDCU.128 UR12, c[0x0][0x410] ;  /* 0x00008200ff0c77ac */ /* 0x000e220008000c00 */
[----:B------:R-:W0:Y:S01]  /*0a60*/  LDCU.64 UR34, c[0x0][0x418] ;  /* 0x00008300ff2277ac */ /* 0x000e220008000a00 */
[----:B-1234-:R-:W0:Y:S02]  /*0a70*/  LDCU.128 UR16, c[0x0][0x420] ;  /* 0x00008400ff1077ac */ /* 0x01ee240008000c00 */
.L_x_500:
[----:B0-----:R-:W-:Y:S01]  /*0a80*/  ISETP.GE.AND P0, PT, R0, UR36, PT ;  /* 0x0000002400007c0c */ /* 0x001fe2000bf06270 */
[----:B------:R-:W-:Y:S01]  /*0a90*/  UIADD3 UR7, UPT, UPT, UR7, 0x1, URZ ;  /* 0x0000000107077890 */ /* 0x000fe2000fffe0ff */
[----:B------:R-:W-:Y:S03]  /*0aa0*/  BSSY.RECONVERGENT B0, `(.L_x_430) ;  /* 0x0000863000007945 */ /* 0x000fe60003800200 */
[----:B------:R-:W-:-:S08]  /*0ab0*/  UISETP.NE.AND UP0, UPT, UR7, 0x1, UPT ;  /* 0x000000010700788c */ /* 0x000fd0000bf05270 */
[----:B------:R-:W-:Y:S05]  /*0ac0*/  @P0 BRA `(.L_x_431) ;  /* 0x0000008400800947 */ /* 0x000fea0003800000 */
[----:B------:R-:W0:Y:S08]  /*0ad0*/  LDC.64 R2, c[0x0][0x388] ;  /* 0x0000e200ff027b82 */ /* 0x000e300000000a00 */
        /* <DEDUP_REMOVED lines=34> */
[----:B-----5:R-:W-:Y:S05]  /*0d00*/  CALL.REL.NOINC `($__internal_10_$__cuda_sm20_div_rn_f64_full) ;  /* 0x0000008400a87944 */ /* 0x020fea0003c00000 */
[----:B------:R-:W-:Y:S01]  /*0d10*/  IMAD.MOV.U32 R18, RZ, RZ, R26 ;  /* 0x000000ffff127224 */ /* 0x000fe200078e001a */
[----:B------:R-:W-:-:S07]  /*0d20*/  MOV R19, R27 ;  /* 0x0000001b00137202 */ /* 0x000fce0000000f00 */
.L_x_433:
[----:B------:R-:W-:Y:S05]  /*0d30*/  BSYNC.RECONVERGENT B2 ;  /* 0x0000000000027941 */ /* 0x000fea0003800200 */
.L_x_432:
        /* <DEDUP_REMOVED lines=19> */
[----:B-----5:R-:W-:Y:S05]  /*0e70*/  CALL.REL.NOINC `($__internal_10_$__cuda_sm20_div_rn_f64_full) ;  /* 0x00000084004c7944 */ /* 0x020fea0003c00000 */
[----:B------:R-:W-:Y:S02]  /*0e80*/  IMAD.MOV.U32 R14, RZ, RZ, R26 ;  /* 0x000000ffff0e7224 */ /* 0x000fe400078e001a */
[----:B------:R-:W-:-:S07]  /*0e90*/  IMAD.MOV.U32 R15, RZ, RZ, R27 ;  /* 0x000000ffff0f7224 */ /* 0x000fce00078e001b */
.L_x_435:
[----:B------:R-:W-:Y:S05]  /*0ea0*/  BSYNC.RECONVERGENT B2 ;  /* 0x0000000000027941 */ /* 0x000fea0003800200 */
.L_x_434:
[----:B------:R-:W0:Y:S08]  /*0eb0*/  LDC.64 R152, c[0x0][0x380] ;  /* 0x0000e000ff987b82 */ /* 0x000e300000000a00 */
[----:B------:R-:W1:Y:S08]  /*0ec0*/  LDC R59, c[0x0][0x438] ;  /* 0x00010e00ff3b7b82 */ /* 0x000e700000000800 */
[----:B------:R-:W2:Y:S01]  /*0ed0*/  LDC.64 R32, c[0x0][0x390] ;  /* 0x0000e400ff207b82 */ /* 0x000ea20000000a00 */
[----:B0-----:R-:W-:-:S07]  /*0ee0*/  IMAD.WIDE R152, R0, 0x4, R152 ;  /* 0x0000000400987825 */ /* 0x001fce00078e0298 */
[----:B------:R-:W0:Y:S01]  /*0ef0*/  LDC.64 R60, c[0x0][0x398] ;  /* 0x0000e600ff3c7b82 */ /* 0x000e220000000a00 */
[----:B------:R-:W3:Y:S01]  /*0f00*/  LDG.E R23, desc[UR24][R152.64] ;  /* 0x0000001898177981 */ /* 0x000ee2000c1e1900 */
[----:B-1----:R-:W-:Y:S01]  /*0f10*/  IMAD.WIDE R150, R59, 0x4, R152 ;  /* 0x000000043b967825 */ /* 0x002fe200078e0298 */
[----:B------:R-:W1:Y:S01]  /*0f20*/  MUFU.RCP64H R27, R19 ;  /* 0x00000013001b7308 */ /* 0x000e620000001800 */
[----:B------:R-:W-:Y:S01]  /*0f30*/  MOV R26, 0x1 ;  /* 0x00000001001a7802 */ /* 0x000fe20000000f00 */
[----:B-----5:R-:W-:-:S03]  /*0f40*/  DMUL R190, R162, 0.5 ;  /* 0x3fe00000a2be7828 */ /* 0x020fc60000000000 */
[----:B------:R-:W4:Y:S01]  /*0f50*/  LDC.64 R178, c[0x0][0x3b0] ;  /* 0x0000ec00ffb27b82 */ /* 0x000f220000000a00 */
[----:B------:R-:W4:Y:S01]  /*0f60*/  LDG.E R25, desc[UR24][R150.64] ;  /* 0x0000001896197981 */ /* 0x000f22000c1e1900 */
[----:B------:R-:W-:-:S05]  /*0f70*/  IMAD.WIDE R148, R59, 0x4, R150 ;  /* 0x000000043b947825 */ /* 0x000fca00078e0296 */
[----:B------:R-:W4:Y:S01]  /*0f80*/  LDG.E R67, desc[UR24][R148.64] ;  /* 0x0000001894437981 */ /* 0x000f22000c1e1900 */
[C---:B------:R-:W-:Y:S01]  /*0f90*/  IMAD.WIDE R146, R59.reuse, 0x4, R148 ;  /* 0x000000043b927825 */ /* 0x040fe200078e0294 */
[----:B------:R-:W1:Y:S04]  /*0fa0*/  LDC.64 R188, c[0x0][0x3b8] ;  /* 0x0000ee00ffbc7b82 */ /* 0x000e680000000a00 */
[----:B------:R-:W4:Y:S01]  /*0fb0*/  LDG.E R53, desc[UR24][R146.64] ;  /* 0x0000001892357981 */ /* 0x000f22000c1e1900 */
[----:B------:R-:W-:-:S03]  /*0fc0*/  IMAD.WIDE R144, R59, 0x4, R146 ;  /* 0x000000043b907825 */ /* 0x000fc600078e0292 */
[----:B------:R-:W1:Y:S02]  /*0fd0*/  LDC.64 R180, c[0x0][0x3c0] ;  /* 0x0000f000ffb47b82 */ /* 0x000e640000000a00 */
[----:B------:R-:W4:Y:S01]  /*0fe0*/  LDG.E R63, desc[UR24][R144.64] ;  /* 0x00000018903f7981 */ /* 0x000f22000c1e1900 */
[----:B------:R-:W-:-:S05]  /*0ff0*/  IMAD.WIDE R142, R59, 0x4, R144 ;  /* 0x000000043b8e7825 */ /* 0x000fca00078e0290 */
[----:B------:R-:W4:Y:S01]  /*1000*/  LDG.E R65, desc[UR24][R142.64] ;  /* 0x000000188e417981 */ /* 0x000f22000c1e1900 */
[C---:B------:R-:W-:Y:S01]  /*1010*/  IMAD.WIDE R140, R59.reuse, 0x4, R142 ;  /* 0x000000043b8c7825 */ /* 0x040fe200078e028e */
[----:B------:R-:W1:Y:S04]  /*1020*/  LDC.64 R198, c[0x0][0x3c8] ;  /* 0x0000f200ffc67b82 */ /* 0x000e680000000a00 */
[----:B------:R-:W4:Y:S01]  /*1030*/  LDG.E R49, desc[UR24][R140.64] ;  /* 0x000000188c317981 */ /* 0x000f22000c1e1900 */
[----:B------:R-:W-:-:S05]  /*1040*/  IMAD.WIDE R138, R59, 0x4, R140 ;  /* 0x000000043b8a7825 */ /* 0x000fca00078e028c */
[----:B------:R-:W4:Y:S01]  /*1050*/  LDG.E R51, desc[UR24][R138.64] ;  /* 0x000000188a337981 */ /* 0x000f22000c1e1900 */
[----:B------:R-:W-:-:S05]  /*1060*/  IMAD.WIDE R136, R59, 0x4, R138 ;  /* 0x000000043b887825 */ /* 0x000fca00078e028a */
[----:B------:R-:W4:Y:S01]  /*1070*/  LDG.E R57, desc[UR24][R136.64] ;  /* 0x0000001888397981 */ /* 0x000f22000c1e1900 */
[----:B--2---:R-:W-:-:S04]  /*1080*/  IMAD.WIDE R128, R0, 0x8, R32 ;  /* 0x0000000800807825 */ /* 0x004fc800078e0220 */
[C---:B------:R-:W-:Y:S01]  /*1090*/  IMAD.WIDE R134, R59.reuse, 0x4, R136 ;  /* 0x000000043b867825 */ /* 0x040fe200078e0288 */
[----:B------:R-:W2:Y:S04]  /*10a0*/  LDG.E.64 R36, desc[UR24][R128.64] ;  /* 0x0000001880247981 */ /* 0x000ea8000c1e1b00 */
[----:B------:R-:W2:Y:S01]  /*10b0*/  LDG.E R47, desc[UR24][R134.64] ;  /* 0x00000018862f7981 */ /* 0x000ea2000c1e1900 */
[----:B------:R-:W-:-:S05]  /*10c0*/  IMAD.WIDE R132, R59, 0x4, R134 ;  /* 0x000000043b847825 */ /* 0x000fca00078e0286 */
        /* <DEDUP_REMOVED lines=11> */
[----:B0-----:R-:W-:-:S05]  /*1180*/  IMAD.WIDE R118, R0, 0x8, R60 ;  /* 0x0000000800767825 */ /* 0x001fca00078e023c */
[----:B------:R-:W2:Y:S01]  /*1190*/  LDG.E.64 R20, desc[UR24][R118.64] ;  /* 0x0000001876147981 */ /* 0x000ea2000c1e1b00 */
[----:B------:R-:W-:-:S05]  /*11a0*/  IMAD.WIDE R116, R59, 0x4, R120 ;  /* 0x000000043b747825 */ /* 0x000fca00078e0278 */
[----:B------:R-:W2:Y:S01]  /*11b0*/  LDG.E R71, desc[UR24][R116.64] ;  /* 0x0000001874477981 */ /* 0x000ea2000c1e1900 */
[----:B------:R-:W-:-:S05]  /*11c0*/  IMAD.WIDE R114, R59, 0x4, R116 ;  /* 0x000000043b727825 */ /* 0x000fca00078e0274 */
[----:B------:R-:W2:Y:S01]  /*11d0*/  LDG.E R69, desc[UR24][R114.64] ;  /* 0x0000001872457981 */ /* 0x000ea2000c1e1900 */
[----:B---3--:R-:W-:-:S05]  /*11e0*/  IMAD.WIDE R2, R23, 0x8, R32 ;  /* 0x0000000817027825 */ /* 0x008fca00078e0220 */
[----:B------:R0:W3:Y:S01]  /*11f0*/  LDG.E.64 R40, desc[UR24][R2.64] ;  /* 0x0000001802287981 */ /* 0x0000e2000c1e1b00 */
[----:B----4-:R-:W-:-:S05]  /*1200*/  IMAD.WIDE R16, R25, 0x8, R32 ;  /* 0x0000000819107825 */ /* 0x010fca00078e0220 */
[----:B------:R4:W3:Y:S01]  /*1210*/  LDG.E.64 R88, desc[UR24][R16.64] ;  /* 0x0000001810587981 */ /* 0x0008e2000c1e1b00 */
[----:B------:R-:W-:-:S06]  /*1220*/  IMAD.WIDE R44, R67, 0x8, R32 ;  /* 0x00000008432c7825 */ /* 0x000fcc00078e0220 */
[----:B------:R-:W3:Y:S01]  /*1230*/  LDG.E.64 R44, desc[UR24][R44.64] ;  /* 0x000000182c2c7981 */ /* 0x000ee2000c1e1b00 */
[----:B------:R-:W-:-:S06]  /*1240*/  IMAD.WIDE R76, R53, 0x8, R32 ;  /* 0x00000008354c7825 */ /* 0x000fcc00078e0220 */
[----:B------:R-:W3:Y:S01]  /*1250*/  LDG.E.64 R76, desc[UR24][R76.64] ;  /* 0x000000184c4c7981 */ /* 0x000ee2000c1e1b00 */
[----:B------:R-:W-:-:S04]  /*1260*/  IMAD.WIDE R34, R63, 0x8, R32 ;  /* 0x000000083f227825 */ /* 0x000fc800078e0220 */
[--C-:B0-----:R-:W-:Y:S02]  /*1270*/  IMAD.WIDE R2, R65, 0x8, R32.reuse ;  /* 0x0000000841027825 */ /* 0x101fe400078e0220 */
[----:B------:R-:W3:Y:S04]  /*1280*/  LDG.E.64 R34, desc[UR24][R34.64] ;  /* 0x0000001822227981 */ /* 0x000ee8000c1e1b00 */
[----:B------:R-:W3:Y:S01]  /*1290*/  LDG.E.64 R2, desc[UR24][R2.64] ;  /* 0x0000001802027981 */ /* 0x000ee2000c1e1b00 */
[----:B------:R-:W-:-:S06]  /*12a0*/  IMAD.WIDE R78, R49, 0x8, R32 ;  /* 0x00000008314e7825 */ /* 0x000fcc00078e0220 */
[----:B------:R-:W3:Y:S01]  /*12b0*/  LDG.E.64 R78, desc[UR24][R78.64] ;  /* 0x000000184e4e7981 */ /* 0x000ee2000c1e1b00 */
[----:B----4-:R-:W-:-:S04]  /*12c0*/  IMAD.WIDE R16, R51, 0x8, R32 ;  /* 0x0000000833107825 */ /* 0x010fc800078e0220 */
[----:B------:R-:W-:Y:S02]  /*12d0*/  IMAD.WIDE R72, R57, 0x8, R32 ;  /* 0x0000000839487825 */ /* 0x000fe400078e0220 */
[----:B------:R-:W4:Y:S02]  /*12e0*/  LDG.E.64 R16, desc[UR24][R16.64] ;  /* 0x0000001810107981 */ /* 0x000f24000c1e1b00 */
[--C-:B------:R-:W-:Y:S02]  /*12f0*/  IMAD.WIDE R22, R23, 0x8, R60.reuse ;  /* 0x0000000817167825 */ /* 0x100fe400078e023c */
[----:B------:R-:W4:Y:S02]  /*1300*/  LDG.E.64 R72, desc[UR24][R72.64] ;  /* 0x0000001848487981 */ /* 0x000f24000c1e1b00 */
[--C-:B------:R-:W-:Y:S02]  /*1310*/  IMAD.WIDE R24, R25, 0x8, R60.reuse ;  /* 0x0000000819187825 */ /* 0x100fe400078e023c */
[----:B------:R-:W4:Y:S04]  /*1320*/  LDG.E.64 R22, desc[UR24][R22.64] ;  /* 0x0000001816167981 */ /* 0x000f28000c1e1b00 */
[----:B------:R-:W4:Y:S01]  /*1330*/  LDG.E.64 R24, desc[UR24][R24.64] ;  /* 0x0000001818187981 */ /* 0x000f22000c1e1b00 */
[----:B------:R-:W-:-:S04]  /*1340*/  IMAD.WIDE R66, R67, 0x8, R60 ;  /* 0x0000000843427825 */ /* 0x000fc800078e023c */
[--C-:B------:R-:W-:Y:S02]  /*1350*/  IMAD.WIDE R52, R53, 0x8, R60.reuse ;  /* 0x0000000835347825 */ /* 0x100fe400078e023c */
[----:B------:R-:W4:Y:S04]  /*1360*/  LDG.E.64 R66, desc[UR24][R66.64] ;  /* 0x0000001842427981 */ /* 0x000f28000c1e1b00 */
[----:B------:R-:W4:Y:S01]  /*1370*/  LDG.E.64 R52, desc[UR24][R52.64] ;  /* 0x0000001834347981 */ /* 0x000f22000c1e1b00 */
[----:B------:R-:W-:-:S04]  /*1380*/  IMAD.WIDE R62, R63, 0x8, R60 ;  /* 0x000000083f3e7825 */ /* 0x000fc800078e023c */
[----:B------:R-:W-:Y:S02]  /*1390*/  IMAD.WIDE R64, R65, 0x8, R60 ;  /* 0x0000000841407825 */ /* 0x000fe400078e023c */
[----:B------:R-:W4:Y:S04]  /*13a0*/  LDG.E.64 R62, desc[UR24][R62.64] ;  /* 0x000000183e3e7981 */ /* 0x000f28000c1e1b00 */
[----:B------:R-:W4:Y:S01]  /*13b0*/  LDG.E.64 R64, desc[UR24][R64.64] ;  /* 0x0000001840407981 */ /* 0x000f22000c1e1b00 */
[----:B-1----:R-:W-:-:S08]  /*13c0*/  DFMA R30, R26, -R18, 1 ;  /* 0x3ff000001a1e742b */ /* 0x002fd00000000812 */
[----:B------:R-:W-:-:S08]  /*13d0*/  DFMA R30, R30, R30, R30 ;  /* 0x0000001e1e1e722b */ /* 0x000fd0000000001e */
[----:B------:R-:W-:-:S08]  /*13e0*/  DFMA R30, R26, R30, R26 ;  /* 0x0000001e1a1e722b */ /* 0x000fd0000000001a */
[----:B------:R-:W-:Y:S02]  /*13f0*/  DFMA R26, R30, -R18, 1 ;  /* 0x3ff000001e1a742b */ /* 0x000fe40000000812 */
[----:B------:R-:W-:-:S06]  /*1400*/  DMUL R166, R190, R12 ;  /* 0x0000000cbea67228 */ /* 0x000fcc0000000000 */
[----:B------:R-:W-:-:S08]  /*1410*/  DFMA R26, R30, R26, R30 ;  /* 0x0000001a1e1a722b */ /* 0x000fd0000000001e */
[----:B------:R-:W-:-:S08]  /*1420*/  DMUL R86, R166, R26 ;  /* 0x0000001aa6567228 */ /* 0x000fd00000000000 */
[----:B------:R-:W-:Y:S01]  /*1430*/  DFMA R90, R86, -R18, R166 ;  /* 0x80000012565a722b */ /* 0x000fe200000000a6 */
[----:B------:R-:W-:-:S04]  /*1440*/  IMAD.WIDE R48, R49, 0x8, R60 ;  /* 0x0000000831307825 */ /* 0x000fc800078e023c */
[--C-:B------:R-:W-:Y:S02]  /*1450*/  IMAD.WIDE R50, R51, 0x8, R60.reuse ;  /* 0x0000000833327825 */ /* 0x100fe400078e023c */
[----:B------:R-:W4:Y:S01]  /*1460*/  LDG.E.64 R48, desc[UR24][R48.64] ;  /* 0x0000001830307981 */ /* 0x000f22000c1e1b00 */
[----:B------:R-:W-:Y:S01]  /*1470*/  DFMA R26, R26, R90, R86 ;  /* 0x0000005a1a1a722b */ /* 0x000fe20000000056 */
[----:B------:R-:W-:Y:S02]  /*1480*/  IMAD.WIDE R56, R57, 0x8, R60 ;  /* 0x0000000839387825 */ /* 0x000fe400078e023c */
[----:B------:R-:W4:Y:S02]  /*1490*/  LDG.E.64 R50, desc[UR24][R50.64] ;  /* 0x0000001832327981 */ /* 0x000f24000c1e1b00 */
[--C-:B--2---:R-:W-:Y:S02]  /*14a0*/  IMAD.WIDE R54, R47, 0x8, R32.reuse ;  /* 0x000000082f367825 */ /* 0x104fe400078e0220 */
[----:B------:R-:W2:Y:S02]  /*14b0*/  LDG.E.64 R56, desc[UR24][R56.64] ;  /* 0x0000001838387981 */ /* 0x000ea4000c1e1b00 */
[----:B------:R-:W-:-:S02]  /*14c0*/  IMAD.WIDE R38, R97, 0x8, R32 ;  /* 0x0000000861267825 */ /* 0x000fc400078e0220 */
[----:B------:R-:W2:Y:S02]  /*14d0*/  LDG.E.64 R54, desc[UR24][R54.64] ;  /* 0x0000001836367981 */ /* 0x000ea4000c1e1b00 */
[----:B------:R-:W-:Y:S02]  /*14e0*/  IMAD.WIDE R46, R47, 0x8, R60 ;  /* 0x000000082f2e7825 */ /* 0x000fe400078e023c */
[----:B------:R-:W2:Y:S02]  /*14f0*/  LDG.E.64 R38, desc[UR24][R38.64] ;  /* 0x0000001826267981 */ /* 0x000ea4000c1e1b00 */
[--C-:B------:R-:W-:Y:S02]  /*1500*/  IMAD.WIDE R30, R103, 0x8, R32.reuse ;  /* 0x00000008671e7825 */ /* 0x100fe400078e0220 */
[----:B------:R-:W2:Y:S04]  /*1510*/  LDG.E.64 R46, desc[UR24][R46.64] ;  /* 0x000000182e2e7981 */ /* 0x000ea8000c1e1b00 */
[----:B------:R-:W2:Y:S01]  /*1520*/  LDG.E.64 R30, desc[UR24][R30.64] ;  /* 0x000000181e1e7981 */ /* 0x000ea2000c1e1b00 */
[----:B------:R-:W-:-:S04]  /*1530*/  IMAD.WIDE R106, R5, 0x8, R32 ;  /* 0x00000008056a7825 */ /* 0x000fc800078e0220 */
[----:B------:R-:W-:-:S04]  /*1540*/  IMAD.WIDE R174, R81, 0x8, R60 ;  /* 0x0000000851ae7825 */ /* 0x000fc800078e023c */
[----:B------:R-:W-:-:S04]  /*1550*/  IMAD.WIDE R188, R0, 0x8, R188 ;  /* 0x0000000800bc7825 */ /* 0x000fc800078e02bc */
[----:B------:R-:W-:Y:S02]  /*1560*/  IMAD.WIDE R184, R59, 0x8, R188 ;  /* 0x000000083bb87825 */ /* 0x000fe400078e02bc */
[----:B------:R-:W2:Y:S01]  /*1570*/  LDG.E.64 R188, desc[UR24][R188.64] ;  /* 0x00000018bcbc7981 */ /* 0x000ea2000c1e1b00 */
[C---:B---3--:R-:W-:Y:S02]  /*1580*/  DMUL R82, R40.reuse, 11 ;  /* 0x4026000028527828 */ /* 0x048fe40000000000 */
[----:B------:R-:W-:Y:S02]  /*1590*/  DMUL R84, R40, -4 ;  /* 0xc010000028547828 */ /* 0x000fe40000000000 */
[----:B------:R-:W-:-:S04]  /*15a0*/  DADD R42, R36, R40 ;  /* 0x00000000242a7229 */ /* 0x000fc80000000028 */
[----:B------:R-:W-:Y:S02]  /*15b0*/  DFMA R82, R36, -30, -R82 ;  /* 0xc03e00002452782b */ /* 0x000fe40000000852 */
[----:B------:R-:W-:Y:S02]  /*15c0*/  DADD R92, R88, R88 ;  /* 0x00000000585c7229 */ /* 0x000fe40000000058 */
[----:B------:R-:W-:Y:S02]  /*15d0*/  DFMA R86, R36, 12, R84 ;  /* 0x402800002456782b */ /* 0x000fe40000000054 */
[----:B------:R-:W-:Y:S02]  /*15e0*/  DADD R42, R42, R88 ;  /* 0x000000002a2a7229 */ /* 0x000fe40000000058 */
[----:B------:R-:W-:Y:S02]  /*15f0*/  DFMA R82, R88, -11, R82 ;  /* 0xc02600005852782b */ /* 0x000fe40000000052 */
[----:B------:R-:W-:-:S02]  /*1600*/  DFMA R92, R40, 2, R92 ;  /* 0x40000000285c782b */ /* 0x000fc4000000005c */
[C-C-:B------:R-:W-:Y:S02]  /*1610*/  DFMA R94, R88.reuse, -4, R84.reuse ;  /* 0xc0100000585e782b */ /* 0x140fe40000000054 */
[C---:B------:R-:W-:Y:S02]  /*1620*/  DFMA R90, R88.reuse, 4, R84 ;  /* 0x40100000585a782b */ /* 0x040fe40000000054 */
[----:B------:R-:W-:Y:S02]  /*1630*/  DFMA R86, R88, -4, R86 ;  /* 0xc01000005856782b */ /* 0x000fe40000000056 */
[----:B------:R-:W-:Y:S02]  /*1640*/  DADD R84, R40, -R88 ;  /* 0x0000000028547229 */ /* 0x000fe40000000858 */
[----:B------:R-:W-:Y:S02]  /*1650*/  DMUL R88, R44, 4 ;  /* 0x401000002c587828 */ /* 0x000fe40000000000 */
[----:B------:R-:W-:-:S02]  /*1660*/  DADD R42, R42, R44 ;  /* 0x000000002a2a7229 */ /* 0x000fc4000000002c */
[----:B------:R-:W-:Y:S02]  /*1670*/  DFMA R82, R44, -11, R82 ;  /* 0xc02600002c52782b */ /* 0x000fe40000000052 */
[----:B------:R-:W-:Y:S01]  /*1680*/  DADD R92, R92, -R44 ;  /* 0x000000005c5c7229 */ /* 0x000fe2000000082c */
[----:B------:R-:W-:Y:S01]  /*1690*/  IMAD.WIDE R40, R97, 0x8, R60 ;  /* 0x0000000861287825 */ /* 0x000fe200078e023c */
[----:B------:R-:W-:Y:S02]  /*16a0*/  DFMA R98, R76, 4, -R88 ;  /* 0x401000004c62782b */ /* 0x000fe40000000858 */
[----:B------:R-:W-:Y:S02]  /*16b0*/  DFMA R94, R44, 2, R94 ;  /* 0x400000002c5e782b */ /* 0x000fe4000000005e */
[----:B------:R-:W-:Y:S01]  /*16c0*/  DADD R88, R76, R76 ;  /* 0x000000004c587229 */ /* 0x000fe2000000004c */
[----:B------:R-:W3:Y:S01]  /*16d0*/  LDG.E.64 R40, desc[UR24][R40.64] ;  /* 0x0000001828287981 */ /* 0x000ee2000c1e1b00 */
[----:B------:R-:W-:-:S02]  /*16e0*/  DFMA R86, R44, -4, R86 ;  /* 0xc01000002c56782b */ /* 0x000fc40000000056 */
[----:B------:R-:W-:Y:S02]  /*16f0*/  DADD R96, R42, R76 ;  /* 0x000000002a607229 */ /* 0x000fe4000000004c */
[----:B------:R-:W-:Y:S02]  /*1700*/  DFMA R82, R76, -11, R82 ;  /* 0xc02600004c52782b */ /* 0x000fe40000000052 */
[--C-:B------:R-:W-:Y:S02]  /*1710*/  DADD R92, R92, -R76.reuse ;  /* 0x000000005c5c7229 */ /* 0x100fe4000000084c */
[----:B------:R-:W-:Y:S02]  /*1720*/  DADD R100, R44, R76 ;  /* 0x000000002c647229 */ /* 0x000fe4000000004c */
[----:B------:R-:W-:Y:S02]  /*1730*/  DADD R94, R94, R88 ;  /* 0x000000005e5e7229 */ /* 0x000fe40000000058 */
[----:B------:R-:W-:-:S02]  /*1740*/  DFMA R86, R76, -4, R86 ;  /* 0xc01000004c56782b */ /* 0x000fc40000000056 */
[----:B------:R-:W-:Y:S02]  /*1750*/  DFMA R88, R44, -2, -R88 ;  /* 0xc00000002c58782b */ /* 0x000fe40000000858 */
[----:B------:R-:W-:Y:S02]  /*1760*/  DADD R96, R96, R34 ;  /* 0x0000000060607229 */ /* 0x000fe40000000022 */
[----:B------:R-:W-:Y:S02]  /*1770*/  DFMA R82, R34, -11, R82 ;  /* 0xc02600002252782b */ /* 0x000fe40000000052 */
[--C-:B------:R-:W-:Y:S01]  /*1780*/  DADD R92, R92, -R34.reuse ;  /* 0x000000005c5c7229 */ /* 0x100fe20000000822 */
[----:B------:R-:W-:Y:S01]  /*1790*/  IMAD.WIDE R42, R103, 0x8, R60 ;  /* 0x00000008672a7825 */ /* 0x000fe200078e023c */
[----:B------:R-:W-:Y:S02]  /*17a0*/  DADD R102, R100, -R34 ;  /* 0x0000000064667229 */ /* 0x000fe40000000822 */
[----:B------:R-:W-:-:S02]  /*17b0*/  DMUL R100, R34, 4 ;  /* 0x4010000022647828 */ /* 0x000fc40000000000 */
[C---:B------:R-:W-:Y:S01]  /*17c0*/  DFMA R86, R34.reuse, -4, R86 ;  /* 0xc01000002256782b */ /* 0x040fe20000000056 */
[----:B------:R-:W-:Y:S01]  /*17d0*/  IMAD.WIDE R36, R29, 0x8, R32 ;  /* 0x000000081d247825 */ /* 0x000fe200078e0220 */
[C---:B------:R-:W-:Y:S01]  /*17e0*/  DFMA R94, R34.reuse, 2, R94 ;  /* 0x40000000225e782b */ /* 0x040fe2000000005e */
[----:B------:R-:W3:Y:S01]  /*17f0*/  LDG.E.64 R42, desc[UR24][R42.64] ;  /* 0x000000182a2a7981 */ /* 0x000ee2000c1e1b00 */
[----:B------:R-:W-:Y:S02]  /*1800*/  DFMA R88, R34, 2, R88 ;  /* 0x400000002258782b */ /* 0x000fe40000000058 */
[----:B------:R-:W-:Y:S01]  /*1810*/  DADD R96, R96, R2 ;  /* 0x0000000060607229 */ /* 0x000fe20000000002 */
[----:B------:R-:W3:Y:S01]  /*1820*/  LDG.E.64 R36, desc[UR24][R36.64] ;  /* 0x0000001824247981 */ /* 0x000ee2000c1e1b00 */
[----:B------:R-:W-:Y:S02]  /*1830*/  DFMA R82, R2, -11, R82 ;  /* 0xc02600000252782b */ /* 0x000fe40000000052 */
[----:B------:R-:W-:-:S02]  /*1840*/  DADD R92, R92, -R2 ;  /* 0x000000005c5c7229 */ /* 0x000fc40000000802 */
[----:B------:R-:W-:Y:S01]  /*1850*/  DADD R76, R44, -R76 ;  /* 0x000000002c4c7229 */ /* 0x000fe2000000084c */
[----:B------:R-:W-:Y:S01]  /*1860*/  IMAD.WIDE R44, R29, 0x8, R60 ;  /* 0x000000081d2c7825 */ /* 0x000fe200078e023c */
[----:B------:R-:W-:Y:S02]  /*1870*/  DFMA R28, R2, 4, -R100 ;  /* 0x40100000021c782b */ /* 0x000fe40000000864 */
[----:B------:R-:W-:Y:S02]  /*1880*/  DADD R102, R102, -R2 ;  /* 0x0000000066667229 */ /* 0x000fe40000000802 */
[C---:B------:R-:W-:Y:S01]  /*1890*/  DFMA R86, R2.reuse, -4, R86 ;  /* 0xc01000000256782b */ /* 0x040fe20000000056 */
[----:B------:R-:W3:Y:S01]  /*18a0*/  LDG.E.64 R44, desc[UR24][R44.64] ;  /* 0x000000182c2c7981 */ /* 0x000ee2000c1e1b00 */
[C---:B------:R-:W-:Y:S02]  /*18b0*/  DFMA R94, R2.reuse, 2, R94 ;  /* 0x40000000025e782b */ /* 0x040fe4000000005e */
[----:B------:R-:W-:-:S02]  /*18c0*/  DFMA R100, R2, 2, R88 ;  /* 0x400000000264782b */ /* 0x000fc40000000058 */
[----:B------:R-:W-:Y:S01]  /*18d0*/  DADD R96, R96, R78 ;  /* 0x0000000060607229 */ /* 0x000fe2000000004e */
[----:B------:R0:W3:Y:S01]  /*18e0*/  LDG.E.64 R88, desc[UR24][R106.64] ;  /* 0x000000186a587981 */ /* 0x0000e2000c1e1b00 */
[----:B------:R-:W-:Y:S02]  /*18f0*/  DFMA R82, R78, 8, R82 ;  /* 0x402000004e52782b */ /* 0x000fe40000000052 */
[----:B------:R-:W-:Y:S02]  /*1900*/  DADD R92, R92, R78 ;  /* 0x000000005c5c7229 */ /* 0x000fe4000000004e */
[----:B------:R-:W-:Y:S02]  /*1910*/  DADD R34, R34, -R2 ;  /* 0x0000000022227229 */ /* 0x000fe40000000802 */
[--C-:B------:R-:W-:Y:S01]  /*1920*/  DADD R104, R76, R78.reuse ;  /* 0x000000004c687229 */ /* 0x100fe2000000004e */
[----:B------:R-:W-:Y:S01]  /*1930*/  IMAD.WIDE R2, R81, 0x8, R32 ;  /* 0x0000000851027825 */ /* 0x000fe200078e0220 */
[----:B------:R-:W-:-:S02]  /*1940*/  DADD R84, R84, R78 ;  /* 0x0000000054547229 */ /* 0x000fc4000000004e */
[--C-:B------:R-:W-:Y:S02]  /*1950*/  DADD R90, R90, R78.reuse ;  /* 0x000000005a5a7229 */ /* 0x100fe4000000004e */
[--C-:B------:R-:W-:Y:S01]  /*1960*/  DADD R98, R98, R78.reuse ;  /* 0x0000000062627229 */ /* 0x100fe2000000004e */
[----:B------:R-:W3:Y:S01]  /*1970*/  LDG.E.64 R2, desc[UR24][R2.64] ;  /* 0x0000001802027981 */ /* 0x000ee2000c1e1b00 */
[--C-:B------:R-:W-:Y:S02]  /*1980*/  DADD R102, R102, R78.reuse ;  /* 0x0000000066667229 */ /* 0x100fe4000000004e */
[--C-:B------:R-:W-:Y:S02]  /*1990*/  DADD R86, R86, R78.reuse ;  /* 0x0000000056567229 */ /* 0x100fe4000000004e */
[--C-:B------:R-:W-:Y:S02]  /*19a0*/  DADD R94, R94, R78.reuse ;  /* 0x000000005e5e7229 */ /* 0x100fe4000000004e */
[----:B------:R-:W-:-:S02]  /*19b0*/  DADD R100, R100, R78 ;  /* 0x0000000064647229 */ /* 0x000fc4000000004e */
[--C-:B----4-:R-:W-:Y:S02]  /*19c0*/  DADD R96, R96, R16.reuse ;  /* 0x0000000060607229 */ /* 0x110fe40000000010 */
[C-C-:B------:R-:W-:Y:S02]  /*19d0*/  DADD R160, R78.reuse, R16.reuse ;  /* 0x000000004ea07229 */ /* 0x140fe40000000010 */
[C-C-:B------:R-:W-:Y:S02]  /*19e0*/  DADD R168, R78.reuse, -R16.reuse ;  /* 0x000000004ea87229 */ /* 0x140fe40000000810 */
[----:B------:R-:W-:Y:S02]  /*19f0*/  DADD R170, -R78, R16 ;  /* 0x000000004eaa7229 */ /* 0x000fe40000000110 */
[----:B------:R-:W-:Y:S02]  /*1a00*/  DFMA R78, R16, 8, R82 ;  /* 0x40200000104e782b */ /* 0x000fe40000000052 */
[--C-:B------:R-:W-:Y:S01]  /*1a10*/  DADD R108, R92, R16.reuse ;  /* 0x000000005c6c7229 */ /* 0x100fe20000000010 */
[----:B------:R-:W-:Y:S01]  /*1a20*/  IMAD.WIDE R76, R5, 0x8, R60 ;  /* 0x00000008054c7825 */ /* 0x000fe200078e023c */
[----:B------:R-:W-:-:S02]  /*1a30*/  DADD R104, R104, -R16 ;  /* 0x0000000068687229 */ /* 0x000fc40000000810 */
[----:B0-----:R-:W-:Y:S01]  /*1a40*/  DADD R106, R90, -R16 ;  /* 0x000000005a6a7229 */ /* 0x001fe20000000810 */
[----:B------:R-:W-:Y:S01]  /*1a50*/  IMAD.WIDE R4, R75, 0x8, R32 ;  /* 0x000000084b047825 */ /* 0x000fe200078e0220 */
[----:B------:R-:W-:Y:S01]  /*1a60*/  DADD R80, R96, R72 ;  /* 0x0000000060507229 */ /* 0x000fe20000000048 */
[----:B------:R-:W4:Y:S01]  /*1a70*/  LDG.E.64 R76, desc[UR24][R76.64] ;  /* 0x000000184c4c7981 */ /* 0x000f22000c1e1b00 */
[----:B------:R-:W-:Y:S02]  /*1a80*/  DADD R90, R86, R16 ;  /* 0x00000000565a7229 */ /* 0x000fe40000000010 */
[----:B------:R-:W-:Y:S01]  /*1a90*/  DFMA R96, R72, 8, R78 ;  /* 0x402000004860782b */ /* 0x000fe2000000004e */
[----:B------:R-:W4:Y:S01]  /*1aa0*/  LDG.E.64 R4, desc[UR24][R4.64] ;  /* 0x0000001804047981 */ /* 0x000f22000c1e1b00 */
[----:B------:R-:W-:Y:S02]  /*1ab0*/  DADD R110, R94, R16 ;  /* 0x000000005e6e7229 */ /* 0x000fe40000000010 */
[----:B------:R-:W-:-:S02]  /*1ac0*/  DADD R78, R108, R72 ;  /* 0x000000006c4e7229 */ /* 0x000fc40000000048 */
[C---:B------:R-:W-:Y:S02]  /*1ad0*/  DMUL R172, R22.reuse, 11 ;  /* 0x4026000016ac7828 */ /* 0x040fe40000000000 */
[----:B------:R-:W-:Y:S02]  /*1ae0*/  DMUL R108, R22, -4 ;  /* 0xc0100000166c7828 */ /* 0x000fe40000000000 */
[----:B------:R-:W-:Y:S02]  /*1af0*/  DADD R112, R100, R16 ;  /* 0x0000000064707229 */ /* 0x000fe40000000010 */
[----:B------:R-:W-:Y:S02]  /*1b00*/  DADD R100, R104, -R72 ;  /* 0x0000000068647229 */ /* 0x000fe40000000848 */
[--C-:B------:R-:W-:Y:S02]  /*1b10*/  DADD R84, R84, -R16.reuse ;  /* 0x0000000054547229 */ /* 0x100fe40000000810 */
[----:B------:R-:W-:-:S02]  /*1b20*/  DADD R98, R98, -R16 ;  /* 0x0000000062627229 */ /* 0x000fc40000000810 */
[----:B------:R-:W-:Y:S02]  /*1b30*/  DADD R102, R102, R16 ;  /* 0x0000000066667229 */ /* 0x000fe40000000010 */
[----:B------:R-:W-:Y:S01]  /*1b40*/  DADD R104, R20, R22 ;  /* 0x0000000014687229 */ /* 0x000fe20000000016 */
[----:B------:R0:W4:Y:S01]  /*1b50*/  LDG.E.64 R16, desc[UR24][R174.64] ;  /* 0x00000018ae107981 */ /* 0x000122000c1e1b00 */
[--C-:B------:R-:W-:Y:S02]  /*1b60*/  DADD R94, R90, R72.reuse ;  /* 0x000000005a5e7229 */ /* 0x100fe40000000048 */
[----:B------:R-:W-:Y:S02]  /*1b70*/  DADD R90, R110, R72 ;  /* 0x000000006e5a7229 */ /* 0x000fe40000000048 */
[C---:B------:R-:W-:Y:S02]  /*1b80*/  DFMA R172, R20.reuse, -30, -R172 ;  /* 0xc03e000014ac782b */ /* 0x040fe400000008ac */
[----:B------:R-:W-:Y:S01]  /*1b90*/  DFMA R110, R20, 12, R108 ;  /* 0x40280000146e782b */ /* 0x000fe2000000006c */
[----:B0-----:R-:W-:Y:S01]  /*1ba0*/  IMAD.WIDE R174, R75, 0x8, R60 ;  /* 0x000000084bae7825 */ /* 0x001fe200078e023c */
[----:B------:R-:W-:-:S02]  /*1bb0*/  DADD R74, R24, R24 ;  /* 0x00000000184a7229 */ /* 0x000fc40000000018 */
[--C-:B------:R-:W-:Y:S02]  /*1bc0*/  DADD R92, R84, R72.reuse ;  /* 0x00000000545c7229 */ /* 0x100fe40000000048 */
[----:B------:R-:W-:Y:S01]  /*1bd0*/  DADD R164, R102, R72 ;  /* 0x0000000066a47229 */ /* 0x000fe20000000048 */
[----:B------:R-:W4:Y:S01]  /*1be0*/  LDG.E.64 R20, desc[UR24][R174.64] ;  /* 0x00000018ae147981 */ /* 0x000f22000c1e1b00 */
[----:B------:R-:W-:Y:S02]  /*1bf0*/  DADD R104, R104, R24 ;  /* 0x0000000068687229 */ /* 0x000fe40000000018 */
[--C-:B------:R-:W-:Y:S02]  /*1c00*/  DADD R86, R106, R72.reuse ;  /* 0x000000006a567229 */ /* 0x100fe40000000048 */
[--C-:B------:R-:W-:Y:S02]  /*1c10*/  DADD R98, R98, -R72.reuse ;  /* 0x0000000062627229 */ /* 0x100fe40000000848 */
[----:B------:R-:W-:-:S02]  /*1c20*/  DADD R102, R160, -R72 ;  /* 0x00000000a0667229 */ /* 0x000fc40000000848 */
[--C-:B------:R-:W-:Y:S02]  /*1c30*/  DADD R82, R168, R72.reuse ;  /* 0x00000000a8527229 */ /* 0x100fe40000000048 */
[--C-:B------:R-:W-:Y:S02]  /*1c40*/  DADD R84, R170, R72.reuse ;  /* 0x00000000aa547229 */ /* 0x100fe40000000048 */
[----:B------:R-:W-:Y:S02]  /*1c50*/  DADD R72, R112, R72 ;  /* 0x0000000070487229 */ /* 0x000fe40000000048 */
[----:B------:R-:W-:Y:S02]  /*1c60*/  DFMA R112, R22, 2, R74 ;  /* 0x400000001670782b */ /* 0x000fe4000000004a */
[C---:B------:R-:W-:Y:S02]  /*1c70*/  DFMA R160, R24.reuse, -4, R108 ;  /* 0xc010000018a0782b */ /* 0x040fe4000000006c */
[----:B------:R-:W-:-:S02]  /*1c80*/  DFMA R172, R24, -11, R172 ;  /* 0xc026000018ac782b */ /* 0x000fc400000000ac */
[----:B------:R-:W-:Y:S01]  /*1c90*/  DFMA R110, R24, -4, R110 ;  /* 0xc0100000186e782b */ /* 0x000fe2000000006e */
[----:B------:R-:W-:Y:S01]  /*1ca0*/  IMAD.WIDE R106, R71, 0x8, R32 ;  /* 0x00000008476a7825 */ /* 0x000fe200078e0220 */
[----:B------:R-:W-:Y:S02]  /*1cb0*/  DADD R168, R104, R66 ;  /* 0x0000000068a87229 */ /* 0x000fe40000000042 */
[----:B------:R-:W-:Y:S02]  /*1cc0*/  DADD R74, R22, -R24 ;  /* 0x00000000164a7229 */ /* 0x000fe40000000818 */
[C---:B------:R-:W-:Y:S01]  /*1cd0*/  DMUL R170, R66.reuse, 4 ;  /* 0x4010000042aa7828 */ /* 0x040fe20000000000 */
[----:B------:R0:W4:Y:S01]  /*1ce0*/  LDG.E.64 R22, desc[UR24][R106.64] ;  /* 0x000000186a167981 */ /* 0x000122000c1e1b00 */
[C---:B------:R-:W-:Y:S02]  /*1cf0*/  DFMA R160, R66.reuse, 2, R160 ;  /* 0x4000000042a0782b */ /* 0x040fe400000000a0 */
[----:B------:R-:W-:-:S02]  /*1d00*/  DFMA R172, R66, -11, R172 ;  /* 0xc026000042ac782b */ /* 0x000fc400000000ac */
[----:B------:R-:W-:Y:S02]  /*1d10*/  DFMA R110, R66, -4, R110 ;  /* 0xc0100000426e782b */ /* 0x000fe4000000006e */
[----:B------:R-:W-:Y:S02]  /*1d20*/  DADD R112, R112, -R66 ;  /* 0x0000000070707229 */ /* 0x000fe40000000842 */
[----:B------:R-:W-:Y:S02]  /*1d30*/  DFMA R104, R24, 4, R108 ;  /* 0x401000001868782b */ /* 0x000fe4000000006c */
[--C-:B0-----:R-:W-:Y:S01]  /*1d40*/  DADD R106, R52, R52.reuse ;  /* 0x00000000346a7229 */ /* 0x101fe20000000034 */
[----:B------:R-:W-:Y:S01]  /*1d50*/  IMAD.WIDE R24, R71, 0x8, R60 ;  /* 0x0000000847187825 */ /* 0x000fe200078e023c */
[----:B------:R-:W-:Y:S02]  /*1d60*/  DADD R108, R168, R52 ;  /* 0x00000000a86c7229 */ /* 0x000fe40000000034 */
[----:B------:R-:W-:-:S02]  /*1d70*/  DFMA R168, R52, 4, -R170 ;  /* 0x4010000034a8782b */ /* 0x000fc400000008aa */
[C-C-:B------:R-:W-:Y:S01]  /*1d80*/  DADD R70, R66.reuse, -R52.reuse ;  /* 0x0000000042467229 */ /* 0x140fe20000000834 */
[----:B------:R-:W4:Y:S01]  /*1d90*/  LDG.E.64 R24, desc[UR24][R24.64] ;  /* 0x0000001818187981 */ /* 0x000f22000c1e1b00 */
[----:B------:R-:W-:Y:S02]  /*1da0*/  DADD R170, R66, R52 ;  /* 0x0000000042aa7229 */ /* 0x000fe40000000034 */
[C---:B------:R-:W-:Y:S02]  /*1db0*/  DFMA R172, R52.reuse, -11, R172 ;  /* 0xc026000034ac782b */ /* 0x040fe400000000ac */
[----:B------:R-:W-:Y:S02]  /*1dc0*/  DFMA R110, R52, -4, R110 ;  /* 0xc0100000346e782b */ /* 0x000fe4000000006e */
[----:B------:R-:W-:Y:S02]  /*1dd0*/  DADD R112, R112, -R52 ;  /* 0x0000000070707229 */ /* 0x000fe40000000834 */
[----:B------:R-:W-:-:S02]  /*1de0*/  DADD R160, R160, R106 ;  /* 0x00000000a0a07229 */ /* 0x000fc4000000006a */
[----:B------:R-:W-:Y:S01]  /*1df0*/  DFMA R66, R66, -2, -R106 ;  /* 0xc00000004242782b */ /* 0x000fe2000000086a */
[----:B------:R-:W-:Y:S01]  /*1e00*/  IMAD.WIDE R32, R69, 0x8, R32 ;  /* 0x0000000845207825 */ /* 0x000fe200078e0220 */
[--C-:B------:R-:W-:Y:S02]  /*1e10*/  DADD R170, R170, -R62.reuse ;  /* 0x00000000aaaa7229 */ /* 0x100fe4000000083e */
[----:B------:R-:W-:Y:S02]  /*1e20*/  DADD R108, R108, R62 ;  /* 0x000000006c6c7229 */ /* 0x000fe4000000003e */
[C---:B------:R-:W-:Y:S01]  /*1e30*/  DMUL R106, R62.reuse, 4 ;  /* 0x401000003e6a7828 */ /* 0x040fe20000000000 */
[----:B------:R0:W4:Y:S01]  /*1e40*/  LDG.E.64 R52, desc[UR24][R32.64] ;  /* 0x0000001820347981 */ /* 0x000122000c1e1b00 */
[C---:B------:R-:W-:Y:S02]  /*1e50*/  DFMA R172, R62.reuse, -11, R172 ;  /* 0xc02600003eac782b */ /* 0x040fe400000000ac */
[----:B------:R-:W-:-:S02]  /*1e60*/  DFMA R110, R62, -4, R110 ;  /* 0xc01000003e6e782b */ /* 0x000fc4000000006e */
[----:B------:R-:W-:Y:S02]  /*1e70*/  DADD R112, R112, -R62 ;  /* 0x0000000070707229 */ /* 0x000fe4000000083e */
[C---:B------:R-:W-:Y:S02]  /*1e80*/  DFMA R160, R62.reuse, 2, R160 ;  /* 0x400000003ea0782b */ /* 0x040fe400000000a0 */
[----:B------:R-:W-:Y:S01]  /*1e90*/  DFMA R174, R62, 2, R66 ;  /* 0x400000003eae782b */ /* 0x000fe20000000042 */
[----:B0-----:R-:W-:-:S04]  /*1ea0*/  IMAD.WIDE R32, R69, 0x8, R60 ;  /* 0x0000000845207825 */ /* 0x001fc800078e023c */
[C---:B------:R-:W-:Y:S01]  /*1eb0*/  IMAD.WIDE R68, R0.reuse, 0x8, R178 ;  /* 0x0000000800447825 */ /* 0x040fe200078e02b2 */
[--C-:B------:R-:W-:Y:S01]  /*1ec0*/  DADD R66, R170, -R64.reuse ;  /* 0x00000000aa427229 */ /* 0x100fe20000000840 */
[----:B------:R-:W4:Y:S01]  /*1ed0*/  LDG.E.64 R32, desc[UR24][R32.64] ;  /* 0x0000001820207981 */ /* 0x000f22000c1e1b00 */
[--C-:B------:R-:W-:Y:S02]  /*1ee0*/  DADD R176, R108, R64.reuse ;  /* 0x000000006cb07229 */ /* 0x100fe40000000040 */
[----:B------:R-:W-:Y:S02]  /*1ef0*/  DADD R62, R62, -R64 ;  /* 0x000000003e3e7229 */ /* 0x000fe40000000840 */
[C---:B------:R-:W-:Y:S02]  /*1f00*/  DFMA R60, R64.reuse, 4, -R106 ;  /* 0x40100000403c782b */ /* 0x040fe4000000086a */
[C---:B------:R-:W-:Y:S01]  /*1f10*/  DFMA R172, R64.reuse, -11, R172 ;  /* 0xc026000040ac782b */ /* 0x040fe200000000ac */
[----:B------:R-:W-:Y:S01]  /*1f20*/  IMAD.WIDE R106, R0, 0x8, R180 ;  /* 0x00000008006a7825 */ /* 0x000fe200078e02b4 */
[----:B------:R-:W-:-:S02]  /*1f30*/  DFMA R170, R64, -4, R110 ;  /* 0xc010000040aa782b */ /* 0x000fc4000000006e */
[----:B------:R-:W-:Y:S02]  /*1f40*/  DADD R192, R112, -R64 ;  /* 0x0000000070c07229 */ /* 0x000fe40000000840 */
[C---:B------:R-:W-:Y:S02]  /*1f50*/  DFMA R194, R64.reuse, 2, R160 ;  /* 0x4000000040c2782b */ /* 0x040fe400000000a0 */
[----:B------:R-:W-:Y:S01]  /*1f60*/  DFMA R174, R64, 2, R174 ;  /* 0x4000000040ae782b */ /* 0x000fe200000000ae */
[C---:B------:R-:W-:Y:S01]  /*1f70*/  IMAD.WIDE R196, R59.reuse, 0x8, R106 ;  /* 0x000000083bc47825 */ /* 0x040fe200078e026a */
[----:B------:R0:W4:Y:S03]  /*1f80*/  LDG.E.64 R160, desc[UR24][R68.64] ;  /* 0x0000001844a07981 */ /* 0x000126000c1e1b00 */
[----:B------:R-:W-:-:S04]  /*1f90*/  IMAD.WIDE R64, R59, 0x8, R68 ;  /* 0x000000083b407825 */ /* 0x000fc800078e0244 */
[C---:B------:R-:W-:Y:S01]  /*1fa0*/  IMAD.WIDE R182, R59.reuse, 0x8, R184 ;  /* 0x000000083bb67825 */ /* 0x040fe200078e02b8 */
[----:B------:R1:W4:Y:S03]  /*1fb0*/  LDG.E.64 R112, desc[UR24][R64.64] ;  /* 0x0000001840707981 */ /* 0x000326000c1e1b00 */
[C---:B------:R-:W-:Y:S01]  /*1fc0*/  IMAD.WIDE R108, R59.reuse, 0x8, R64 ;  /* 0x000000083b6c7825 */ /* 0x040fe200078e0240 */
[----:B------:R-:W4:Y:S03]  /*1fd0*/  LDG.E.64 R184, desc[UR24][R184.64] ;  /* 0x00000018b8b87981 */ /* 0x000f26000c1e1b00 */
[----:B------:R-:W-:Y:S01]  /*1fe0*/  IMAD.WIDE R178, R59, 0x8, R196 ;  /* 0x000000083bb27825 */ /* 0x000fe200078e02c4 */
[----:B------:R-:W4:Y:S04]  /*1ff0*/  LDG.E.64 R182, desc[UR24][R182.64] ;  /* 0x00000018b6b67981 */ /* 0x000f28000c1e1b00 */
[----:B------:R-:W4:Y:S04]  /*2000*/  LDG.E.64 R108, desc[UR24][R108.64] ;  /* 0x000000186c6c7981 */ /* 0x000f28000c1e1b00 */
[----:B------:R-:W5:Y:S01]  /*2010*/  LDG.E.64 R178, desc[UR24][R178.64] ;  /* 0x00000018b2b27981 */ /* 0x000f62000c1e1b00 */
[----:B------:R-:W-:Y:S01]  /*2020*/  IMAD.WIDE R198, R0, 0x8, R198 ;  /* 0x0000000800c67825 */ /* 0x000fe200078e02c6 */
[----:B------:R-:W-:-:S02]  /*2030*/  DADD R176, R176, R48 ;  /* 0x00000000b0b07229 */ /* 0x000fc40000000030 */
[--C-:B------:R-:W-:Y:S01]  /*2040*/  DADD R168, R168, R48.reuse ;  /* 0x00000000a8a87229 */ /* 0x100fe20000000030 */
[----:B------:R-:W5:Y:S01]  /*2050*/  LDG.E.64 R186, desc[UR24][R106.64] ;  /* 0x000000186aba7981 */ /* 0x000f62000c1e1b00 */
[C---:B0-----:R-:W-:Y:S01]  /*2060*/  IMAD.WIDE R68, R59.reuse, 0x8, R198 ;  /* 0x000000083b447825 */ /* 0x041fe200078e02c6 */
[----:B------:R-:W-:Y:S02]  /*2070*/  DADD R74, R74, R48 ;  /* 0x000000004a4a7229 */ /* 0x000fe40000000030 */
[----:B------:R-:W5:Y:S01]  /*2080*/  LDG.E.64 R110, desc[UR24][R198.64] ;  /* 0x00000018c66e7981 */ /* 0x000f62000c1e1b00 */
[----:B------:R-:W-:Y:S02]  /*2090*/  DFMA R172, R48, 8, R172 ;  /* 0x4020000030ac782b */ /* 0x000fe400000000ac */
[--C-:B------:R-:W-:Y:S01]  /*20a0*/  DADD R70, R70, R48.reuse ;  /* 0x0000000046467229 */ /* 0x100fe20000000030 */
[----:B-1----:R-:W-:Y:S01]  /*20b0*/  IMAD.WIDE R64, R59, 0x8, R68 ;  /* 0x000000083b407825 */ /* 0x002fe200078e0244 */
[--C-:B------:R-:W-:Y:S01]  /*20c0*/  DADD R58, R104, R48.reuse ;  /* 0x00000000683a7229 */ /* 0x100fe20000000030 */
[----:B------:R-:W5:Y:S01]  /*20d0*/  LDG.E.64 R106, desc[UR24][R68.64] ;  /* 0x00000018446a7981 */ /* 0x000f62000c1e1b00 */
[----:B------:R-:W-:-:S02]  /*20e0*/  DADD R66, R66, R48 ;  /* 0x0000000042427229 */ /* 0x000fc40000000030 */
[--C-:B------:R-:W-:Y:S01]  /*20f0*/  DADD R170, R170, R48.reuse ;  /* 0x00000000aaaa7229 */ /* 0x100fe20000000030 */
[----:B------:R0:W5:Y:S01]  /*2100*/  LDG.E.64 R104, desc[UR24][R64.64] ;  /* 0x0000001840687981 */ /* 0x000162000c1e1b00 */
[--C-:B------:R-:W-:Y:S02]  /*2110*/  DADD R192, R192, R48.reuse ;  /* 0x00000000c0c07229 */ /* 0x100fe40000000030 */
[--C-:B------:R-:W-:Y:S01]  /*2120*/  DADD R194, R194, R48.reuse ;  /* 0x00000000c2c27229 */ /* 0x100fe20000000030 */
[----:B------:R1:W5:Y:S01]  /*2130*/  LDG.E.64 R180, desc[UR24][R196.64] ;  /* 0x00000018c4b47981 */ /* 0x000362000c1e1b00 */
[----:B------:R-:W-:Y:S02]  /*2140*/  DADD R174, R174, R48 ;  /* 0x00000000aeae7229 */ /* 0x000fe40000000030 */
[--C-:B------:R-:W-:Y:S02]  /*2150*/  DADD R176, R176, R50.reuse ;  /* 0x00000000b0b07229 */ /* 0x100fe40000000032 */
[----:B------:R-:W-:-:S02]  /*2160*/  DADD R168, R168, -R50 ;  /* 0x00000000a8a87229 */ /* 0x000fc40000000832 */
[----:B------:R-:W-:Y:S02]  /*2170*/  DADD R74, R74, -R50 ;  /* 0x000000004a4a7229 */ /* 0x000fe40000000832 */
[----:B------:R-:W-:Y:S02]  /*2180*/  DFMA R172, R50, 8, R172 ;  /* 0x4020000032ac782b */ /* 0x000fe400000000ac */
[--C-:B------:R-:W-:Y:S02]  /*2190*/  DADD R58, R58, -R50.reuse ;  /* 0x000000003a3a7229 */ /* 0x100fe40000000832 */
[--C-:B------:R-:W-:Y:S02]  /*21a0*/  DADD R70, R70, -R50.reuse ;  /* 0x0000000046467229 */ /* 0x100fe40000000832 */
[C-C-:B0-----:R-:W-:Y:S02]  /*21b0*/  DADD R64, R48.reuse, R50.reuse ;  /* 0x0000000030407229 */ /* 0x141fe40000000032 */
[----:B------:R-:W-:-:S02]  /*21c0*/  DADD R68, R48, -R50 ;  /* 0x0000000030447229 */ /* 0x000fc40000000832 */
[--C-:B------:R-:W-:Y:S02]  /*21d0*/  DADD R66, R66, R50.reuse ;  /* 0x0000000042427229 */ /* 0x100fe40000000032 */
[--C-:B------:R-:W-:Y:S02]  /*21e0*/  DADD R48, -R48, R50.reuse ;  /* 0x0000000030307229 */ /* 0x100fe40000000132 */
[--C-:B------:R-:W-:Y:S02]  /*21f0*/  DADD R170, R170, R50.reuse ;  /* 0x00000000aaaa7229 */ /* 0x100fe40000000032 */
[--C-:B------:R-:W-:Y:S02]  /*2200*/  DADD R192, R192, R50.reuse ;  /* 0x00000000c0c07229 */ /* 0x100fe40000000032 */
[--C-:B------:R-:W-:Y:S02]  /*2210*/  DADD R194, R194, R50.reuse ;  /* 0x00000000c2c27229 */ /* 0x100fe40000000032 */
[----:B------:R-:W-:-:S02]  /*2220*/  DADD R174, R174, R50 ;  /* 0x00000000aeae7229 */ /* 0x000fc40000000032 */
[--C-:B--2---:R-:W-:Y:S02]  /*2230*/  DADD R176, R176, R56.reuse ;  /* 0x00000000b0b07229 */ /* 0x104fe40000000038 */
[--C-:B------:R-:W-:Y:S02]  /*2240*/  DADD R200, R168, -R56.reuse ;  /* 0x00000000a8c87229 */ /* 0x100fe40000000838 */
[----:B------:R-:W-:Y:S02]  /*2250*/  DADD R198, R74, R56 ;  /* 0x000000004ac67229 */ /* 0x000fe40000000038 */
[--C-:B------:R-:W-:Y:S02]  /*2260*/  DADD R168, R80, R54.reuse ;  /* 0x0000000050a87229 */ /* 0x100fe40000000036 */
[--C-:B------:R-:W-:Y:S02]  /*2270*/  DADD R50, R98, R54.reuse ;  /* 0x0000000062327229 */ /* 0x100fe40000000036 */
[----:B------:R-:W-:-:S02]  /*2280*/  DADD R98, R78, R54 ;  /* 0x000000004e627229 */ /* 0x000fc40000000036 */
[----:B------:R-:W-:Y:S02]  /*2290*/  DADD R90, R90, R54 ;  /* 0x000000005a5a7229 */ /* 0x000fe40000000036 */
[----:B------:R-:W-:Y:S02]  /*22a0*/  DFMA R74, R56, 8, R172 ;  /* 0x40200000384a782b */ /* 0x000fe400000000ac */
[----:B------:R-:W-:Y:S02]  /*22b0*/  DADD R172, R82, -R54 ;  /* 0x0000000052ac7229 */ /* 0x000fe40000000836 */
[----:B------:R-:W-:Y:S02]  /*22c0*/  DFMA R96, R54, 8, R96 ;  /* 0x402000003660782b */ /* 0x000fe40000000060 */
[--C-:B------:R-:W-:Y:S02]  /*22d0*/  DADD R58, R58, R56.reuse ;  /* 0x000000003a3a7229 */ /* 0x100fe40000000038 */
[----:B------:R-:W-:-:S02]  /*22e0*/  DADD R70, R70, -R56 ;  /* 0x0000000046467229 */ /* 0x000fc40000000838 */
[----:B------:R-:W-:Y:S02]  /*22f0*/  DADD R94, R94, R54 ;  /* 0x000000005e5e7229 */ /* 0x000fe40000000036 */
[--C-:B------:R-:W-:Y:S02]  /*2300*/  DADD R202, R66, R56.reuse ;  /* 0x0000000042ca7229 */ /* 0x100fe40000000038 */
[--C-:B------:R-:W-:Y:S02]  /*2310*/  DADD R204, R64, -R56.reuse ;  /* 0x0000000040cc7229 */ /* 0x100fe40000000838 */
[--C-:B------:R-:W-:Y:S02]  /*2320*/  DADD R206, R68, R56.reuse ;  /* 0x0000000044ce7229 */ /* 0x100fe40000000038 */
[--C-:B------:R-:W-:Y:S02]  /*2330*/  DADD R208, R48, R56.reuse ;  /* 0x0000000030d07229 */ /* 0x100fe40000000038 */
[----:B-1----:R-:W-:-:S02]  /*2340*/  DADD R196, R170, R56 ;  /* 0x00000000aac47229 */ /* 0x002fc40000000038 */
[--C-:B------:R-:W-:Y:S02]  /*2350*/  DADD R192, R192, R56.reuse ;  /* 0x00000000c0c07229 */ /* 0x100fe40000000038 */
[--C-:B------:R-:W-:Y:S02]  /*2360*/  DADD R194, R194, R56.reuse ;  /* 0x00000000c2c27229 */ /* 0x100fe40000000038 */
[----:B------:R-:W-:Y:S02]  /*2370*/  DADD R174, R174, R56 ;  /* 0x00000000aeae7229 */ /* 0x000fe40000000038 */
[--C-:B------:R-:W-:Y:S02]  /*2380*/  DADD R86, R86, -R54.reuse ;  /* 0x0000000056567229 */ /* 0x100fe40000000836 */
[----:B------:R-:W-:Y:S02]  /*2390*/  DADD R170, R72, R54 ;  /* 0x0000000048aa7229 */ /* 0x000fe40000000036 */
[----:B------:R-:W-:-:S02]  /*23a0*/  DADD R66, R176, R46 ;  /* 0x00000000b0427229 */ /* 0x000fc4000000002e */
[----:B------:R-:W-:Y:S02]  /*23b0*/  DADD R72, R198, -R46 ;  /* 0x00000000c6487229 */ /* 0x000fe4000000082e */
[--C-:B------:R-:W-:Y:S02]  /*23c0*/  DADD R168, R168, R38.reuse ;  /* 0x00000000a8a87229 */ /* 0x100fe40000000026 */
[--C-:B------:R-:W-:Y:S02]  /*23d0*/  DADD R34, R34, R38.reuse ;  /* 0x0000000022227229 */ /* 0x100fe40000000026 */
[--C-:B------:R-:W-:Y:S02]  /*23e0*/  DADD R98, R98, R38.reuse ;  /* 0x0000000062627229 */ /* 0x100fe40000000026 */
[----:B------:R-:W-:Y:S02]  /*23f0*/  DADD R90, R90, R38 ;  /* 0x000000005a5a7229 */ /* 0x000fe40000000026 */
[----:B------:R-:W-:-:S02]  /*2400*/  DADD R92, R92, -R54 ;  /* 0x000000005c5c7229 */ /* 0x000fc40000000836 */
[--C-:B------:R-:W-:Y:S02]  /*2410*/  DADD R164, R164, R54.reuse ;  /* 0x00000000a4a47229 */ /* 0x100fe40000000036 */
[----:B------:R-:W-:Y:S02]  /*2420*/  DADD R64, R84, -R54 ;  /* 0x0000000054407229 */ /* 0x000fe40000000836 */
[----:B------:R-:W-:Y:S02]  /*2430*/  DADD R172, R172, -R38 ;  /* 0x00000000acac7229 */ /* 0x000fe40000000826 */
[----:B------:R-:W-:Y:S02]  /*2440*/  DFMA R96, R38, 8, R96 ;  /* 0x402000002660782b */ /* 0x000fe40000000060 */
[--C-:B------:R-:W-:Y:S02]  /*2450*/  DADD R48, R100, R54.reuse ;  /* 0x0000000064307229 */ /* 0x100fe40000000036 */
[----:B------:R-:W-:-:S02]  /*2460*/  DADD R102, R102, -R54 ;  /* 0x0000000066667229 */ /* 0x000fc40000000836 */
[--C-:B------:R-:W-:Y:S02]  /*2470*/  DADD R84, R58, -R46.reuse ;  /* 0x000000003a547229 */ /* 0x100fe4000000082e */
[----:B------:R-:W-:Y:S02]  /*2480*/  DADD R56, R70, R46 ;  /* 0x0000000046387229 */ /* 0x000fe4000000002e */
[----:B------:R-:W-:Y:S02]  /*2490*/  DFMA R78, R46, 8, R74 ;  /* 0x402000002e4e782b */ /* 0x000fe4000000004a */
[----:B------:R-:W-:Y:S02]  /*24a0*/  DADD R94, R94, R38 ;  /* 0x000000005e5e7229 */ /* 0x000fe40000000026 */
[--C-:B------:R-:W-:Y:S02]  /*24b0*/  DADD R58, R200, R46.reuse ;  /* 0x00000000c83a7229 */ /* 0x100fe4000000002e */
[----:B------:R-:W-:-:S02]  /*24c0*/  DADD R68, R202, R46 ;  /* 0x00000000ca447229 */ /* 0x000fc4000000002e */
[--C-:B------:R-:W-:Y:S02]  /*24d0*/  DADD R100, R204, -R46.reuse ;  /* 0x00000000cc647229 */ /* 0x100fe4000000082e */
[--C-:B------:R-:W-:Y:S02]  /*24e0*/  DADD R70, R206, -R46.reuse ;  /* 0x00000000ce467229 */ /* 0x100fe4000000082e */
[--C-:B------:R-:W-:Y:S02]  /*24f0*/  DADD R54, R208, -R46.reuse ;  /* 0x00000000d0367229 */ /* 0x100fe4000000082e */
[--C-:B------:R-:W-:Y:S02]  /*2500*/  DADD R74, R196, R46.reuse ;  /* 0x00000000c44a7229 */ /* 0x100fe4000000002e */
[--C-:B------:R-:W-:Y:S02]  /*2510*/  DADD R80, R192, R46.reuse ;  /* 0x00000000c0507229 */ /* 0x100fe4000000002e */
[----:B------:R-:W-:-:S02]  /*2520*/  DADD R82, R194, R46 ;  /* 0x00000000c2527229 */ /* 0x000fc4000000002e */
[----:B------:R-:W-:Y:S02]  /*2530*/  DADD R46, R174, R46 ;  /* 0x00000000ae2e7229 */ /* 0x000fe4000000002e */
[----:B------:R-:W-:Y:S02]  /*2540*/  DADD R86, R86, R38 ;  /* 0x0000000056567229 */ /* 0x000fe40000000026 */
[----:B---3--:R-:W-:Y:S02]  /*2550*/  DADD R66, R66, R40 ;  /* 0x0000000042427229 */ /* 0x008fe40000000028 */
[----:B------:R-:W-:Y:S02]  /*2560*/  DADD R170, R170, -R38 ;  /* 0x00000000aaaa7229 */ /* 0x000fe40000000826 */
[--C-:B------:R-:W-:Y:S02]  /*2570*/  DADD R168, R168, R30.reuse ;  /* 0x00000000a8a87229 */ /* 0x100fe4000000001e */
[----:B------:R-:W-:-:S02]  /*2580*/  DADD R176, R34, -R30 ;  /* 0x0000000022b07229 */ /* 0x000fc4000000081e */
[----:B------:R-:W-:Y:S02]  /*2590*/  DADD R72, R72, R40 ;  /* 0x0000000048487229 */ /* 0x000fe40000000028 */
[--C-:B------:R-:W-:Y:S02]  /*25a0*/  DADD R192, R98, R30.reuse ;  /* 0x0000000062c07229 */ /* 0x100fe4000000001e */
[----:B------:R-:W-:Y:S02]  /*25b0*/  DADD R194, R90, R30 ;  /* 0x000000005ac27229 */ /* 0x000fe4000000001e */
[--C-:B------:R-:W-:Y:S02]  /*25c0*/  DADD R92, R92, R38.reuse ;  /* 0x000000005c5c7229 */ /* 0x100fe40000000026 */
[--C-:B------:R-:W-:Y:S02]  /*25d0*/  DADD R28, R28, R38.reuse ;  /* 0x000000001c1c7229 */ /* 0x100fe40000000026 */
[----:B------:R-:W-:-:S02]  /*25e0*/  DADD R164, R164, -R38 ;  /* 0x00000000a4a47229 */ /* 0x000fc40000000826 */
[----:B------:R-:W-:Y:S02]  /*25f0*/  DADD R200, R172, R30 ;  /* 0x00000000acc87229 */ /* 0x000fe4000000001e */
[----:B------:R-:W-:Y:S02]  /*2600*/  DFMA R34, R30, 8, R96 ;  /* 0x402000001e22782b */ /* 0x000fe40000000060 */
[----:B------:R-:W-:Y:S02]  /*2610*/  DADD R172, R94, R30 ;  /* 0x000000005eac7229 */ /* 0x000fe4000000001e */
[----:B------:R-:W-:Y:S02]  /*2620*/  DADD R70, R70, -R40 ;  /* 0x0000000046467229 */ /* 0x000fe40000000828 */
[----:B------:R-:W-:Y:S02]  /*2630*/  DADD R174, R86, -R30 ;  /* 0x0000000056ae7229 */ /* 0x000fe4000000081e */
[----:B------:R-:W-:-:S02]  /*2640*/  DADD R46, R46, -R40 ;  /* 0x000000002e2e7229 */ /* 0x000fc40000000828 */
[C-C-:B------:R-:W-:Y:S02]  /*2650*/  DADD R198, R38.reuse, R30.reuse ;  /* 0x0000000026c67229 */ /* 0x140fe4000000001e */
[----:B------:R-:W-:Y:S02]  /*2660*/  DADD R202, R38, -R30 ;  /* 0x0000000026ca7229 */ /* 0x000fe4000000081e */
[----:B------:R-:W-:Y:S02]  /*2670*/  DADD R66, R66, R42 ;  /* 0x0000000042427229 */ /* 0x000fe4000000002a */
[----:B------:R-:W-:Y:S02]  /*2680*/  DADD R196, R170, -R30 ;  /* 0x00000000aac47229 */ /* 0x000fe4000000081e */
[--C-:B------:R-:W-:Y:S02]  /*2690*/  DADD R86, R168, R36.reuse ;  /* 0x00000000a8567229 */ /* 0x100fe40000000024 */
[----:B------:R-:W-:-:S02]  /*26a0*/  DADD R38, R176, -R36 ;  /* 0x00000000b0267229 */ /* 0x000fc40000000824 */
[--C-:B------:R-:W-:Y:S02]  /*26b0*/  DADD R84, R84, R40.reuse ;  /* 0x0000000054547229 */ /* 0x100fe40000000028 */
[--C-:B------:R-:W-:Y:S02]  /*26c0*/  DADD R62, R62, R40.reuse ;  /* 0x000000003e3e7229 */ /* 0x100fe40000000028 */
[--C-:B------:R-:W-:Y:S02]  /*26d0*/  DADD R60, R60, R40.reuse ;  /* 0x000000003c3c7229 */ /* 0x100fe40000000028 */
[----:B------:R-:W-:Y:S02]  /*26e0*/  DADD R68, R68, -R40 ;  /* 0x0000000044447229 */ /* 0x000fe40000000828 */
[----:B------:R-:W-:Y:S02]  /*26f0*/  DFMA R78, R40, 8, R78 ;  /* 0x40200000284e782b */ /* 0x000fe4000000004e */
[----:B------:R-:W-:-:S02]  /*2700*/  DADD R74, R74, R40 ;  /* 0x000000004a4a7229 */ /* 0x000fc40000000028 */
[--C-:B------:R-:W-:Y:S02]  /*2710*/  DADD R80, R80, R40.reuse ;  /* 0x0000000050507229 */ /* 0x100fe40000000028 */
[----:B------:R-:W-:Y:S02]  /*2720*/  DADD R82, R82, R40 ;  /* 0x0000000052527229 */ /* 0x000fe40000000028 */
[----:B------:R-:W-:Y:S02]  /*2730*/  DADD R72, R72, -R42 ;  /* 0x0000000048487229 */ /* 0x000fe4000000082a */
[--C-:B------:R-:W-:Y:S02]  /*2740*/  DADD R170, R192, R36.reuse ;  /* 0x00000000c0aa7229 */ /* 0x100fe40000000024 */
[----:B------:R-:W-:Y:S02]  /*2750*/  DADD R168, R194, R36 ;  /* 0x00000000c2a87229 */ /* 0x000fe40000000024 */
[----:B------:R-:W-:-:S02]  /*2760*/  DADD R92, R92, -R30 ;  /* 0x000000005c5c7229 */ /* 0x000fc4000000081e */
[--C-:B------:R-:W-:Y:S02]  /*2770*/  DADD R28, R28, -R30.reuse ;  /* 0x000000001c1c7229 */ /* 0x100fe4000000081e */
[----:B------:R-:W-:Y:S02]  /*2780*/  DADD R164, R164, -R30 ;  /* 0x00000000a4a47229 */ /* 0x000fe4000000081e */
[----:B------:R-:W-:Y:S02]  /*2790*/  DFMA R30, R36, 8, R34 ;  /* 0x40200000241e782b */ /* 0x000fe40000000022 */
[----:B------:R-:W-:Y:S02]  /*27a0*/  DADD R34, R172, R36 ;  /* 0x00000000ac227229 */ /* 0x000fe40000000024 */
[----:B------:R-:W-:Y:S02]  /*27b0*/  DADD R172, R70, R42 ;  /* 0x0000000046ac7229 */ /* 0x000fe4000000002a */
[----:B------:R-:W-:-:S02]  /*27c0*/  DADD R96, R174, R36 ;  /* 0x00000000ae607229 */ /* 0x000fc40000000024 */
[--C-:B------:R-:W-:Y:S02]  /*27d0*/  DADD R70, R40, R42.reuse ;  /* 0x0000000028467229 */ /* 0x100fe4000000002a */
[--C-:B------:R-:W-:Y:S02]  /*27e0*/  DADD R46, R46, -R42.reuse ;  /* 0x000000002e2e7229 */ /* 0x100fe4000000082a */
[----:B------:R-:W-:Y:S02]  /*27f0*/  DADD R40, R40, -R42 ;  /* 0x0000000028287229 */ /* 0x000fe4000000082a */
[----:B------:R-:W-:Y:S02]  /*2800*/  DADD R174, R66, R44 ;  /* 0x0000000042ae7229 */ /* 0x000fe4000000002c */
[--C-:B------:R-:W-:Y:S02]  /*2810*/  DADD R84, R84, -R42.reuse ;  /* 0x0000000054547229 */ /* 0x100fe4000000082a */
[----:B------:R-:W-:-:S02]  /*2820*/  DADD R62, R62, -R42 ;  /* 0x000000003e3e7229 */ /* 0x000fc4000000082a */
[--C-:B------:R-:W-:Y:S02]  /*2830*/  DADD R60, R60, -R42.reuse ;  /* 0x000000003c3c7229 */ /* 0x100fe4000000082a */
[----:B------:R-:W-:Y:S02]  /*2840*/  DADD R68, R68, -R42 ;  /* 0x0000000044447229 */ /* 0x000fe4000000082a */
[----:B------:R-:W-:Y:S02]  /*2850*/  DFMA R78, R42, 8, R78 ;  /* 0x402000002a4e782b */ /* 0x000fe4000000004e */
[--C-:B------:R-:W-:Y:S02]  /*2860*/  DADD R74, R74, R42.reuse ;  /* 0x000000004a4a7229 */ /* 0x100fe4000000002a */
[--C-:B------:R-:W-:Y:S02]  /*2870*/  DADD R80, R80, R42.reuse ;  /* 0x0000000050507229 */ /* 0x100fe4000000002a */
[----:B------:R-:W-:-:S02]  /*2880*/  DADD R82, R82, R42 ;  /* 0x0000000052527229 */ /* 0x000fc4000000002a */
[----:B------:R-:W-:Y:S02]  /*2890*/  DADD R72, R72, R44 ;  /* 0x0000000048487229 */ /* 0x000fe4000000002c */
[--C-:B------:R-:W-:Y:S02]  /*28a0*/  DADD R66, R38, R88.reuse ;  /* 0x0000000026427229 */ /* 0x100fe40000000058 */
[----:B------:R-:W-:Y:S02]  /*28b0*/  DADD R170, R170, R88 ;  /* 0x00000000aaaa7229 */ /* 0x000fe40000000058 */
[----:B------:R-:W-:Y:S02]  /*28c0*/  DADD R38, R2, R2 ;  /* 0x0000000002267229 */ /* 0x000fe40000000002 */
[----:B------:R-:W-:Y:S02]  /*28d0*/  DADD R168, R168, R88 ;  /* 0x00000000a8a87229 */ /* 0x000fe40000000058 */
[----:B------:R-:W-:-:S02]  /*28e0*/  DADD R94, R28, -R36 ;  /* 0x000000001c5e7229 */ /* 0x000fc40000000824 */
[--C-:B------:R-:W-:Y:S02]  /*28f0*/  DADD R28, R202, -R36.reuse ;  /* 0x00000000ca1c7229 */ /* 0x100fe40000000824 */
[--C-:B------:R-:W-:Y:S02]  /*2900*/  DADD R98, R92, R36.reuse ;  /* 0x000000005c627229 */ /* 0x100fe40000000024 */
[--C-:B------:R-:W-:Y:S02]  /*2910*/  DADD R92, R198, -R36.reuse ;  /* 0x00000000c65c7229 */ /* 0x100fe40000000824 */
[--C-:B------:R-:W-:Y:S02]  /*2920*/  DADD R164, R164, -R36.reuse ;  /* 0x00000000a4a47229 */ /* 0x100fe40000000824 */
[----:B------:R-:W-:Y:S02]  /*2930*/  DADD R90, R200, -R36 ;  /* 0x00000000c85a7229 */ /* 0x000fe40000000824 */
[----:B------:R-:W-:-:S02]  /*2940*/  DADD R198, R46, -R44 ;  /* 0x000000002ec67229 */ /* 0x000fc4000000082c */
[----:B------:R-:W-:Y:S02]  /*2950*/  DADD R36, R196, -R36 ;  /* 0x00000000c4247229 */ /* 0x000fe40000000824 */
[--C-:B------:R-:W-:Y:S02]  /*2960*/  DADD R202, R172, -R44.reuse ;  /* 0x00000000acca7229 */ /* 0x100fe4000000082c */
[----:B------:R-:W-:Y:S02]  /*2970*/  DADD R204, R40, -R44 ;  /* 0x0000000028cc7229 */ /* 0x000fe4000000082c */
[----:B------:R-:W-:Y:S02]  /*2980*/  DADD R46, R86, R88 ;  /* 0x00000000562e7229 */ /* 0x000fe40000000058 */
[--C-:B------:R-:W-:Y:S02]  /*2990*/  DADD R84, R84, R44.reuse ;  /* 0x0000000054547229 */ /* 0x100fe4000000002c */
[----:B------:R-:W-:-:S02]  /*29a0*/  DADD R176, R62, -R44 ;  /* 0x000000003eb07229 */ /* 0x000fc4000000082c */
[--C-:B------:R-:W-:Y:S02]  /*29b0*/  DADD R192, R60, -R44.reuse ;  /* 0x000000003cc07229 */ /* 0x100fe4000000082c */
[--C-:B------:R-:W-:Y:S02]  /*29c0*/  DADD R196, R68, -R44.reuse ;  /* 0x0000000044c47229 */ /* 0x100fe4000000082c */
[----:B------:R-:W-:Y:S02]  /*29d0*/  DADD R200, R70, -R44 ;  /* 0x0000000046c87229 */ /* 0x000fe4000000082c */
[----:B------:R-:W-:Y:S02]  /*29e0*/  DFMA R40, R44, 8, R78 ;  /* 0x402000002c28782b */ /* 0x000fe4000000004e */
[--C-:B------:R-:W-:Y:S02]  /*29f0*/  DADD R74, R74, R44.reuse ;  /* 0x000000004a4a7229 */ /* 0x100fe4000000002c */
[----:B------:R-:W-:-:S02]  /*2a00*/  DADD R172, R80, R44 ;  /* 0x0000000050ac7229 */ /* 0x000fc4000000002c */
[----:B------:R-:W-:Y:S02]  /*2a10*/  DADD R194, R82, R44 ;  /* 0x0000000052c27229 */ /* 0x000fe4000000002c */
[----:B----4-:R-:W-:Y:S02]  /*2a20*/  DADD R86, R72, -R76 ;  /* 0x0000000048567229 */ /* 0x010fe4000000084c */
[--C-:B------:R-:W-:Y:S02]  /*2a30*/  DADD R42, R170, -R38.reuse ;  /* 0x00000000aa2a7229 */ /* 0x100fe40000000826 */
[----:B------:R-:W-:Y:S02]  /*2a40*/  DADD R44, R168, -R38 ;  /* 0x00000000a82c7229 */ /* 0x000fe40000000826 */
[----:B------:R-:W-:Y:S02]  /*2a50*/  DADD R72, R4, R4 ;  /* 0x0000000004487229 */ /* 0x000fe40000000004 */
[----:B------:R-:W-:-:S02]  /*2a60*/  DADD R68, R94, R88 ;  /* 0x000000005e447229 */ /* 0x000fc40000000058 */
[----:B------:R-:W-:Y:S02]  /*2a70*/  DADD R70, R28, R88 ;  /* 0x000000001c467229 */ /* 0x000fe40000000058 */
[----:B------:R-:W-:Y:S02]  /*2a80*/  DFMA R60, R88, 8, R30 ;  /* 0x40200000583c782b */ /* 0x000fe4000000001e */
[----:B------:R-:W-:Y:S02]  /*2a90*/  DADD R62, R34, R88 ;  /* 0x00000000223e7229 */ /* 0x000fe40000000058 */
[----:B------:R-:W-:Y:S02]  /*2aa0*/  DADD R46, R46, R2 ;  /* 0x000000002e2e7229 */ /* 0x000fe40000000002 */
[----:B------:R-:W-:Y:S02]  /*2ab0*/  DFMA R38, R76, 8, R40 ;  /* 0x402000004c26782b */ /* 0x000fe40000000028 */
[----:B------:R-:W-:-:S02]  /*2ac0*/  DADD R42, R42, -R72 ;  /* 0x000000002a2a7229 */ /* 0x000fc40000000848 */
[----:B------:R-:W-:Y:S02]  /*2ad0*/  DADD R44, R44, -R72 ;  /* 0x000000002c2c7229 */ /* 0x000fe40000000848 */
[----:B------:R-:W-:Y:S02]  /*2ae0*/  DADD R48, R48, R2 ;  /* 0x0000000030307229 */ /* 0x000fe40000000002 */
[----:B------:R-:W-:Y:S02]  /*2af0*/  DADD R94, R164, -R88 ;  /* 0x00000000a45e7229 */ /* 0x000fe40000000858 */
[----:B------:R-:W-:Y:S02]  /*2b00*/  DADD R40, R74, R76 ;  /* 0x000000004a287229 */ /* 0x000fe4000000004c */
[--C-:B------:R-:W-:Y:S02]  /*2b10*/  DADD R50, R50, R2.reuse ;  /* 0x0000000032327229 */ /* 0x100fe40000000002 */
[----:B------:R-:W-:-:S02]  /*2b20*/  DADD R72, R66, R2 ;  /* 0x0000000042487229 */ /* 0x000fc40000000002 */
[--C-:B------:R-:W-:Y:S02]  /*2b30*/  DADD R64, R64, R2.reuse ;  /* 0x0000000040407229 */ /* 0x100fe40000000002 */
[--C-:B------:R-:W-:Y:S02]  /*2b40*/  DADD R74, R68, R2.reuse ;  /* 0x00000000444a7229 */ /* 0x100fe40000000002 */
[----:B------:R-:W-:Y:S02]  /*2b50*/  DADD R164, R70, -R2 ;  /* 0x0000000046a47229 */ /* 0x000fe40000000802 */
[----:B------:R-:W-:Y:S02]  /*2b60*/  DFMA R66, R2, 8, R60 ;  /* 0x402000000242782b */ /* 0x000fe4000000003c */
[----:B------:R-:W-:Y:S02]  /*2b70*/  DADD R70, R62, R2 ;  /* 0x000000003e467229 */ /* 0x000fe40000000002 */
[----:B------:R-:W-:-:S02]  /*2b80*/  DADD R56, R56, R16 ;  /* 0x0000000038387229 */ /* 0x000fc40000000010 */
[--C-:B------:R-:W-:Y:S02]  /*2b90*/  DADD R172, R172, R76.reuse ;  /* 0x00000000acac7229 */ /* 0x100fe4000000004c */
[----:B------:R-:W-:Y:S02]  /*2ba0*/  DADD R194, R194, R76 ;  /* 0x00000000c2c27229 */ /* 0x000fe4000000004c */
[----:B------:R-:W-:Y:S02]  /*2bb0*/  DADD R168, R16, R16 ;  /* 0x0000000010a87229 */ /* 0x000fe40000000010 */
[----:B------:R-:W-:Y:S02]  /*2bc0*/  DADD R68, R46, R4 ;  /* 0x000000002e447229 */ /* 0x000fe40000000004 */
[----:B------:R-:W-:Y:S02]  /*2bd0*/  DADD R28, R174, R76 ;  /* 0x00000000ae1c7229 */ /* 0x000fe4000000004c */
[----:B------:R-:W-:-:S02]  /*2be0*/  DADD R46, R48, -R4 ;  /* 0x00000000302e7229 */ /* 0x000fc40000000804 */
[--C-:B------:R-:W-:Y:S02]  /*2bf0*/  DADD R48, R50, -R4.reuse ;  /* 0x0000000032307229 */ /* 0x100fe40000000804 */
[--C-:B------:R-:W-:Y:S02]  /*2c00*/  DADD R62, R64, -R4.reuse ;  /* 0x00000000403e7229 */ /* 0x100fe40000000804 */
[--C-:B------:R-:W-:Y:S02]  /*2c10*/  DADD R50, R72, -R4.reuse ;  /* 0x0000000048327229 */ /* 0x100fe40000000804 */
[--C-:B------:R-:W-:Y:S02]  /*2c20*/  DADD R60, R74, -R4.reuse ;  /* 0x000000004a3c7229 */ /* 0x100fe40000000804 */
[--C-:B------:R-:W-:Y:S02]  /*2c30*/  DADD R2, R2, R4.reuse ;  /* 0x0000000002027229 */ /* 0x100fe40000000004 */
[----:B------:R-:W-:-:S02]  /*2c40*/  DADD R64, R164, R4 ;  /* 0x00000000a4407229 */ /* 0x000fc40000000004 */
[----:B------:R-:W-:Y:S02]  /*2c50*/  DFMA R66, R4, 8, R66 ;  /* 0x402000000442782b */ /* 0x000fe40000000042 */
[----:B------:R-:W-:Y:S02]  /*2c60*/  DADD R4, R70, R4 ;  /* 0x0000000046047229 */ /* 0x000fe40000000004 */
[----:B------:R-:W-:Y:S02]  /*2c70*/  DADD R58, R58, R16 ;  /* 0x000000003a3a7229 */ /* 0x000fe40000000010 */
[----:B------:R-:W-:Y:S02]  /*2c80*/  DADD R70, R56, -R20 ;  /* 0x0000000038467229 */ /* 0x000fe40000000814 */
[--C-:B------:R-:W-:Y:S02]  /*2c90*/  DADD R172, R172, -R168.reuse ;  /* 0x00000000acac7229 */ /* 0x100fe400000008a8 */
[----:B------:R-:W-:-:S02]  /*2ca0*/  DADD R194, R194, -R168 ;  /* 0x00000000c2c27229 */ /* 0x000fc400000008a8 */
[----:B------:R-:W-:Y:S02]  /*2cb0*/  DADD R56, R20, R20 ;  /* 0x0000000014387229 */ /* 0x000fe40000000014 */
[--C-:B------:R-:W-:Y:S02]  /*2cc0*/  DADD R98, R98, -R88.reuse ;  /* 0x0000000062627229 */ /* 0x100fe40000000858 */
[--C-:B------:R-:W-:Y:S02]  /*2cd0*/  DADD R96, R96, -R88.reuse ;  /* 0x0000000060607229 */ /* 0x100fe40000000858 */
[--C-:B------:R-:W-:Y:S02]  /*2ce0*/  DADD R92, R92, -R88.reuse ;  /* 0x000000005c5c7229 */ /* 0x100fe40000000858 */
[--C-:B------:R-:W-:Y:S02]  /*2cf0*/  DADD R90, R90, R88.reuse ;  /* 0x000000005a5a7229 */ /* 0x100fe40000000058 */
[----:B------:R-:W-:-:S02]  /*2d00*/  DADD R88, R36, -R88 ;  /* 0x0000000024587229 */ /* 0x000fc40000000858 */
[--C-:B------:R-:W-:Y:S02]  /*2d10*/  DADD R34, R192, R76.reuse ;  /* 0x00000000c0227229 */ /* 0x100fe4000000004c */
[--C-:B------:R-:W-:Y:S02]  /*2d20*/  DADD R30, R176, R76.reuse ;  /* 0x00000000b01e7229 */ /* 0x100fe4000000004c */
[----:B------:R-:W-:Y:S02]  /*2d30*/  DADD R36, R204, R76 ;  /* 0x00000000cc247229 */ /* 0x000fe4000000004c */
[----:B------:R-:W-:Y:S02]  /*2d40*/  DADD R28, R28, R16 ;  /* 0x000000001c1c7229 */ /* 0x000fe40000000010 */
[----:B------:R-:W-:Y:S02]  /*2d50*/  DADD R72, R58, -R20 ;  /* 0x000000003a487229 */ /* 0x000fe40000000814 */
[----:B------:R-:W-:-:S02]  /*2d60*/  DADD R58, R62, R22 ;  /* 0x000000003e3a7229 */ /* 0x000fc40000000016 */
[--C-:B------:R-:W-:Y:S02]  /*2d70*/  DADD R172, R172, -R56.reuse ;  /* 0x00000000acac7229 */ /* 0x100fe40000000838 */
[----:B------:R-:W-:Y:S02]  /*2d80*/  DADD R194, R194, -R56 ;  /* 0x00000000c2c27229 */ /* 0x000fe40000000838 */
[----:B------:R-:W-:Y:S02]  /*2d90*/  DADD R62, R24, R24 ;  /* 0x00000000183e7229 */ /* 0x000fe40000000018 */
[----:B------:R-:W-:Y:S02]  /*2da0*/  DADD R60, R60, -R22 ;  /* 0x000000003c3c7229 */ /* 0x000fe40000000816 */
[----:B------:R-:W-:Y:S02]  /*2db0*/  DADD R34, R34, R16 ;  /* 0x0000000022227229 */ /* 0x000fe40000000010 */
[----:B------:R-:W-:-:S02]  /*2dc0*/  DADD R2, R2, -R22 ;  /* 0x0000000002027229 */ /* 0x000fc40000000816 */
[--C-:B------:R-:W-:Y:S02]  /*2dd0*/  DADD R30, R30, R16.reuse ;  /* 0x000000001e1e7229 */ /* 0x100fe40000000010 */
[--C-:B------:R-:W-:Y:S02]  /*2de0*/  DADD R54, R54, R16.reuse ;  /* 0x0000000036367229 */ /* 0x100fe40000000010 */
[----:B------:R-:W-:Y:S02]  /*2df0*/  DADD R36, R36, -R16 ;  /* 0x0000000024247229 */ /* 0x000fe40000000810 */
[----:B------:R-:W-:Y:S02]  /*2e00*/  DFMA R38, R16, 8, R38 ;  /* 0x402000001026782b */ /* 0x000fe40000000026 */
[----:B------:R-:W-:Y:S02]  /*2e10*/  DADD R28, R28, R20 ;  /* 0x000000001c1c7229 */ /* 0x000fe40000000014 */
[----:B------:R-:W-:-:S02]  /*2e20*/  DADD R40, R40, R16 ;  /* 0x0000000028287229 */ /* 0x000fc40000000010 */
[----:B------:R-:W-:Y:S02]  /*2e30*/  DADD R74, R16, R20 ;  /* 0x00000000104a7229 */ /* 0x000fe40000000014 */
[--C-:B------:R-:W-:Y:S02]  /*2e40*/  DADD R172, R172, -R62.reuse ;  /* 0x00000000acac7229 */ /* 0x100fe4000000083e */
[----:B------:R-:W-:Y:S02]  /*2e50*/  DADD R194, R194, -R62 ;  /* 0x00000000c2c27229 */ /* 0x000fe4000000083e */
[----:B------:R-:W-:Y:S02]  /*2e60*/  DADD R16, R22, R22 ;  /* 0x0000000016107229 */ /* 0x000fe40000000016 */
[----:B------:R-:W-:Y:S02]  /*2e70*/  DADD R62, R60, R52 ;  /* 0x000000003c3e7229 */ /* 0x000fe40000000034 */
[----:B------:R-:W-:-:S02]  /*2e80*/  DADD R34, R34, -R20 ;  /* 0x0000000022227229 */ /* 0x000fc40000000814 */
[----:B------:R-:W-:Y:S02]  /*2e90*/  DADD R50, R50, -R22 ;  /* 0x0000000032327229 */ /* 0x000fe40000000816 */
[----:B------:R-:W-:Y:S02]  /*2ea0*/  DADD R60, R2, -R52 ;  /* 0x00000000023c7229 */ /* 0x000fe40000000834 */
[--C-:B------:R-:W-:Y:S01]  /*2eb0*/  DADD R30, R30, -R20.reuse ;  /* 0x000000001e1e7229 */ /* 0x100fe20000000814 */
[----:B------:R-:W-:Y:S01]  /*2ec0*/  FFMA R2, RZ, R19, R27 ;  /* 0x00000013ff027223 */ /* 0x000fe2000000001b */
[--C-:B------:R-:W-:Y:S02]  /*2ed0*/  DADD R164, R54, -R20.reuse ;  /* 0x0000000036a47229 */ /* 0x100fe40000000814 */
[----:B------:R-:W-:Y:S02]  /*2ee0*/  DADD R36, R36, R20 ;  /* 0x0000000024247229 */ /* 0x000fe40000000014 */
[----:B------:R-:W-:-:S02]  /*2ef0*/  DFMA R38, R20, 8, R38 ;  /* 0x402000001426782b */ /* 0x000fc40000000026 */
[----:B------:R-:W-:Y:S02]  /*2f00*/  DADD R28, R28, R24 ;  /* 0x000000001c1c7229 */ /* 0x000fe40000000018 */
[----:B------:R-:W-:Y:S01]  /*2f10*/  DADD R40, R40, R20 ;  /* 0x0000000028287229 */ /* 0x000fe20000000014 */
[----:B------:R-:W-:Y:S01]  /*2f20*/  FSETP.GT.AND P0, PT, |R2|, 1.469367938527859385e-39, PT ;  /* 0x001000000200780b */ /* 0x000fe20003f04200 */
[----:B------:R-:W-:Y:S01]  /*2f30*/  DADD R20, R72, R24 ;  /* 0x0000000048147229 */ /* 0x000fe20000000018 */
[----:B------:R-:W-:Y:S01]  /*2f40*/  FSETP.GEU.AND P1, PT, |R167|, 6.5827683646048100446e-37, PT ;  /* 0x03600000a700780b */ /* 0x000fe20003f2e200 */
[----:B------:R-:W-:Y:S02]  /*2f50*/  DADD R42, R42, -R16 ;  /* 0x000000002a2a7229 */ /* 0x000fe40000000810 */
[--C-:B------:R-:W-:Y:S02]  /*2f60*/  DADD R68, R68, R22.reuse ;  /* 0x0000000044447229 */ /* 0x100fe40000000016 */
[----:B------:R-:W-:-:S02]  /*2f70*/  DADD R46, R46, R22 ;  /* 0x000000002e2e7229 */ /* 0x000fc40000000016 */
[--C-:B------:R-:W-:Y:S02]  /*2f80*/  DADD R48, R48, R22.reuse ;  /* 0x0000000030307229 */ /* 0x100fe40000000016 */
[----:B------:R-:W-:Y:S02]  /*2f90*/  DADD R56, R64, R22 ;  /* 0x0000000040387229 */ /* 0x000fe40000000016 */
[----:B------:R-:W-:Y:S02]  /*2fa0*/  DFMA R54, R22, 8, R66 ;  /* 0x402000001636782b */ /* 0x000fe40000000042 */
[----:B------:R-:W-:Y:S02]  /*2fb0*/  DADD R4, R4, R22 ;  /* 0x0000000004047229 */ /* 0x000fe40000000016 */
[----:B------:R-:W-:Y:S02]  /*2fc0*/  DADD R72, R52, R52 ;  /* 0x0000000034487229 */ /* 0x000fe40000000034 */
[----:B------:R-:W-:-:S02]  /*2fd0*/  DADD R44, R44, -R16 ;  /* 0x000000002c2c7229 */ /* 0x000fc40000000810 */
[----:B------:R-:W-:Y:S02]  /*2fe0*/  DADD R22, R34, -R24 ;  /* 0x0000000022167229 */ /* 0x000fe40000000818 */
[----:B------:R-:W-:Y:S02]  /*2ff0*/  DADD R64, R50, R52 ;  /* 0x0000000032407229 */ /* 0x000fe40000000034 */
[--C-:B------:R-:W-:Y:S02]  /*3000*/  DADD R16, R70, R24.reuse ;  /* 0x0000000046107229 */ /* 0x100fe40000000018 */
[--C-:B------:R-:W-:Y:S02]  /*3010*/  DADD R30, R30, -R24.reuse ;  /* 0x000000001e1e7229 */ /* 0x100fe40000000818 */
[--C-:B------:R-:W-:Y:S02]  /*3020*/  DADD R168, R74, -R24.reuse ;  /* 0x000000004aa87229 */ /* 0x100fe40000000818 */
[----:B------:R-:W-:-:S02]  /*3030*/  DADD R164, R164, R24 ;  /* 0x00000000a4a47229 */ /* 0x000fc40000000018 */
[----:B------:R-:W-:Y:S02]  /*3040*/  DADD R36, R36, R24 ;  /* 0x0000000024247229 */ /* 0x000fe40000000018 */
[----:B------:R-:W-:Y:S02]  /*3050*/  DFMA R34, R24, 8, R38 ;  /* 0x402000001822782b */ /* 0x000fe40000000026 */
[----:B------:R-:W-:Y:S02]  /*3060*/  DADD R50, R28, R32 ;  /* 0x000000001c327229 */ /* 0x000fe40000000020 */
[----:B------:R-:W-:Y:S02]  /*3070*/  DADD R24, R40, R24 ;  /* 0x0000000028187229 */ /* 0x000fe40000000018 */
[----:B------:R-:W-:Y:S02]  /*3080*/  DADD R28, R32, R32 ;  /* 0x00000000201c7229 */ /* 0x000fe40000000020 */
[----:B------:R-:W-:-:S02]  /*3090*/  DADD R74, R42, -R72 ;  /* 0x000000002a4a7229 */ /* 0x000fc40000000848 */
[----:B------:R-:W-:Y:S02]  /*30a0*/  DADD R70, R68, R52 ;  /* 0x0000000044467229 */ /* 0x000fe40000000034 */
[----:B------:R-:W-:Y:S02]  /*30b0*/  DADD R72, R44, -R72 ;  /* 0x000000002c487229 */ /* 0x000fe40000000848 */
[--C-:B------:R-:W-:Y:S02]  /*30c0*/  DADD R68, R46, -R52.reuse ;  /* 0x000000002e447229 */ /* 0x100fe40000000834 */
[--C-:B------:R-:W-:Y:S01]  /*30d0*/  DADD R66, R48, -R52.reuse ;  /* 0x0000000030427229 */ /* 0x100fe20000000834 */
[----:B------:R-:W-:Y:S01]  /*30e0*/  BSSY.RECONVERGENT B2, `(.L_x_436) ;  /* 0x0000020000027945 */ /* 0x000fe20003800200 */
[--C-:B------:R-:W-:Y:S02]  /*30f0*/  DADD R58, R58, -R52.reuse ;  /* 0x000000003a3a7229 */ /* 0x100fe40000000834 */
[----:B------:R-:W-:-:S02]  /*3100*/  DADD R56, R56, -R52 ;  /* 0x0000000038387229 */ /* 0x000fc40000000834 */
[----:B------:R-:W-:Y:S02]  /*3110*/  DFMA R54, R52, 8, R54 ;  /* 0x402000003436782b */ /* 0x000fe40000000036 */
[--C-:B------:R-:W-:Y:S02]  /*3120*/  DADD R48, R16, -R32.reuse ;  /* 0x0000000010307229 */ /* 0x100fe40000000820 */
[--C-:B------:R-:W-:Y:S02]  /*3130*/  DADD R46, R20, -R32.reuse ;  /* 0x00000000142e7229 */ /* 0x100fe40000000820 */
[--C-:B------:R-:W-:Y:S02]  /*3140*/  DADD R44, R30, R32.reuse ;  /* 0x000000001e2c7229 */ /* 0x100fe40000000020 */
[--C-:B------:R-:W-:Y:S02]  /*3150*/  DADD R42, R22, R32.reuse ;  /* 0x00000000162a7229 */ /* 0x100fe40000000020 */
[----:B------:R-:W-:-:S02]  /*3160*/  DADD R40, R168, -R32 ;  /* 0x00000000a8287229 */ /* 0x000fc40000000820 */
[--C-:B------:R-:W-:Y:S02]  /*3170*/  DADD R38, R164, -R32.reuse ;  /* 0x00000000a4267229 */ /* 0x100fe40000000820 */
[----:B------:R-:W-:Y:S02]  /*3180*/  DADD R36, R36, -R32 ;  /* 0x0000000024247229 */ /* 0x000fe40000000820 */
[----:B------:R-:W-:Y:S02]  /*3190*/  DFMA R34, R32, 8, R34 ;  /* 0x402000002022782b */ /* 0x000fe40000000022 */
[--C-:B------:R-:W-:Y:S02]  /*31a0*/  DADD R84, R84, -R76.reuse ;  /* 0x0000000054547229 */ /* 0x100fe4000000084c */
[--C-:B------:R-:W-:Y:S02]  /*31b0*/  DADD R82, R196, -R76.reuse ;  /* 0x00000000c4527229 */ /* 0x100fe4000000084c */
[----:B------:R-:W-:-:S02]  /*31c0*/  DADD R80, R200, -R76 ;  /* 0x00000000c8507229 */ /* 0x000fc4000000084c */
[----:B------:R-:W-:Y:S02]  /*31d0*/  DADD R78, R202, R76 ;  /* 0x00000000ca4e7229 */ /* 0x000fe4000000004c */
[----:B------:R-:W-:Y:S02]  /*31e0*/  DADD R52, R4, R52 ;  /* 0x0000000004347229 */ /* 0x000fe40000000034 */
[----:B------:R-:W-:Y:S02]  /*31f0*/  DADD R32, R24, R32 ;  /* 0x0000000018207229 */ /* 0x000fe40000000020 */
[----:B------:R-:W-:Y:S02]  /*3200*/  DADD R30, R172, -R28 ;  /* 0x00000000ac1e7229 */ /* 0x000fe4000000081c */
[----:B------:R-:W-:Y:S02]  /*3210*/  DADD R76, R198, -R76 ;  /* 0x00000000c64c7229 */ /* 0x000fe4000000084c */
[----:B------:R-:W-:-:S02]  /*3220*/  DADD R28, R194, -R28 ;  /* 0x00000000c21c7229 */ /* 0x000fc4000000081c */
[----:B------:R-:W-:Y:S02]  /*3230*/  DMUL R172, R160, -UR26 ;  /* 0x8000001aa0ac7c28 */ /* 0x000fe40008000000 */
        /* <DEDUP_REMOVED lines=9> */
[----:B-----5:R-:W-:Y:S05]  /*32d0*/  CALL.REL.NOINC `($__internal_10_$__cuda_sm20_div_rn_f64_full) ;  /* 0x0000006000347944 */ /* 0x020fea0003c00000 */
.L_x_437:
[----:B------:R-:W-:Y:S05]  /*32e0*/  BSYNC.RECONVERGENT B2 ;  /* 0x0000000000027941 */ /* 0x000fea0003800200 */
.L_x_436:
[----:B------:R-:W0:Y:S01]  /*32f0*/  MUFU.RSQ64H R175, R19 ;  /* 0x0000001300af7308 */ /* 0x000e220000001c00 */
[----:B------:R-:W-:Y:S01]  /*3300*/  IADD3 R174, PT, PT, R19, -0x3500000, RZ ;  /* 0xfcb0000013ae7810 */ /* 0x000fe20007ffe0ff */
[----:B------:R-:W-:Y:S01]  /*3310*/  IMAD.MOV.U32 R22, RZ, RZ, 0x0 ;  /* 0x00000000ff167424 */ /* 0x000fe200078e00ff */
[----:B------:R-:W-:Y:S01]  /*3320*/  DADD R26, R26, 1 ;  /* 0x3ff000001a1a7429 */ /* 0x000fe20000000000 */
[----:B------:R-:W-:Y:S01]  /*3330*/  IMAD.MOV.U32 R23, RZ, RZ, 0x3fd80000 ;  /* 0x3fd80000ff177424 */ /* 0x000fe200078e00ff */
[----:B------:R-:W-:Y:S01]  /*3340*/  ISETP.GE.U32.AND P0, PT, R174, 0x7ca00000, PT ;  /* 0x7ca00000ae00780c */ /* 0x000fe20003f06070 */
[----:B------:R-:W-:Y:S01]  /*3350*/  DSETP.NEU.AND P1, PT, R162, 1, PT ;  /* 0x3ff00000a200742a */ /* 0x000fe20003f2d000 */
[----:B------:R-:W-:Y:S04]  /*3360*/  BSSY.RECONVERGENT B1, `(.L_x_438) ;  /* 0x000001b000017945 */ /* 0x000fe80003800200 */
[----:B------:R-:W-:-:S02]  /*3370*/  DMUL R26, R26, 0.5 ;  /* 0x3fe000001a1a7828 */ /* 0x000fc40000000000 */
        /* <DEDUP_REMOVED lines=20> */
[----:B------:R-:W-:Y:S02]  /*34c0*/  IMAD.MOV.U32 R174, RZ, RZ, R18 ;  /* 0x000000ffffae7224 */ /* 0x000fe400078e0012 */
[----:B------:R-:W-:-:S07]  /*34d0*/  IMAD.MOV.U32 R167, RZ, RZ, R19 ;  /* 0x000000ffffa77224 */ /* 0x000fce00078e0013 */
[----:B-----5:R-:W-:Y:S05]  /*34e0*/  CALL.REL.NOINC `($__internal_11_$__cuda_sm20_dsqrt_rn_f64_mediumpath_v1) ;  /* 0x0000006400247944 */ /* 0x020fea0003c00000 */
[----:B------:R-:W-:Y:S01]  /*34f0*/  MOV R176, R164 ;  /* 0x000000a400b07202 */ /* 0x000fe20000000f00 */
[----:B------:R-:W-:-:S07]  /*3500*/  IMAD.MOV.U32 R177, RZ, RZ, R165 ;  /* 0x000000ffffb17224 */ /* 0x000fce00078e00a5 */
.L_x_439:
[----:B------:R-:W-:Y:S05]  /*3510*/  BSYNC.RECONVERGENT B1 ;  /* 0x0000000000017941 */ /* 0x000fea0003800200 */
.L_x_438:
        /* <DEDUP_REMOVED lines=20> */
[----:B-----5:R-:W-:Y:S05]  /*3660*/  CALL.REL.NOINC `($__internal_10_$__cuda_sm20_div_rn_f64_full) ;  /* 0x0000005c00507944 */ /* 0x020fea0003c00000 */
.L_x_441:
[----:B------:R-:W-:Y:S05]  /*3670*/  BSYNC.RECONVERGENT B2 ;  /* 0x0000000000027941 */ /* 0x000fea0003800200 */
.L_x_440:
        /* <DEDUP_REMOVED lines=22> */
[----:B-----5:R-:W-:Y:S05]  /*37e0*/  CALL.REL.NOINC `($__internal_10_$__cuda_sm20_div_rn_f64_full) ;  /* 0x0000005800f07944 */ /* 0x020fea0003c00000 */
[----:B------:R-:W-:Y:S01]  /*37f0*/  MOV R164, R26 ;  /* 0x0000001a00a47202 */ /* 0x000fe20000000f00 */
[----:B------:R-:W-:-:S07]  /*3800*/  IMAD.MOV.U32 R165, RZ, RZ, R27 ;  /* 0x000000ffffa57224 */ /* 0x000fce00078e001b */
.L_x_443:
[----:B------:R-:W-:Y:S05]  /*3810*/  BSYNC.RECONVERGENT B2 ;  /* 0x0000000000027941 */ /* 0x000fea0003800200 */
.L_x_442:
        /* <DEDUP_REMOVED lines=23> */
[----:B------:R-:W-:Y:S05]  /*3990*/  CALL.REL.NOINC `($__internal_10_$__cuda_sm20_div_rn_f64_full) ;  /* 0x0000005800847944 */ /* 0x000fea0003c00000 */
.L_x_445:
[----:B------:R-:W-:Y:S05]  /*39a0*/  BSYNC.RECONVERGENT B2 ;  /* 0x0000000000027941 */ /* 0x000fea0003800200 */
.L_x_444:
        /* <DEDUP_REMOVED lines=23> */
[----:B------:R-:W-:Y:S05]  /*3b20*/  CALL.REL.NOINC `($__internal_10_$__cuda_sm20_div_rn_f64_full) ;  /* 0x0000005800207944 */ /* 0x000fea0003c00000 */
[----:B------:R-:W-:Y:S01]  /*3b30*/  MOV R164, R26 ;  /* 0x0000001a00a47202 */ /* 0x000fe20000000f00 */
[----:B------:R-:W-:-:S07]  /*3b40*/  IMAD.MOV.U32 R165, RZ, RZ, R27 ;  /* 0x000000ffffa57224 */ /* 0x000fce00078e001b */
.L_x_447:
[----:B------:R-:W-:Y:S05]  /*3b50*/  BSYNC.RECONVERGENT B2 ;  /* 0x0000000000027941 */ /* 0x000fea0003800200 */
.L_x_446:
        /* <DEDUP_REMOVED lines=31> */
[----:B------:R-:W-:Y:S05]  /*3d50*/  CALL.REL.NOINC `($__internal_11_$__cuda_sm20_dsqrt_rn_f64_mediumpath_v1) ;  /* 0x0000005c00087944 */ /* 0x000fea0003c00000 */
.L_x_449:
[----:B------:R-:W-:Y:S05]  /*3d60*/  BSYNC.RECONVERGENT B1 ;  /* 0x0000000000017941 */ /* 0x000fea0003800200 */
.L_x_448:
[----:B------:R-:W-:Y:S01]  /*3d70*/  DMUL R164, R164, R192 ;  /* 0x000000c0a4a47228 */ /* 0x000fe20000000000 */
[----:B------:R-:W-:Y:S01]  /*3d80*/  MOV R166, 0x0 ;  /* 0x0000000000a67802 */ /* 0x000fe20000000f00 */
[----:B------:R-:W-:Y:S01]  /*3d90*/  IMAD.MOV.U32 R167, RZ, RZ, 0x3fd80000 ;  /* 0x3fd80000ffa77424 */ /* 0x000fe200078e00ff */
        /* <DEDUP_REMOVED lines=25> */
[----:B------:R-:W-:Y:S01]  /*3f30*/  IMAD.MOV.U32 R192, RZ, RZ, R164 ;  /* 0x000000ffffc07224 */ /* 0x000fe200078e00a4 */
[----:B------:R-:W-:-:S07]  /*3f40*/  MOV R193, R165 ;  /* 0x000000a500c17202 */ /* 0x000fce0000000f00 */
.L_x_451:
[----:B------:R-:W-:Y:S05]  /*3f50*/  BSYNC.RECONVERGENT B1 ;  /* 0x0000000000017941 */ /* 0x000fea0003800200 */
.L_x_450:
        /* <DEDUP_REMOVED lines=24> */
.L_x_453:
[----:B------:R-:W-:Y:S05]  /*40e0*/  BSYNC.RECONVERGENT B2 ;  /* 0x0000000000027941 */ /* 0x000fea0003800200 */
.L_x_452:
        /* <DEDUP_REMOVED lines=21> */
[----:B------:R-:W-:Y:S02]  /*4240*/  IMAD.MOV.U32 R4, RZ, RZ, R26 ;  /* 0x000000ffff047224 */ /* 0x000fe400078e001a */
[----:B------:R-:W-:-:S07]  /*4250*/  IMAD.MOV.U32 R5, RZ, RZ, R27 ;  /* 0x000000ffff057224 */ /* 0x000fce00078e001b */
.L_x_455:
[----:B------:R-:W-:Y:S05]  /*4260*/  BSYNC.RECONVERGENT B2 ;  /* 0x0000000000027941 */ /* 0x000fea0003800200 */
.L_x_454:
        /* <DEDUP_REMOVED lines=21> */
[----:B------:R-:W-:Y:S01]  /*43c0*/  IMAD.MOV.U32 R2, RZ, RZ, R26 ;  /* 0x000000ffff027224 */ /* 0x000fe200078e001a */
[----:B------:R-:W-:-:S07]  /*43d0*/  MOV R3, R27 ;  /* 0x0000001b00037202 */ /* 0x000fce0000000f00 */
.L_x_457:
[----:B------:R-:W-:Y:S05]  /*43e0*/  BSYNC.RECONVERGENT B2 ;  /* 0x0000000000027941 */ /* 0x000fea0003800200 */
.L_x_456:
        /* <DEDUP_REMOVED lines=25> */
[----:B------:R-:W-:Y:S02]  /*4580*/  MOV R194, R20 ;  /* 0x0000001400c27202 */ /* 0x000fe40000000f00 */
[----:B------:R-:W-:-:S07]  /*4590*/  MOV R26, 0x45b0 ;  /* 0x000045b0001a7802 */ /* 0x000fce0000000f00 */
[----:B------:R-:W-:Y:S05]  /*45a0*/  CALL.REL.NOINC `($__internal_11_$__cuda_sm20_dsqrt_rn_f64_mediumpath_v1) ;  /* 0x0000005000f47944 */ /* 0x000fea0003c00000 */
[----:B------:R-:W-:Y:S01]  /*45b0*/  IMAD.MOV.U32 R206, RZ, RZ, R164 ;  /* 0x000000ffffce7224 */ /* 0x000fe200078e00a4 */
[----:B------:R-:W-:-:S07]  /*45c0*/  MOV R207, R165 ;  /* 0x000000a500cf7202 */ /* 0x000fce0000000f00 */
.L_x_459:
[----:B------:R-:W-:Y:S05]  /*45d0*/  BSYNC.RECONVERGENT B1 ;  /* 0x0000000000017941 */ /* 0x000fea0003800200 */
.L_x_458:
[----:B------:R-:W0:Y:S01]  /*45e0*/  MUFU.RCP64H R21, R19 ;  /* 0x0000001300157308 */ /* 0x000e220000001800 */
[----:B------:R-:W-:Y:S01]  /*45f0*/  IMAD.MOV.U32 R20, RZ, RZ, 0x1 ;  /* 0x00000001ff147424 */ /* 0x000fe200078e00ff */
[----:B------:R-:W-:Y:S01]  /*4600*/  DMUL R166, R162, -R12 ;  /* 0x8000000ca2a67228 */ /* 0x000fe20000000000 */
        /* <DEDUP_REMOVED lines=15> */
[----:B------:R-:W-:-:S07]  /*4700*/  MOV R174, 0x4720 ;  /* 0x0000472000ae7802 */ /* 0x000fce0000000f00 */
[----:B------:R-:W-:Y:S05]  /*4710*/  CALL.REL.NOINC `($__internal_10_$__cuda_sm20_div_rn_f64_full) ;  /* 0x0000004c00247944 */ /* 0x000fea0003c00000 */
[----:B------:R-:W-:Y:S01]  /*4720*/  MOV R20, R26 ;  /* 0x0000001a00147202 */ /* 0x000fe20000000f00 */
[----:B------:R-:W-:-:S07]  /*4730*/  IMAD.MOV.U32 R21, RZ, RZ, R27 ;  /* 0x000000ffff157224 */ /* 0x000fce00078e001b */
.L_x_461:
[----:B------:R-:W-:Y:S05]  /*4740*/  BSYNC.RECONVERGENT B2 ;  /* 0x0000000000027941 */ /* 0x000fea0003800200 */
.L_x_460:
[----:B------:R-:W0:Y:S01]  /*4750*/  MUFU.RCP64H R19, R177 ;  /* 0x000000b100137308 */ /* 0x000e220000001800 */
[----:B------:R-:W-:Y:S01]  /*4760*/  HFMA2 R18, -RZ, RZ, 0, 5.9604644775390625e-08 ;  /* 0x00000001ff127431 */ /* 0x000fe200000001ff */
        /* <DEDUP_REMOVED lines=18> */
[----:B------:R-:W-:Y:S02]  /*4890*/  MOV R167, R193 ;  /* 0x000000c100a77202 */ /* 0x000fe40000000f00 */
[----:B------:R-:W-:-:S07]  /*48a0*/  MOV R174, 0x48c0 ;  /* 0x000048c000ae7802 */ /* 0x000fce0000000f00 */
[----:B------:R-:W-:Y:S05]  /*48b0*/  CALL.REL.NOINC `($__internal_10_$__cuda_sm20_div_rn_f64_full) ;  /* 0x0000004800bc7944 */ /* 0x000fea0003c00000 */
.L_x_463:
[----:B------:R-:W-:Y:S05]  /*48c0*/  BSYNC.RECONVERGENT B2 ;  /* 0x0000000000027941 */ /* 0x000fea0003800200 */
.L_x_462:
[----:B------:R-:W0:Y:S01]  /*48d0*/  MUFU.RCP64H R165, R15 ;  /* 0x0000000f00a57308 */ /* 0x000e220000001800 */
[----:B------:R-:W-:Y:S01]  /*48e0*/  IMAD.MOV.U32 R164, RZ, RZ, 0x1 ;  /* 0x00000001ffa47424 */ /* 0x000fe200078e00ff */
[----:B------:R-:W-:Y:S01]  /*48f0*/  DMUL R206, R26, R206 ;  /* 0x000000ce1ace7228 */ /* 0x000fe20000000000 */
[----:B------:R-:W-:Y:S01]  /*4900*/  BSSY.RECONVERGENT B2, `(.L_x_464) ;  /* 0x000002b000027945 */ /* 0x000fe20003800200 */
[----:B------:R-:W-:-:S06]  /*4910*/  DMUL R190, R190, R10 ;  /* 0x0000000abebe7228 */ /* 0x000fcc0000000000 */
[C---:B------:R-:W-:Y:S02]  /*4920*/  DMUL R26, R206.reuse, R4 ;  /* 0x00000004ce1a7228 */ /* 0x040fe40000000000 */
[----:B------:R-:W-:Y:S02]  /*4930*/  DFMA R18, R206, -R16, R18 ;  /* 0x80000010ce12722b */ /* 0x000fe40000000012 */
[----:B------:R-:W-:Y:S01]  /*4940*/  FSETP.GEU.AND P2, PT, |R191|, 6.5827683646048100446e-37, PT ;  /* 0x03600000bf00780b */ /* 0x000fe20003f4e200 */
[----:B0-----:R-:W-:-:S03]  /*4950*/  DFMA R166, R164, -R14, 1 ;  /* 0x3ff00000a4a6742b */ /* 0x001fc6000000080e */
[----:B------:R-:W-:Y:S02]  /*4960*/  DFMA R26, R20, R4, -R26 ;  /* 0x00000004141a722b */ /* 0x000fe4000000081a */
[----:B------:R-:W-:-:S03]  /*4970*/  DFMA R18, R162, UR14, R18 ;  /* 0x0000000ea2127c2b */ /* 0x000fc60008000012 */
[----:B------:R-:W-:-:S03]  /*4980*/  DFMA R166, R166, R166, R166 ;  /* 0x000000a6a6a6722b */ /* 0x000fc600000000a6 */
[----:B------:R-:W-:-:S04]  /*4990*/  DFMA R26, R162, UR8, R26 ;  /* 0x00000008a21a7c2b */ /* 0x000fc8000800001a */
[----:B------:R-:W-:Y:S01]  /*49a0*/  FSEL R174, R18, UR34, P1 ;  /* 0x0000002212ae7c08 */ /* 0x000fe20008800000 */
[----:B------:R-:W-:Y:S01]  /*49b0*/  DFMA R166, R164, R166, R164 ;  /* 0x000000a6a4a6722b */ /* 0x000fe200000000a4 */
[----:B------:R-:W-:Y:S01]  /*49c0*/  FSEL R175, R19, UR35, P1 ;  /* 0x0000002313af7c08 */ /* 0x000fe20008800000 */
[----:B------:R-:W-:-:S05]  /*49d0*/  DMUL R164, R206, R2 ;  /* 0x00000002cea47228 */ /* 0x000fca0000000000 */
[----:B------:R-:W-:Y:S02]  /*49e0*/  DFMA R188, R188, -UR12, R174 ;  /* 0x8000000cbcbc7c2b */ /* 0x000fe400080000ae */
[----:B------:R-:W-:Y:S02]  /*49f0*/  DFMA R168, R166, -R14, 1 ;  /* 0x3ff00000a6a8742b */ /* 0x000fe4000000080e */
[----:B------:R-:W-:-:S04]  /*4a00*/  DFMA R164, R20, R2, -R164 ;  /* 0x0000000214a4722b */ /* 0x000fc800000008a4 */
[----:B------:R-:W-:Y:S02]  /*4a10*/  DADD R188, R186, R188 ;  /* 0x00000000babc7229 */ /* 0x000fe400000000bc */
[----:B------:R-:W-:Y:S02]  /*4a20*/  DFMA R168, R166, R168, R166 ;  /* 0x000000a8a6a8722b */ /* 0x000fe400000000a6 */
[----:B------:R-:W-:-:S06]  /*4a30*/  DFMA R164, R162, UR10, R164 ;  /* 0x0000000aa2a47c2b */ /* 0x000fcc00080000a4 */
[----:B------:R-:W-:-:S04]  /*4a40*/  DMUL R20, R190, R168 ;  /* 0x000000a8be147228 */ /* 0x000fc80000000000 */
[----:B------:R-:W-:Y:S02]  /*4a50*/  FSEL R18, R164, UR18, P1 ;  /* 0x00000012a4127c08 */ /* 0x000fe40008800000 */
[----:B------:R-:W-:Y:S02]  /*4a60*/  FSEL R19, R165, UR19, P1 ;  /* 0x00000013a5137c08 */ /* 0x000fe40008800000 */
[----:B------:R-:W-:Y:S01]  /*4a70*/  DFMA R166, R20, -R14, R190 ;  /* 0x8000000e14a6722b */ /* 0x000fe200000000be */
[----:B------:R-:W-:Y:S02]  /*4a80*/  FSEL R164, R26, UR16, P1 ;  /* 0x000000101aa47c08 */ /* 0x000fe40008800000 */
[----:B------:R-:W-:Y:S01]  /*4a90*/  FSEL R165, R27, UR17, P1 ;  /* 0x000000111ba57c08 */ /* 0x000fe20008800000 */
[----:B------:R-:W-:-:S04]  /*4aa0*/  DFMA R182, R182, -UR12, R18 ;  /* 0x8000000cb6b67c2b */ /* 0x000fc80008000012 */
[----:B------:R-:W-:Y:S02]  /*4ab0*/  DFMA R26, R168, R166, R20 ;  /* 0x000000a6a81a722b */ /* 0x000fe40000000014 */
[----:B------:R-:W-:Y:S02]  /*4ac0*/  DFMA R184, R184, -UR12, R164 ;  /* 0x8000000cb8b87c2b */ /* 0x000fe400080000a4 */
[----:B------:R-:W-:-:S06]  /*4ad0*/  DADD R178, R178, R182 ;  /* 0x00000000b2b27229 */ /* 0x000fcc00000000b6 */
[----:B------:R-:W-:Y:S01]  /*4ae0*/  FFMA R18, RZ, R15, R27 ;  /* 0x0000000fff127223 */ /* 0x000fe2000000001b */
[----:B------:R-:W-:Y:S02]  /*4af0*/  DADD R176, R180, R184 ;  /* 0x00000000b4b07229 */ /* 0x000fe400000000b8 */
[C---:B------:R-:W-:Y:S02]  /*4b00*/  DMUL R180, R158.reuse, R188 ;  /* 0x000000bc9eb47228 */ /* 0x040fe40000000000 */
[----:B------:R-:W-:Y:S01]  /*4b10*/  FSETP.GT.AND P0, PT, |R18|, 1.469367938527859385e-39, PT ;  /* 0x001000001200780b */ /* 0x000fe20003f04200 */
[----:B------:R-:W-:-:S03]  /*4b20*/  DMUL R178, R158, R178 ;  /* 0x000000b29eb27228 */ /* 0x000fc60000000000 */
[----:B------:R-:W-:-:S09]  /*4b30*/  DMUL R176, R158, R176 ;  /* 0x000000b09eb07228 */ /* 0x000fd20000000000 */
[----:B------:R-:W-:Y:S05]  /*4b40*/  @P0 BRA P2, `(.L_x_465) ;  /* 0x0000000000180947 */ /* 0x000fea0001000000 */
[----:B------:R-:W-:Y:S01]  /*4b50*/  MOV R166, R190 ;  /* 0x000000be00a67202 */ /* 0x000fe20000000f00 */
[----:B------:R-:W-:Y:S01]  /*4b60*/  IMAD.MOV.U32 R167, RZ, RZ, R191 ;  /* 0x000000ffffa77224 */ /* 0x000fe200078e00bf */
[----:B------:R-:W-:Y:S01]  /*4b70*/  MOV R164, R14 ;  /* 0x0000000e00a47202 */ /* 0x000fe20000000f00 */
[----:B------:R-:W-:Y:S01]  /*4b80*/  IMAD.MOV.U32 R165, RZ, RZ, R15 ;  /* 0x000000ffffa57224 */ /* 0x000fe200078e000f */
[----:B------:R-:W-:-:S07]  /*4b90*/  MOV R174, 0x4bb0 ;  /* 0x00004bb000ae7802 */ /* 0x000fce0000000f00 */
[----:B------:R-:W-:Y:S05]  /*4ba0*/  CALL.REL.NOINC `($__internal_10_$__cuda_sm20_div_rn_f64_full) ;  /* 0x0000004800007944 */ /* 0x000fea0003c00000 */
.L_x_465:
[----:B------:R-:W-:Y:S05]  /*4bb0*/  BSYNC.RECONVERGENT B2 ;  /* 0x0000000000027941 */ /* 0x000fea0003800200 */
.L_x_464:
[----:B------:R-:W0:Y:S01]  /*4bc0*/  MUFU.RSQ64H R21, R15 ;  /* 0x0000000f00157308 */ /* 0x000e220000001c00 */
[----:B------:R-:W-:Y:S01]  /*4bd0*/  IADD3 R20, PT, PT, R15, -0x3500000, RZ ;  /* 0xfcb000000f147810 */ /* 0x000fe20007ffe0ff */
[----:B------:R-:W-:Y:S01]  /*4be0*/  IMAD.MOV.U32 R164, RZ, RZ, 0x0 ;  /* 0x00000000ffa47424 */ /* 0x000fe200078e00ff */
[----:B------:R-:W-:Y:S01]  /*4bf0*/  MOV R165, 0x3fd80000 ;  /* 0x3fd8000000a57802 */ /* 0x000fe20000000f00 */
[----:B------:R-:W-:Y:S01]  /*4c00*/  DADD R26, R26, 1 ;  /* 0x3ff000001a1a7429 */ /* 0x000fe20000000000 */
[----:B------:R-:W-:Y:S01]  /*4c10*/  ISETP.GE.U32.AND P0, PT, R20, 0x7ca00000, PT ;  /* 0x7ca000001400780c */ /* 0x000fe20003f06070 */
[----:B------:R-:W-:Y:S06]  /*4c20*/  BSSY.RECONVERGENT B1, `(.L_x_466) ;  /* 0x000001a000017945 */ /* 0x000fec0003800200 */
        /* <DEDUP_REMOVED lines=21> */
[----:B------:R-:W-:-:S07]  /*4d80*/  MOV R26, 0x4da0 ;  /* 0x00004da0001a7802 */ /* 0x000fce0000000f00 */
[----:B------:R-:W-:Y:S05]  /*4d90*/  CALL.REL.NOINC `($__internal_11_$__cuda_sm20_dsqrt_rn_f64_mediumpath_v1) ;  /* 0x0000004800f87944 */ /* 0x000fea0003c00000 */
[----:B------:R-:W-:Y:S01]  /*4da0*/  MOV R182, R164 ;  /* 0x000000a400b67202 */ /* 0x000fe20000000f00 */
[----:B------:R-:W-:-:S07]  /*4db0*/  IMAD.MOV.U32 R183, RZ, RZ, R165 ;  /* 0x000000ffffb77224 */ /* 0x000fce00078e00a5 */
.L_x_467:
[----:B------:R-:W-:Y:S05]  /*4dc0*/  BSYNC.RECONVERGENT B1 ;  /* 0x0000000000017941 */ /* 0x000fea0003800200 */
.L_x_466:
[----:B------:R-:W0:Y:S01]  /*4dd0*/  MUFU.RCP64H R21, R183 ;  /* 0x000000b700157308 */ /* 0x000e220000001800 */
[----:B------:R-:W-:Y:S01]  /*4de0*/  HFMA2 R20, -RZ, RZ, 0, 5.9604644775390625e-08 ;  /* 0x00000001ff147431 */ /* 0x000fe200000001ff */
        /* <DEDUP_REMOVED lines=18> */
[----:B------:R-:W-:Y:S05]  /*4f10*/  CALL.REL.NOINC `($__internal_10_$__cuda_sm20_div_rn_f64_full) ;  /* 0x0000004400247944 */ /* 0x000fea0003c00000 */
.L_x_469:
[----:B------:R-:W-:Y:S05]  /*4f20*/  BSYNC.RECONVERGENT B2 ;  /* 0x0000000000027941 */ /* 0x000fea0003800200 */
.L_x_468:
        /* <DEDUP_REMOVED lines=23> */
[----:B------:R-:W-:Y:S01]  /*50a0*/  MOV R20, R26 ;  /* 0x0000001a00147202 */ /* 0x000fe20000000f00 */
[----:B------:R-:W-:-:S07]  /*50b0*/  IMAD.MOV.U32 R21, RZ, RZ, R27 ;  /* 0x000000ffff157224 */ /* 0x000fce00078e001b */
.L_x_471:
[----:B------:R-:W-:Y:S05]  /*50c0*/  BSYNC.RECONVERGENT B2 ;  /* 0x0000000000027941 */ /* 0x000fea0003800200 */
.L_x_470:
[----:B------:R-:W0:Y:S01]  /*50d0*/  MUFU.RCP64H R23, R51 ;  /* 0x0000003300177308 */ /* 0x000e220000001800 */
[----:B------:R-:W-:Y:S01]  /*50e0*/  HFMA2 R22, -RZ, RZ, 0, 5.9604644775390625e-08 ;  /* 0x00000001ff167431 */ /* 0x000fe200000001ff */
        /* <DEDUP_REMOVED lines=22> */
.L_x_473:
[----:B------:R-:W-:Y:S05]  /*5250*/  BSYNC.RECONVERGENT B2 ;  /* 0x0000000000027941 */ /* 0x000fea0003800200 */
.L_x_472:
        /* <DEDUP_REMOVED lines=26> */
.L_x_475:
[----:B------:R-:W-:Y:S05]  /*5400*/  BSYNC.RECONVERGENT B2 ;  /* 0x0000000000027941 */ /* 0x000fea0003800200 */
.L_x_474:
        /* <DEDUP_REMOVED lines=32> */
.L_x_477:
[----:B------:R-:W-:Y:S05]  /*5610*/  BSYNC.RECONVERGENT B1 ;  /* 0x0000000000017941 */ /* 0x000fea0003800200 */
.L_x_476:
[----:B------:R-:W-:Y:S01]  /*5620*/  DMUL R164, R164, R184 ;  /* 0x000000b8a4a47228 */ /* 0x000fe20000000000 */
[----:B------:R-:W-:Y:S01]  /*5630*/  IMAD.MOV.U32 R166, RZ, RZ, 0x0 ;  /* 0x00000000ffa67424 */ /* 0x000fe200078e00ff */
[----:B------:R-:W-:Y:S01]  /*5640*/  MOV R167, 0x3fd80000 ;  /* 0x3fd8000000a77802 */ /* 0x000fe20000000f00 */
[----:B------:R-:W-:Y:S05]  /*5650*/  BSSY.RECONVERGENT B1, `(.L_x_478) ;  /* 0x000001b000017945 */ /* 0x000fea0003800200 */
        /* <DEDUP_REMOVED lines=26> */
.L_x_479:
[----:B------:R-:W-:Y:S05]  /*5800*/  BSYNC.RECONVERGENT B1 ;  /* 0x0000000000017941 */ /* 0x000fea0003800200 */
.L_x_478:
        /* <DEDUP_REMOVED lines=22> */
[----:B------:R-:W-:Y:S01]  /*5970*/  IMAD.MOV.U32 R18, RZ, RZ, R26 ;  /* 0x000000ffff127224 */ /* 0x000fe200078e001a */
[----:B------:R-:W-:-:S07]  /*5980*/  MOV R19, R27 ;  /* 0x0000001b00137202 */ /* 0x000fce0000000f00 */
.L_x_481:
[----:B------:R-:W-:Y:S05]  /*5990*/  BSYNC.RECONVERGENT B2 ;  /* 0x0000000000027941 */ /* 0x000fea0003800200 */
.L_x_480:
        /* <DEDUP_REMOVED lines=23> */
.L_x_483:
[----:B------:R-:W-:Y:S05]  /*5b10*/  BSYNC.RECONVERGENT B2 ;  /* 0x0000000000027941 */ /* 0x000fea0003800200 */
.L_x_482:
[----:B------:R-:W0:Y:S01]  /*5b20*/  MUFU.RCP64H R23, R171 ;  /* 0x000000ab00177308 */ /* 0x000e220000001800 */
[----:B------:R-:W-:Y:S01]  /*5b30*/  HFMA2 R22, -RZ, RZ, 0, 5.9604644775390625e-08 ;  /* 0x00000001ff167431 */ /* 0x000fe200000001ff */
        /* <DEDUP_REMOVED lines=21> */
.L_x_485:
[----:B------:R-:W-:Y:S05]  /*5c90*/  BSYNC.RECONVERGENT B2 ;  /* 0x0000000000027941 */ /* 0x000fea0003800200 */
.L_x_484:
        /* <DEDUP_REMOVED lines=28> */
[----:B------:R-:W-:Y:S01]  /*5e60*/  MOV R170, R164 ;  /* 0x000000a400aa7202 */ /* 0x000fe20000000f00 */
[----:B------:R-:W-:-:S07]  /*5e70*/  IMAD.MOV.U32 R171, RZ, RZ, R165 ;  /* 0x000000ffffab7224 */ /* 0x000fce00078e00a5 */
.L_x_487:
[----:B------:R-:W-:Y:S05]  /*5e80*/  BSYNC.RECONVERGENT B1 ;  /* 0x0000000000017941 */ /* 0x000fea0003800200 */
.L_x_486:
[----:B------:R-:W0:Y:S01]  /*5e90*/  MUFU.RCP64H R25, R15 ;  /* 0x0000000f00197308 */ /* 0x000e220000001800 */
[----:B------:R-:W-:Y:S01]  /*5ea0*/  HFMA2 R24, -RZ, RZ, 0, 5.9604644775390625e-08 ;  /* 0x00000001ff187431 */ /* 0x000fe200000001ff */
        /* <DEDUP_REMOVED lines=17> */
[----:B------:R-:W-:Y:S05]  /*5fc0*/  CALL.REL.NOINC `($__internal_10_$__cuda_sm20_div_rn_f64_full) ;  /* 0x0000003000f87944 */ /* 0x000fea0003c00000 */
[----:B------:R-:W-:Y:S01]  /*5fd0*/  IMAD.MOV.U32 R24, RZ, RZ, R26 ;  /* 0x000000ffff187224 */ /* 0x000fe200078e001a */
[----:B------:R-:W-:-:S07]  /*5fe0*/  MOV R25, R27 ;  /* 0x0000001b00197202 */ /* 0x000fce0000000f00 */
.L_x_489:
[----:B------:R-:W-:Y:S05]  /*5ff0*/  BSYNC.RECONVERGENT B2 ;  /* 0x0000000000027941 */ /* 0x000fea0003800200 */
.L_x_488:
        /* <DEDUP_REMOVED lines=16> */
[----:B------:R-:W-:Y:S01]  /*6100*/  MOV R166, R192 ;  /* 0x000000c000a67202 */ /* 0x000fe20000000f00 */
[----:B------:R-:W-:Y:S01]  /*6110*/  IMAD.MOV.U32 R167, RZ, RZ, R193 ;  /* 0x000000ffffa77224 */ /* 0x000fe200078e00c1 */
[----:B------:R-:W-:Y:S01]  /*6120*/  MOV R164, R182 ;  /* 0x000000b600a47202 */ /* 0x000fe20000000f00 */
[----:B------:R-:W-:Y:S01]  /*6130*/  IMAD.MOV.U32 R165, RZ, RZ, R183 ;  /* 0x000000ffffa57224 */ /* 0x000fe200078e00b7 */
[----:B------:R-:W-:-:S07]  /*6140*/  MOV R174, 0x6160 ;  /* 0x0000616000ae7802 */ /* 0x000fce0000000f00 */
[----:B------:R-:W-:Y:S05]  /*6150*/  CALL.REL.NOINC `($__internal_10_$__cuda_sm20_div_rn_f64_full) ;  /* 0x0000003000947944 */ /* 0x000fea0003c00000 */
.L_x_491:
[----:B------:R-:W-:Y:S05]  /*6160*/  BSYNC.RECONVERGENT B2 ;  /* 0x0000000000027941 */ /* 0x000fea0003800200 */
.L_x_490:
[----:B------:R-:W0:Y:S01]  /*6170*/  MUFU.RCP64H R165, R155 ;  /* 0x0000009b00a57308 */ /* 0x000e220000001800 */
[----:B------:R-:W-:Y:S01]  /*6180*/  MOV R164, 0x1 ;  /* 0x0000000100a47802 */ /* 0x000fe20000000f00 */
        /* <DEDUP_REMOVED lines=8> */
[----:B------:R-:W-:Y:S01]  /*6210*/  DFMA R26, R162, UR8, R26 ;  /* 0x00000008a21a7c2b */ /* 0x000fe2000800001a */
[----:B------:R-:W-:Y:S02]  /*6220*/  FSEL R14, R14, UR34, P1 ;  /* 0x000000220e0e7c08 */ /* 0x000fe40008800000 */
[----:B------:R-:W-:Y:S01]  /*6230*/  FSEL R15, R15, UR35, P1 ;  /* 0x000000230f0f7c08 */ /* 0x000fe20008800000 */
[----:B------:R-:W-:Y:S02]  /*6240*/  DFMA R168, R164, R166, R164 ;  /* 0x000000a6a4a8722b */ /* 0x000fe400000000a4 */
[----:B------:R-:W-:Y:S02]  /*6250*/  DMUL R166, R156, R18 ;  /* 0x000000129ca67228 */ /* 0x000fe40000000000 */
[----:B------:R-:W-:Y:S02]  /*6260*/  DMUL R164, R170, R22 ;  /* 0x00000016aaa47228 */ /* 0x000fe40000000000 */
[----:B------:R-:W-:Y:S01]  /*6270*/  DFMA R160, R160, -UR12, R14 ;  /* 0x8000000ca0a07c2b */ /* 0x000fe2000800000e */
[----:B------:R-:W-:Y:S01]  /*6280*/  FSEL R26, R26, UR16, P1 ;  /* 0x000000101a1a7c08 */ /* 0x000fe20008800000 */
[----:B------:R-:W-:Y:S01]  /*6290*/  DFMA R172, -R154, R168, 1 ;  /* 0x3ff000009aac742b */ /* 0x000fe200000001a8 */
[----:B------:R-:W-:Y:S01]  /*62a0*/  FSEL R27, R27, UR17, P1 ;  /* 0x000000111b1b7c08 */ /* 0x000fe20008800000 */
[----:B------:R-:W-:-:S02]  /*62b0*/  DFMA R166, R158, R16, R166 ;  /* 0x000000109ea6722b */ /* 0x000fc400000000a6 */
[----:B------:R-:W-:-:S03]  /*62c0*/  DFMA R164, R24, R22, -R164 ;  /* 0x0000001618a4722b */ /* 0x000fc600000008a4 */
[----:B------:R-:W-:Y:S02]  /*62d0*/  DFMA R112, R112, -UR12, R26 ;  /* 0x8000000c70707c2b */ /* 0x000fe4000800001a */
[----:B------:R-:W-:-:S03]  /*62e0*/  DFMA R172, R168, R172, R168 ;  /* 0x000000aca8ac722b */ /* 0x000fc600000000a8 */
[----:B------:R-:W-:-:S05]  /*62f0*/  DFMA R164, R162, UR10, R164 ;  /* 0x0000000aa2a47c2b */ /* 0x000fca00080000a4 */
[----:B------:R-:W-:-:S05]  /*6300*/  DMUL R16, R172, R166 ;  /* 0x000000a6ac107228 */ /* 0x000fca0000000000 */
[----:B------:R-:W-:Y:S02]  /*6310*/  FSEL R24, R164, UR18, P1 ;  /* 0x00000012a4187c08 */ /* 0x000fe40008800000 */
[----:B------:R-:W-:Y:S01]  /*6320*/  FSEL R25, R165, UR19, P1 ;  /* 0x00000013a5197c08 */ /* 0x000fe20008800000 */
[----:B------:R-:W-:Y:S01]  /*6330*/  DFMA R18, -R154, R16, R166 ;  /* 0x000000109a12722b */ /* 0x000fe200000001a6 */
[----:B------:R-:W-:-:S04]  /*6340*/  FSETP.GEU.AND P1, PT, |R167|, 6.5827683646048100446e-37, PT ;  /* 0x03600000a700780b */ /* 0x000fc80003f2e200 */
[----:B------:R-:W-:Y:S02]  /*6350*/  DFMA R108, R108, -UR12, R24 ;  /* 0x8000000c6c6c7c2b */ /* 0x000fe40008000018 */
[----:B------:R-:W-:Y:S02]  /*6360*/  DADD R24, R106, R112 ;  /* 0x000000006a187229 */ /* 0x000fe40000000070 */
[----:B------:R-:W-:Y:S02]  /*6370*/  DFMA R14, R172, R18, R16 ;  /* 0x00000012ac0e722b */ /* 0x000fe40000000010 */
[----:B------:R-:W-:Y:S02]  /*6380*/  DADD R16, R110, R160 ;  /* 0x000000006e107229 */ /* 0x000fe400000000a0 */
[----:B------:R-:W-:Y:S02]  /*6390*/  DADD R18, R104, R108 ;  /* 0x0000000068127229 */ /* 0x000fe4000000006c */
[----:B------:R-:W-:-:S04]  /*63a0*/  DMUL R24, R156, R24 ;  /* 0x000000189c187228 */ /* 0x000fc80000000000 */
[----:B------:R-:W-:Y:S01]  /*63b0*/  FFMA R26, RZ, R155, R15 ;  /* 0x0000009bff1a7223 */ /* 0x000fe2000000000f */
[C---:B------:R-:W-:Y:S02]  /*63c0*/  DMUL R16, R156.reuse, R16 ;  /* 0x000000109c107228 */ /* 0x040fe40000000000 */
[----:B------:R-:W-:Y:S02]  /*63d0*/  DMUL R18, R156, R18 ;  /* 0x000000129c127228 */ /* 0x000fe40000000000 */
        /* <DEDUP_REMOVED lines=8> */
.L_x_493:
[----:B------:R-:W-:Y:S05]  /*6460*/  BSYNC.RECONVERGENT B2 ;  /* 0x0000000000027941 */ /* 0x000fea0003800200 */
.L_x_492:
[----:B------:R-:W0:Y:S01]  /*6470*/  MUFU.RCP64H R27, R155 ;  /* 0x0000009b001b7308 */ /* 0x000e220000001800 */
[----:B------:R-:W-:Y:S01]  /*6480*/  IMAD.MOV.U32 R26, RZ, RZ, 0x1 ;  /* 0x00000001ff1a7424 */ /* 0x000fe200078e00ff */
        /* <DEDUP_REMOVED lines=21> */
.L_x_495:
[----:B------:R-:W-:Y:S05]  /*65e0*/  BSYNC.RECONVERGENT B2 ;  /* 0x0000000000027941 */ /* 0x000fea0003800200 */
.L_x_494:
[----:B------:R-:W0:Y:S01]  /*65f0*/  MUFU.RCP64H R21, R155 ;  /* 0x0000009b00157308 */ /* 0x000e220000001800 */
[----:B------:R-:W-:Y:S01]  /*6600*/  HFMA2 R20, -RZ, RZ, 0, 5.9604644775390625e-08 ;  /* 0x00000001ff147431 */ /* 0x000fe200000001ff */
        /* <DEDUP_REMOVED lines=19> */
.L_x_497:
[----:B------:R-:W-:Y:S05]  /*6740*/  BSYNC.RECONVERGENT B2 ;  /* 0x0000000000027941 */ /* 0x000fea0003800200 */
.L_x_496:
[----:B------:R-:W-:Y:S01]  /*6750*/  DMUL R106, R4, R4 ;  /* 0x00000004046a7228 */ /* 0x000fe20000000000 */
[----:B------:R-:W-:Y:S01]  /*6760*/  IMAD.MOV.U32 R2, RZ, RZ, 0x0 ;  /* 0x00000000ff027424 */ /* 0x000fe200078e00ff */
[C---:B------:R-:W-:Y:S01]  /*6770*/  DMUL R22, R70.reuse, 19 ;  /* 0x4033000046167828 */ /* 0x040fe20000000000 */
[----:B------:R-:W-:Y:S01]  /*6780*/  MOV R3, 0x3fe00000 ;  /* 0x3fe0000000037802 */ /* 0x000fe20000000f00 */
[C---:B------:R-:W-:Y:S01]  /*6790*/  DMUL R104, R70.reuse, 11 ;  /* 0x4026000046687828 */ /* 0x040fe20000000000 */
[----:B------:R-:W-:Y:S01]  /*67a0*/  UMOV UR38, 0xbca1af28 ;  /* 0xbca1af2800267882 */ /* 0x000fe20000000000 */
[----:B------:R-:W-:Y:S01]  /*67b0*/  DMUL R110, R70, 5.5 ;  /* 0x40160000466e7828 */ /* 0x000fe20000000000 */
[----:B------:R-:W-:Y:S01]  /*67c0*/  UMOV UR39, 0x3faaf286 ;  /* 0x3faaf28600277882 */ /* 0x000fe20000000000 */
[----:B------:R-:W-:Y:S01]  /*67d0*/  DFMA R20, R14, R14, R106 ;  /* 0x0000000e0e14722b */ /* 0x000fe2000000006a */
[----:B------:R-:W-:Y:S01]  /*67e0*/  UMOV UR40, 0x6a819a9e ;  /* 0x6a819a9e00287882 */ /* 0x000fe20000000000 */
[----:B------:R-:W-:Y:S01]  /*67f0*/  UMOV UR41, 0x3f89aa06 ;  /* 0x3f89aa0600297882 */ /* 0x000fe20000000000 */
[----:B------:R-:W-:Y:S01]  /*6800*/  UMOV UR42, 0x18618619 ;  /* 0x18618619002a7882 */ /* 0x000fe20000000000 */
[----:B------:R-:W-:-:S04]  /*6810*/  UMOV UR43, 0x3fa86186 ;  /* 0x3fa86186002b7882 */ /* 0x000fc80000000000 */
[----:B------:R-:W-:-:S08]  /*6820*/  DFMA R20, R26, R26, R20 ;  /* 0x0000001a1a14722b */ /* 0x000fd00000000014 */
[----:B------:R-:W-:Y:S02]  /*6830*/  DFMA R108, R22, R20, -R104 ;  /* 0x00000014166c722b */ /* 0x000fe40000000868 */
[----:B------:R-:W-:Y:S01]  /*6840*/  DMUL R112, R20, R110 ;  /* 0x0000006e14707228 */ /* 0x000fe20000000000 */
[----:B------:R-:W-:Y:S01]  /*6850*/  IMAD.U32 R22, RZ, RZ, UR20 ;  /* 0x00000014ff167e24 */ /* 0x000fe2000f8e00ff */
[----:B------:R-:W-:Y:S01]  /*6860*/  DMUL R104, R176, R4 ;  /* 0x00000004b0687228 */ /* 0x000fe20000000000 */
[----:B------:R-:W-:-:S03]  /*6870*/  MOV R23, UR21 ;  /* 0x0000001500177c02 */ /* 0x000fc60008000f00 */
[----:B------:R-:W-:Y:S02]  /*6880*/  DADD R108, -R54, R108 ;  /* 0x00000000366c7229 */ /* 0x000fe4000000016c */
[----:B------:R-:W-:Y:S02]  /*6890*/  DFMA R112, R70, 3, -R112 ;  /* 0x400800004670782b */ /* 0x000fe40000000870 */
[----:B------:R-:W-:Y:S02]  /*68a0*/  DFMA R22, -R2, R22, 1 ;  /* 0x3ff000000216742b */ /* 0x000fe40000000116 */
[----:B------:R-:W-:Y:S02]  /*68b0*/  DFMA R110, R180, R14, R104 ;  /* 0x0000000eb46e722b */ /* 0x000fe40000000068 */
[----:B------:R-:W-:Y:S02]  /*68c0*/  DFMA R108, R108, UR20, R54 ;  /* 0x000000146c6c7c2b */ /* 0x000fe40008000036 */
[----:B------:R-:W-:-:S02]  /*68d0*/  DADD R112, -R52, R112 ;  /* 0x0000000034707229 */ /* 0x000fc40000000170 */
[----:B------:R-:W-:Y:S02]  /*68e0*/  DFMA R160, -R180, R14, -R104 ;  /* 0x0000000eb4a0722b */ /* 0x000fe40000000968 */
[-C--:B------:R-:W-:Y:S02]  /*68f0*/  DFMA R110, R178, R26.reuse, R110 ;  /* 0x0000001ab26e722b */ /* 0x080fe4000000006e */
[----:B------:R-:W-:Y:S02]  /*6900*/  DMUL R54, R22, 38 ;  /* 0x4043000016367828 */ /* 0x000fe40000000000 */
[----:B------:R-:W-:Y:S02]  /*6910*/  DFMA R112, R112, UR20, R52 ;  /* 0x0000001470707c2b */ /* 0x000fe40008000034 */
[----:B------:R-:W-:Y:S02]  /*6920*/  DFMA R160, R178, -R26, R160 ;  /* 0x8000001ab2a0722b */ /* 0x000fe400000000a0 */
[----:B------:R-:W-:-:S02]  /*6930*/  DMUL R52, R22, 11 ;  /* 0x4026000016347828 */ /* 0x000fc40000000000 */
[----:B------:R-:W-:Y:S02]  /*6940*/  DFMA R108, R110, R54, R108 ;  /* 0x000000366e6c722b */ /* 0x000fe4000000006c */
[----:B------:R-:W-:-:S04]  /*6950*/  DMUL R110, R70, UR38 ;  /* 0x00000026466e7c28 */ /* 0x000fc80008000000 */
[----:B------:R-:W-:-:S04]  /*6960*/  DFMA R112, R160, R52, R112 ;  /* 0x00000034a070722b */ /* 0x000fc80000000070 */
[----:B------:R-:W-:-:S08]  /*6970*/  DFMA R52, R108, -UR40, R110 ;  /* 0x800000286c347c2b */ /* 0x000fd0000800006e */
[----:B------:R-:W-:-:S07]  /*6980*/  DFMA R162, R112, UR42, R52 ;  /* 0x0000002a70a27c2b */ /* 0x000fce0008000034 */
[----:B------:R0:W-:Y:S04]  /*6990*/  STG.E.64 desc[UR24][R128.64], R162 ;  /* 0x000000a280007986 */ /* 0x0001e8000c101b18 */
[----:B------:R-:W2:Y:S01]  /*69a0*/  LDG.E R175, desc[UR24][R150.64] ;  /* 0x0000001896af7981 */ /* 0x000ea2000c1e1900 */
[----:B------:R-:W-:Y:S01]  /*69b0*/  DADD R54, R14, R14 ;  /* 0x000000000e367229 */ /* 0x000fe2000000000e */
[----:B------:R-:W-:Y:S01]  /*69c0*/  UMOV UR4, 0x55555555 ;  /* 0x5555555500047882 */ /* 0x000fe20000000000 */
[----:B------:R-:W-:Y:S01]  /*69d0*/  UMOV UR5, 0x3fe55555 ;  /* 0x3fe5555500057882 */ /* 0x000fe20000000000 */
[----:B------:R-:W-:Y:S01]  /*69e0*/  DADD R170, R176, R176 ;  /* 0x00000000b0aa7229 */ /* 0x000fe200000000b0 */
[----:B------:R-:W-:Y:S01]  /*69f0*/  UMOV UR44, 0xb4812d20 ;  /* 0xb4812d20002c7882 */ /* 0x000fe20000000000 */
[----:B------:R-:W-:Y:S01]  /*6a00*/  DMUL R52, R14, -UR4 ;  /* 0x800000040e347c28 */ /* 0x000fe20008000000 */
[----:B------:R-:W-:Y:S01]  /*6a10*/  UMOV UR45, 0x3f72d204 ;  /* 0x3f72d204002d7882 */ /* 0x000fe20000000000 */
[----:B------:R-:W-:Y:S01]  /*6a20*/  DMUL R166, R180, 4 ;  /* 0x40100000b4a67828 */ /* 0x000fe20000000000 */
[----:B------:R-:W-:Y:S01]  /*6a30*/  UMOV UR46, 0x1041040f ;  /* 0x1041040f002e7882 */ /* 0x000fe20000000000 */
[----:B------:R-:W-:Y:S01]  /*6a40*/  DFMA R54, R54, R14, -R106 ;  /* 0x0000000e3636722b */ /* 0x000fe2000000086a */
[----:B------:R-:W-:Y:S01]  /*6a50*/  UMOV UR47, 0x3f904104 ;  /* 0x3f904104002f7882 */ /* 0x000fe20000000000 */
[----:B------:R-:W-:Y:S01]  /*6a60*/  DMUL R170, R170, R4 ;  /* 0x00000004aaaa7228 */ /* 0x000fe20000000000 */
[----:B------:R-:W-:Y:S01]  /*6a70*/  UMOV UR48, 0x9999999a ;  /* 0x9999999a00307882 */ /* 0x000fe20000000000 */
[----:B------:R-:W-:Y:S01]  /*6a80*/  DFMA R160, R70, R52, -R96 ;  /* 0x0000003446a0722b */ /* 0x000fe20000000860 */
[----:B------:R-:W-:Y:S01]  /*6a90*/  UMOV UR49, 0x3fb99999 ;  /* 0x3fb9999900317882 */ /* 0x000fe20000000000 */
[----:B------:R-:W-:Y:S01]  /*6aa0*/  DADD R172, R180, R180 ;  /* 0x00000000b4ac7229 */ /* 0x000fe200000000b4 */
[----:B------:R-:W-:Y:S01]  /*6ab0*/  UMOV UR50, 0x1c71c71c ;  /* 0x1c71c71c00327882 */ /* 0x000fe20000000000 */
[----:B------:R-:W-:Y:S01]  /*6ac0*/  DFMA R54, -R26, R26, R54 ;  /* 0x0000001a1a36722b */ /* 0x000fe20000000136 */
[----:B------:R-:W-:Y:S01]  /*6ad0*/  UMOV UR51, 0x3fac71c7 ;  /* 0x3fac71c700337882 */ /* 0x000fe20000000000 */
[----:B0-----:R-:W-:-:S02]  /*6ae0*/  DMUL R128, R180, -UR4 ;  /* 0x80000004b4807c28 */ /* 0x001fc40008000000 */
[----:B------:R-:W-:Y:S02]  /*6af0*/  DFMA R96, R160, R8, R96 ;  /* 0x00000008a060722b */ /* 0x000fe40000000060 */
[----:B------:R-:W-:Y:S02]  /*6b00*/  DFMA R162, R8, -R2, 1 ;  /* 0x3ff0000008a2742b */ /* 0x000fe40000000802 */
[----:B------:R-:W-:Y:S02]  /*6b10*/  DMUL R160, R70, R54 ;  /* 0x0000003646a07228 */ /* 0x000fe40000000000 */
[----:B------:R-:W-:Y:S02]  /*6b20*/  DADD R168, R178, R178 ;  /* 0x00000000b2a87229 */ /* 0x000fe400000000b2 */
[-C--:B------:R-:W-:Y:S02]  /*6b30*/  DFMA R166, R166, R14.reuse, -R170 ;  /* 0x0000000ea6a6722b */ /* 0x080fe400000008aa */
[----:B------:R-:W-:-:S02]  /*6b40*/  DFMA R172, R172, -R14, R104 ;  /* 0x8000000eacac722b */ /* 0x000fc40000000068 */
[----:B------:R-:W-:Y:S02]  /*6b50*/  DADD R164, -R74, R160 ;  /* 0x000000004aa47229 */ /* 0x000fe400000001a0 */
[----:B------:R-:W-:Y:S02]  /*6b60*/  DFMA R160, R160, -0.5, -R72 ;  /* 0xbfe00000a0a0782b */ /* 0x000fe40000000848 */
[----:B------:R-:W-:Y:S02]  /*6b70*/  DFMA R96, R128, R162, R96 ;  /* 0x000000a28060722b */ /* 0x000fe40000000060 */
[----:B------:R-:W-:Y:S02]  /*6b80*/  DADD R128, R98, R180 ;  /* 0x0000000062807229 */ /* 0x000fe400000000b4 */
[----:B------:R-:W-:Y:S02]  /*6b90*/  DFMA R98, R168, -R26, R166 ;  /* 0x8000001aa862722b */ /* 0x000fe400000000a6 */
[----:B------:R-:W-:-:S02]  /*6ba0*/  DFMA R164, R164, UR20, R74 ;  /* 0x00000014a4a47c2b */ /* 0x000fc4000800004a */
[----:B------:R-:W-:Y:S01]  /*6bb0*/  DFMA R160, R160, UR20, R72 ;  /* 0x00000014a0a07c2b */ /* 0x000fe20008000048 */
[----:B------:R-:W2:Y:S01]  /*6bc0*/  LDC.64 R74, c[0x0][0x390] ;  /* 0x0000e400ff4a7b82 */ /* 0x000ea20000000a00 */
[----:B------:R-:W-:Y:S02]  /*6bd0*/  DFMA R172, R178, R26, R172 ;  /* 0x0000001ab2ac722b */ /* 0x000fe400000000ac */
[----:B------:R-:W-:Y:S02]  /*6be0*/  DFMA R166, R108, -UR44, R110 ;  /* 0x8000002c6ca67c2b */ /* 0x000fe4000800006e */
[----:B------:R-:W-:Y:S02]  /*6bf0*/  DFMA R98, R22, R98, R164 ;  /* 0x000000621662722b */ /* 0x000fe400000000a4 */
[----:B------:R-:W-:Y:S02]  /*6c00*/  DADD R72, R128, -R96 ;  /* 0x0000000080487229 */ /* 0x000fe40000000860 */
[----:B------:R-:W-:-:S02]  /*6c10*/  DFMA R160, R22, R172, R160 ;  /* 0x000000ac16a0722b */ /* 0x000fc400000000a0 */
[----:B------:R-:W-:-:S06]  /*6c20*/  DFMA R166, R112, -UR46, R166 ;  /* 0x8000002e70a67c2b */ /* 0x000fcc00080000a6 */
[----:B------:R-:W-:Y:S02]  /*6c30*/  DADD R164, R98, -R160 ;  /* 0x0000000062a47229 */ /* 0x000fe400000008a0 */
[----:B------:R-:W-:-:S08]  /*6c40*/  DFMA R72, R72, UR48, R166 ;  /* 0x0000003048487c2b */ /* 0x000fd000080000a6 */
[----:B------:R-:W-:Y:S01]  /*6c50*/  DFMA R172, R164, UR50, R72 ;  /* 0x00000032a4ac7c2b */ /* 0x000fe20008000048 */
[----:B--2---:R-:W-:-:S06]  /*6c60*/  IMAD.WIDE R174, R175, 0x8, R74 ;  /* 0x00000008afae7825 */ /* 0x004fcc00078e024a */
[----:B------:R0:W-:Y:S04]  /*6c70*/  STG.E.64 desc[UR24][R174.64], R172 ;  /* 0x000000acae007986 */ /* 0x0001e8000c101b18 */
[----:B------:R-:W2:Y:S01]  /*6c80*/  LDG.E R185, desc[UR24][R152.64] ;  /* 0x0000001898b97981 */ /* 0x000ea2000c1e1900 */
[----:B------:R-:W-:-:S08]  /*6c90*/  DADD R72, -R128, R96 ;  /* 0x0000000080487229 */ /* 0x000fd00000000160 */
[----:B------:R-:W-:-:S08]  /*6ca0*/  DFMA R72, R72, UR48, R166 ;  /* 0x0000003048487c2b */ /* 0x000fd000080000a6 */
[----:B------:R-:W-:Y:S02]  /*6cb0*/  DFMA R182, R164, UR50, R72 ;  /* 0x00000032a4b67c2b */ /* 0x000fe40008000048 */
[----:B------:R-:W-:Y:S02]  /*6cc0*/  DMUL R72, R4, -UR4 ;  /* 0x8000000404487c28 */ /* 0x000fe40008000000 */
[----:B------:R-:W-:-:S06]  /*6cd0*/  DFMA R106, -R26, R26, R106 ;  /* 0x0000001a1a6a722b */ /* 0x000fcc000000016a */
[C---:B------:R-:W-:Y:S02]  /*6ce0*/  DFMA R164, R70.reuse, R72, -R66 ;  /* 0x0000004846a4722b */ /* 0x040fe40000000842 */
[----:B0-----:R-:W-:-:S06]  /*6cf0*/  DMUL R172, R70, R106 ;  /* 0x0000006a46ac7228 */ /* 0x001fcc0000000000 */
[----:B------:R-:W-:Y:S01]  /*6d00*/  DFMA R164, R164, R8, R66 ;  /* 0x00000008a4a4722b */ /* 0x000fe20000000042 */
[----:B--2---:R-:W-:-:S05]  /*6d10*/  IMAD.WIDE R184, R185, 0x8, R74 ;  /* 0x00000008b9b87825 */ /* 0x004fca00078e024a */
[----:B------:R0:W-:Y:S04]  /*6d20*/  STG.E.64 desc[UR24][R184.64], R182 ;  /* 0x000000b6b8007986 */ /* 0x0001e8000c101b18 */
[----:B------:R-:W2:Y:S01]  /*6d30*/  LDG.E R187, desc[UR24][R146.64] ;  /* 0x0000001892bb7981 */ /* 0x000ea2000c1e1900 */
[----:B------:R-:W-:Y:S01]  /*6d40*/  DMUL R66, R176, -UR4 ;  /* 0x80000004b0427c28 */ /* 0x000fe20008000000 */
[----:B------:R-:W-:Y:S01]  /*6d50*/  UMOV UR52, 0x1c71c71d ;  /* 0x1c71c71d00347882 */ /* 0x000fe20000000000 */
[----:B------:R-:W-:Y:S01]  /*6d60*/  DADD R174, -R94, R172 ;  /* 0x000000005eae7229 */ /* 0x000fe200000001ac */
[----:B------:R-:W-:Y:S01]  /*6d70*/  UMOV UR53, 0x3f9c71c7 ;  /* 0x3f9c71c700357882 */ /* 0x000fe20000000000 */
[----:B------:R-:W-:Y:S01]  /*6d80*/  DFMA R172, R172, -0.5, -R88 ;  /* 0xbfe00000acac782b */ /* 0x000fe20000000858 */
[----:B------:R-:W-:Y:S01]  /*6d90*/  UMOV UR54, 0x55555555 ;  /* 0x5555555500367882 */ /* 0x000fe20000000000 */
[----:B------:R-:W-:Y:S01]  /*6da0*/  DADD R68, R68, R176 ;  /* 0x0000000044447229 */ /* 0x000fe200000000b0 */
[----:B------:R-:W-:Y:S01]  /*6db0*/  UMOV UR55, 0x3fb55555 ;  /* 0x3fb5555500377882 */ /* 0x000fe20000000000 */
[----:B------:R-:W-:-:S02]  /*6dc0*/  DFMA R164, R162, R66, R164 ;  /* 0x00000042a2a4722b */ /* 0x000fc400000000a4 */
[----:B------:R-:W-:Y:S02]  /*6dd0*/  DFMA R174, R174, UR20, R94 ;  /* 0x00000014aeae7c2b */ /* 0x000fe4000800005e */
[-C--:B------:R-:W-:Y:S02]  /*6de0*/  DFMA R168, R168, -R26.reuse, R170 ;  /* 0x8000001aa8a8722b */ /* 0x080fe400000000aa */
[----:B------:R-:W-:Y:S02]  /*6df0*/  DFMA R94, R172, UR20, R88 ;  /* 0x00000014ac5e7c2b */ /* 0x000fe40008000058 */
[----:B------:R-:W-:Y:S02]  /*6e00*/  DFMA R104, R178, R26, -R104 ;  /* 0x0000001ab268722b */ /* 0x000fe40000000868 */
[----:B------:R-:W-:Y:S02]  /*6e10*/  DADD R66, R68, -R164 ;  /* 0x0000000044427229 */ /* 0x000fe400000008a4 */
[----:B------:R-:W-:-:S02]  /*6e20*/  DFMA R88, R22, R168, R174 ;  /* 0x000000a81658722b */ /* 0x000fc400000000ae */
[----:B------:R-:W-:Y:S02]  /*6e30*/  DADD R170, -R98, R160 ;  /* 0x0000000062aa7229 */ /* 0x000fe400000001a0 */
[----:B------:R-:W-:Y:S02]  /*6e40*/  DFMA R94, R22, R104, R94 ;  /* 0x00000068165e722b */ /* 0x000fe4000000005e */
[----:B------:R-:W-:-:S06]  /*6e50*/  DFMA R66, R66, UR48, R166 ;  /* 0x0000003042427c2b */ /* 0x000fcc00080000a6 */
[----:B------:R-:W-:Y:S02]  /*6e60*/  DADD R104, R88, -R94 ;  /* 0x0000000058687229 */ /* 0x000fe4000000085e */
[----:B------:R-:W-:-:S08]  /*6e70*/  DFMA R66, R170, UR52, R66 ;  /* 0x00000034aa427c2b */ /* 0x000fd00008000042 */
[----:B------:R-:W-:Y:S01]  /*6e80*/  DFMA R168, R104, UR54, R66 ;  /* 0x0000003668a87c2b */ /* 0x000fe20008000042 */
[----:B--2---:R-:W-:-:S06]  /*6e90*/  IMAD.WIDE R172, R187, 0x8, R74 ;  /* 0x00000008bbac7825 */ /* 0x004fcc00078e024a */
[----:B------:R1:W-:Y:S04]  /*6ea0*/  STG.E.64 desc[UR24][R172.64], R168 ;  /* 0x000000a8ac007986 */ /* 0x0003e8000c101b18 */
[----:B0-----:R-:W2:Y:S01]  /*6eb0*/  LDG.E R183, desc[UR24][R148.64] ;  /* 0x0000001894b77981 */ /* 0x001ea2000c1e1900 */
[----:B------:R-:W-:-:S08]  /*6ec0*/  DADD R66, -R68, R164 ;  /* 0x0000000044427229 */ /* 0x000fd000000001a4 */
[----:B------:R-:W-:-:S08]  /*6ed0*/  DFMA R66, R66, UR48, R166 ;  /* 0x0000003042427c2b */ /* 0x000fd000080000a6 */
[----:B------:R-:W-:-:S08]  /*6ee0*/  DFMA R66, R170, UR52, R66 ;  /* 0x00000034aa427c2b */ /* 0x000fd00008000042 */
[----:B------:R-:W-:Y:S02]  /*6ef0*/  DFMA R174, R104, UR54, R66 ;  /* 0x0000003668ae7c2b */ /* 0x000fe40008000042 */
[----:B------:R-:W-:-:S08]  /*6f00*/  DMUL R66, R26, -UR4 ;  /* 0x800000041a427c28 */ /* 0x000fd00008000000 */
[----:B------:R-:W-:Y:S01]  /*6f10*/  DFMA R104, R70, R66, -R62 ;  /* 0x000000424668722b */ /* 0x000fe2000000083e */
[----:B--2---:R-:W-:-:S05]  /*6f20*/  IMAD.WIDE R182, R183, 0x8, R74 ;  /* 0x00000008b7b67825 */ /* 0x004fca00078e024a */
[----:B------:R0:W-:Y:S04]  /*6f30*/  STG.E.64 desc[UR24][R182.64], R174 ;  /* 0x000000aeb6007986 */ /* 0x0001e8000c101b18 */
[----:B------:R-:W2:Y:S01]  /*6f40*/  LDG.E R185, desc[UR24][R142.64] ;  /* 0x000000188eb97981 */ /* 0x000ea2000c1e1900 */
[----:B-1----:R-:W-:Y:S02]  /*6f50*/  DMUL R168, R178, -UR4 ;  /* 0x80000004b2a87c28 */ /* 0x002fe40008000000 */
[----:B------:R-:W-:Y:S02]  /*6f60*/  DFMA R104, R104, R8, R62 ;  /* 0x000000086868722b */ /* 0x000fe4000000003e */
[----:B------:R-:W-:-:S06]  /*6f70*/  DADD R64, R64, R178 ;  /* 0x0000000040407229 */ /* 0x000fcc00000000b2 */
[----:B------:R-:W-:Y:S02]  /*6f80*/  DFMA R162, R162, R168, R104 ;  /* 0x000000a8a2a2722b */ /* 0x000fe40000000068 */
[----:B------:R-:W-:-:S06]  /*6f90*/  DADD R104, -R88, R94 ;  /* 0x0000000058687229 */ /* 0x000fcc000000015e */
[----:B------:R-:W-:-:S08]  /*6fa0*/  DADD R62, R64, -R162 ;  /* 0x00000000403e7229 */ /* 0x000fd000000008a2 */
[----:B------:R-:W-:-:S08]  /*6fb0*/  DFMA R62, R62, UR48, R166 ;  /* 0x000000303e3e7c2b */ /* 0x000fd000080000a6 */
        /* <DEDUP_REMOVED lines=8> */
[----:B------:R-:W-:Y:S01]  /*7040*/  DFMA R172, R104, UR54, R172 ;  /* 0x0000003668ac7c2b */ /* 0x000fe200080000ac */
[----:B------:R-:W-:Y:S01]  /*7050*/  UMOV UR56, 0xd801b600 ;  /* 0xd801b60000387882 */ /* 0x000fe20000000000 */
[----:B------:R-:W-:Y:S02]  /*7060*/  UMOV UR57, 0x3f6b6006 ;  /* 0x3f6b600600397882 */ /* 0x000fe40000000000 */
[----:B------:R-:W-:Y:S01]  /*7070*/  DFMA R108, R108, UR56, R110 ;  /* 0x000000386c6c7c2b */ /* 0x000fe2000800006e */
[----:B------:R-:W-:Y:S01]  /*7080*/  UMOV UR58, 0x10410410 ;  /* 0x10410410003a7882 */ /* 0x000fe20000000000 */
[----:B------:R-:W-:Y:S01]  /*7090*/  UMOV UR59, 0x3f704104 ;  /* 0x3f704104003b7882 */ /* 0x000fe20000000000 */
[----:B------:R-:W-:-:S05]  /*70a0*/  DADD R110, R128, R68 ;  /* 0x00000000806e7229 */ /* 0x000fca0000000044 */
[----:B------:R-:W-:Y:S02]  /*70b0*/  DFMA R112, R112, UR58, R108 ;  /* 0x0000003a70707c2b */ /* 0x000fe4000800006c */
[----:B------:R-:W-:-:S06]  /*70c0*/  DADD R166, R96, R164 ;  /* 0x0000000060a67229 */ /* 0x000fcc00000000a4 */
[----:B-1----:R-:W-:Y:S01]  /*70d0*/  DFMA R62, R110, UR48, R112 ;  /* 0x000000306e3e7c2b */ /* 0x002fe20008000070 */
[----:B------:R-:W-:Y:S01]  /*70e0*/  UMOV UR60, 0x9999999a ;  /* 0x9999999a003c7882 */ /* 0x000fe20000000000 */
[----:B--2---:R-:W-:-:S05]  /*70f0*/  IMAD.WIDE R104, R175, 0x8, R74 ;  /* 0x00000008af687825 */ /* 0x004fca00078e024a */
[----:B------:R0:W-:Y:S04]  /*7100*/  STG.E.64 desc[UR24][R104.64], R172 ;  /* 0x000000ac68007986 */ /* 0x0001e8000c101b18 */
[----:B------:R-:W2:Y:S01]  /*7110*/  LDG.E R171, desc[UR24][R138.64] ;  /* 0x000000188aab7981 */ /* 0x000ea2000c1e1900 */
[----:B------:R-:W-:Y:S01]  /*7120*/  UMOV UR61, 0x3f999999 ;  /* 0x3f999999003d7882 */ /* 0x000fe20000000000 */
[----:B------:R-:W-:Y:S01]  /*7130*/  UMOV UR62, 0x1c71c71d ;  /* 0x1c71c71d003e7882 */ /* 0x000fe20000000000 */
[----:B------:R-:W-:Y:S01]  /*7140*/  DFMA R108, R166, UR60, R62 ;  /* 0x0000003ca66c7c2b */ /* 0x000fe2000800003e */
[----:B------:R-:W-:Y:S01]  /*7150*/  UMOV UR63, 0x3f8c71c7 ;  /* 0x3f8c71c7003f7882 */ /* 0x000fe20000000000 */
[----:B------:R-:W-:Y:S01]  /*7160*/  DMUL R62, R4, R14 ;  /* 0x0000000e043e7228 */ /* 0x000fe20000000000 */
[----:B------:R-:W-:Y:S01]  /*7170*/  UMOV UR64, 0x55555554 ;  /* 0x5555555400407882 */ /* 0x000fe20000000000 */
[----:B------:R-:W-:Y:S01]  /*7180*/  UMOV UR65, 0x3fa55555 ;  /* 0x3fa5555500417882 */ /* 0x000fe20000000000 */
[----:B------:R-:W-:-:S02]  /*7190*/  DFMA R90, R90, -R8, R90 ;  /* 0x800000085a5a722b */ /* 0x000fc4000000005a */
[----:B------:R-:W-:Y:S02]  /*71a0*/  DFMA R58, R58, -R8, R58 ;  /* 0x800000083a3a722b */ /* 0x000fe4000000003a */
[----:B------:R-:W-:Y:S02]  /*71b0*/  DFMA R168, R98, UR52, R108 ;  /* 0x0000003462a87c2b */ /* 0x000fe4000800006c */
[----:B0-----:R-:W-:Y:S02]  /*71c0*/  DFMA R104, R70, R62, -R102 ;  /* 0x0000003e4668722b */ /* 0x001fe40000000866 */
[----:B------:R-:W-:-:S04]  /*71d0*/  DMUL R108, R180, R4 ;  /* 0x00000004b46c7228 */ /* 0x000fc80000000000 */
[----:B------:R-:W-:Y:S02]  /*71e0*/  DFMA R168, R160, UR62, R168 ;  /* 0x0000003ea0a87c2b */ /* 0x000fe400080000a8 */
[----:B------:R-:W-:Y:S02]  /*71f0*/  DFMA R102, R104, UR20, R102 ;  /* 0x0000001468667c2b */ /* 0x000fe40008000066 */
[----:B------:R-:W-:Y:S02]  /*7200*/  DFMA R108, R176, R14, R108 ;  /* 0x0000000eb06c722b */ /* 0x000fe4000000006c */
[----:B------:R-:W-:Y:S02]  /*7210*/  DADD R104, R90, -R58 ;  /* 0x000000005a687229 */ /* 0x000fe4000000083a */
[----:B------:R-:W-:-:S04]  /*7220*/  DFMA R168, R88, UR54, R168 ;  /* 0x0000003658a87c2b */ /* 0x000fc800080000a8 */
[----:B------:R-:W-:-:S04]  /*7230*/  DFMA R102, R22, R108, R102 ;  /* 0x0000006c1666722b */ /* 0x000fc80000000066 */
[----:B------:R-:W-:-:S08]  /*7240*/  DFMA R168, R94, UR64, R168 ;  /* 0x000000405ea87c2b */ /* 0x000fd000080000a8 */
[----:B------:R-:W-:-:S08]  /*7250*/  DFMA R168, R102, 0.25, R168 ;  /* 0x3fd0000066a8782b */ /* 0x000fd000000000a8 */
[----:B------:R-:W-:Y:S01]  /*7260*/  DFMA R104, R104, 0.125, R168 ;  /* 0x3fc000006868782b */ /* 0x000fe200000000a8 */
[----:B------:R-:W-:Y:S01]  /*7270*/  UMOV UR66, 0x9999999a ;  /* 0x9999999a00427882 */ /* 0x000fe20000000000 */
[----:B------:R-:W-:Y:S01]  /*7280*/  UMOV UR67, 0x3fb99999 ;  /* 0x3fb9999900437882 */ /* 0x000fe20000000000 */
[----:B--2---:R-:W-:-:S05]  /*7290*/  IMAD.WIDE R108, R171, 0x8, R74 ;  /* 0x00000008ab6c7825 */ /* 0x004fca00078e024a */
[----:B------:R0:W-:Y:S04]  /*72a0*/  STG.E.64 desc[UR24][R108.64], R104 ;  /* 0x000000686c007986 */ /* 0x0001e8000c101b18 */
[----:B------:R-:W2:Y:S01]  /*72b0*/  LDG.E R169, desc[UR24][R140.64] ;  /* 0x000000188ca97981 */ /* 0x000ea2000c1e1900 */
[----:B------:R-:W-:Y:S01]  /*72c0*/  DFMA R110, R110, -UR66, R112 ;  /* 0x800000426e6e7c2b */ /* 0x000fe20008000070 */
[----:B------:R-:W-:Y:S01]  /*72d0*/  UMOV UR68, 0x9999999a ;  /* 0x9999999a00447882 */ /* 0x000fe20000000000 */
[----:B------:R-:W-:-:S06]  /*72e0*/  UMOV UR69, 0x3f999999 ;  /* 0x3f99999900457882 */ /* 0x000fcc0000000000 */
[----:B------:R-:W-:Y:S02]  /*72f0*/  DFMA R110, R166, -UR68, R110 ;  /* 0x80000044a66e7c2b */ /* 0x000fe4000800006e */
[----:B------:R-:W-:-:S06]  /*7300*/  DADD R166, -R90, R58 ;  /* 0x000000005aa67229 */ /* 0x000fcc000000013a */
[----:B------:R-:W-:-:S08]  /*7310*/  DFMA R110, R98, UR52, R110 ;  /* 0x00000034626e7c2b */ /* 0x000fd0000800006e */
[----:B------:R-:W-:-:S08]  /*7320*/  DFMA R110, R160, UR62, R110 ;  /* 0x0000003ea06e7c2b */ /* 0x000fd0000800006e */
[----:B------:R-:W-:-:S08]  /*7330*/  DFMA R110, R88, UR54, R110 ;  /* 0x00000036586e7c2b */ /* 0x000fd0000800006e */
[----:B------:R-:W-:-:S08]  /*7340*/  DFMA R110, R94, UR64, R110 ;  /* 0x000000405e6e7c2b */ /* 0x000fd0000800006e */
[----:B------:R-:W-:-:S08]  /*7350*/  DFMA R110, R102, 0.25, R110 ;  /* 0x3fd00000666e782b */ /* 0x000fd0000000006e */
[----:B------:R-:W-:Y:S02]  /*7360*/  DFMA R110, R166, 0.125, R110 ;  /* 0x3fc00000a66e782b */ /* 0x000fe4000000006e */
[----:B0-----:R-:W-:Y:S01]  /*7370*/  DADD R108, R128, -R68 ;  /* 0x00000000806c7229 */ /* 0x001fe20000000844 */
[----:B--2---:R-:W-:-:S05]  /*7380*/  IMAD.WIDE R104, R169, 0x8, R74 ;  /* 0x00000008a9687825 */ /* 0x004fca00078e024a */
[----:B------:R0:W-:Y:S04]  /*7390*/  STG.E.64 desc[UR24][R104.64], R110 ;  /* 0x0000006e68007986 */ /* 0x0001e8000c101b18 */
[----:B------:R-:W0:Y:S01]  /*73a0*/  LDG.E R169, desc[UR24][R134.64] ;  /* 0x0000001886a97981 */ /* 0x000e22000c1e1900 */
[----:B------:R-:W-:Y:S02]  /*73b0*/  DADD R166, R96, -R164 ;  /* 0x0000000060a67229 */ /* 0x000fe400000008a4 */
[----:B------:R-:W-:-:S08]  /*73c0*/  DFMA R108, R108, UR48, R112 ;  /* 0x000000306c6c7c2b */ /* 0x000fd00008000070 */
[----:B------:R-:W-:Y:S02]  /*73d0*/  DFMA R108, R166, UR60, R108 ;  /* 0x0000003ca66c7c2b */ /* 0x000fe4000800006c */
[----:B------:R-:W-:-:S06]  /*73e0*/  DADD R166, R90, R58 ;  /* 0x000000005aa67229 */ /* 0x000fcc000000003a */
[----:B------:R-:W-:-:S08]  /*73f0*/  DFMA R108, R98, UR52, R108 ;  /* 0x00000034626c7c2b */ /* 0x000fd0000800006c */
[----:B------:R-:W-:-:S08]  /*7400*/  DFMA R108, R160, UR62, R108 ;  /* 0x0000003ea06c7c2b */ /* 0x000fd0000800006c */
[----:B------:R-:W-:-:S08]  /*7410*/  DFMA R108, R88, UR54, R108 ;  /* 0x00000036586c7c2b */ /* 0x000fd0000800006c */
[----:B------:R-:W-:-:S08]  /*7420*/  DFMA R108, R94, UR64, R108 ;  /* 0x000000405e6c7c2b */ /* 0x000fd0000800006c */
[----:B------:R-:W-:-:S08]  /*7430*/  DFMA R108, R102, -0.25, R108 ;  /* 0xbfd00000666c782b */ /* 0x000fd0000000006c */
[----:B------:R-:W-:Y:S01]  /*7440*/  DFMA R108, R166, 0.125, R108 ;  /* 0x3fc00000a66c782b */ /* 0x000fe2000000006c */
[----:B0-----:R-:W-:-:S06]  /*7450*/  IMAD.WIDE R104, R169, 0x8, R74 ;  /* 0x00000008a9687825 */ /* 0x001fcc00078e024a */
[----:B------:R0:W-:Y:S04]  /*7460*/  STG.E.64 desc[UR24][R104.64], R108 ;  /* 0x0000006c68007986 */ /* 0x0001e8000c101b18 */
[----:B------:R-:W0:Y:S01]  /*7470*/  LDG.E R171, desc[UR24][R136.64] ;  /* 0x0000001888ab7981 */ /* 0x000e22000c1e1900 */
[----:B------:R-:W-:Y:S02]  /*7480*/  DADD R110, -R128, R68 ;  /* 0x00000000806e7229 */ /* 0x000fe40000000144 */
[----:B------:R-:W-:-:S06]  /*7490*/  DADD R168, -R96, R164 ;  /* 0x0000000060a87229 */ /* 0x000fcc00000001a4 */
[----:B------:R-:W-:-:S08]  /*74a0*/  DFMA R110, R110, UR48, R112 ;  /* 0x000000306e6e7c2b */ /* 0x000fd00008000070 */
[----:B------:R-:W-:-:S08]  /*74b0*/  DFMA R110, R168, UR60, R110 ;  /* 0x0000003ca86e7c2b */ /* 0x000fd0000800006e */
[----:B------:R-:W-:-:S08]  /*74c0*/  DFMA R110, R98, UR52, R110 ;  /* 0x00000034626e7c2b */ /* 0x000fd0000800006e */
[----:B------:R-:W-:-:S08]  /*74d0*/  DFMA R110, R160, UR62, R110 ;  /* 0x0000003ea06e7c2b */ /* 0x000fd0000800006e */
[----:B------:R-:W-:-:S08]  /*74e0*/  DFMA R110, R88, UR54, R110 ;  /* 0x00000036586e7c2b */ /* 0x000fd0000800006e */
[----:B------:R-:W-:-:S08]  /*74f0*/  DFMA R110, R94, UR64, R110 ;  /* 0x000000405e6e7c2b */ /* 0x000fd0000800006e */
[----:B------:R-:W-:-:S08]  /*7500*/  DFMA R110, R102, -0.25, R110 ;  /* 0xbfd00000666e782b */ /* 0x000fd0000000006e */
[----:B------:R-:W-:Y:S01]  /*7510*/  DFMA R110, R166, -0.125, R110 ;  /* 0xbfc00000a66e782b */ /* 0x000fe2000000006e */
[----:B0-----:R-:W-:-:S06]  /*7520*/  IMAD.WIDE R108, R171, 0x8, R74 ;  /* 0x00000008ab6c7825 */ /* 0x001fcc00078e024a */
[----:B------:R0:W-:Y:S04]  /*7530*/  STG.E.64 desc[UR24][R108.64], R110 ;  /* 0x0000006e6c007986 */ /* 0x0001e8000c101b18 */
[----:B------:R-:W0:Y:S01]  /*7540*/  LDG.E R173, desc[UR24][R130.64] ;  /* 0x0000001882ad7981 */ /* 0x000e22000c1e1900 */
[----:B------:R-:W-:Y:S01]  /*7550*/  DADD R166, R128, R64 ;  /* 0x0000000080a67229 */ /* 0x000fe20000000040 */
[----:B------:R-:W-:Y:S01]  /*7560*/  UMOV UR70, 0x55555555 ;  /* 0x5555555500467882 */ /* 0x000fe20000000000 */
[----:B------:R-:W-:Y:S01]  /*7570*/  DADD R168, R96, R162 ;  /* 0x0000000060a87229 */ /* 0x000fe200000000a2 */
[----:B------:R-:W-:Y:S01]  /*7580*/  UMOV UR71, 0x3fb55555 ;  /* 0x3fb5555500477882 */ /* 0x000fe20000000000 */
[----:B------:R-:W-:Y:S01]  /*7590*/  DMUL R180, R180, R26 ;  /* 0x0000001ab4b47228 */ /* 0x000fe20000000000 */
[----:B------:R-:W-:Y:S01]  /*75a0*/  UMOV UR72, 0x55555554 ;  /* 0x5555555400487882 */ /* 0x000fe20000000000 */
[----:B------:R-:W-:Y:S01]  /*75b0*/  UMOV UR73, 0x3fa55555 ;  /* 0x3fa5555500497882 */ /* 0x000fe20000000000 */
[----:B------:R-:W-:-:S02]  /*75c0*/  DFMA R56, R56, -R8, R56 ;  /* 0x800000083838722b */ /* 0x000fc40000000038 */
[----:B------:R-:W-:-:S03]  /*75d0*/  DFMA R102, R166, UR48, R112 ;  /* 0x00000030a6667c2b */ /* 0x000fc60008000070 */
[----:B------:R-:W-:-:S05]  /*75e0*/  DFMA R180, R178, R14, R180 ;  /* 0x0000000eb2b4722b */ /* 0x000fca00000000b4 */
[----:B------:R-:W-:Y:S02]  /*75f0*/  DFMA R104, R168, UR60, R102 ;  /* 0x0000003ca8687c2b */ /* 0x000fe40008000066 */
[----:B------:R-:W-:-:S06]  /*7600*/  DMUL R102, R26, R14 ;  /* 0x0000000e1a667228 */ /* 0x000fcc0000000000 */
[----:B------:R-:W-:Y:S02]  /*7610*/  DFMA R170, R98, UR52, R104 ;  /* 0x0000003462aa7c2b */ /* 0x000fe40008000068 */
[----:B------:R-:W-:-:S06]  /*7620*/  DFMA R104, R70, R102, -R92 ;  /* 0x000000664668722b */ /* 0x000fcc000000085c */
[----:B------:R-:W-:Y:S02]  /*7630*/  DFMA R170, R160, UR62, R170 ;  /* 0x0000003ea0aa7c2b */ /* 0x000fe400080000aa */
[----:B------:R-:W-:Y:S02]  /*7640*/  DFMA R104, R104, UR20, R92 ;  /* 0x0000001468687c2b */ /* 0x000fe4000800005c */
[----:B------:R-:W-:-:S04]  /*7650*/  DADD R92, -R90, R56 ;  /* 0x000000005a5c7229 */ /* 0x000fc80000000138 */
[----:B------:R-:W-:Y:S02]  /*7660*/  DFMA R170, R88, -UR70, R170 ;  /* 0x8000004658aa7c2b */ /* 0x000fe400080000aa */
[----:B------:R-:W-:-:S06]  /*7670*/  DFMA R104, R22, R180, R104 ;  /* 0x000000b41668722b */ /* 0x000fcc0000000068 */
[----:B------:R-:W-:-:S08]  /*7680*/  DFMA R170, R94, -UR72, R170 ;  /* 0x800000485eaa7c2b */ /* 0x000fd000080000aa */
[----:B------:R-:W-:-:S08]  /*7690*/  DFMA R170, R104, 0.25, R170 ;  /* 0x3fd0000068aa782b */ /* 0x000fd000000000aa */
[----:B------:R-:W-:Y:S01]  /*76a0*/  DFMA R92, R92, 0.125, R170 ;  /* 0x3fc000005c5c782b */ /* 0x000fe200000000aa */
[----:B0-----:R-:W-:-:S06]  /*76b0*/  IMAD.WIDE R108, R173, 0x8, R74 ;  /* 0x00000008ad6c7825 */ /* 0x001fcc00078e024a */
[----:B------:R0:W-:Y:S04]  /*76c0*/  STG.E.64 desc[UR24][R108.64], R92 ;  /* 0x0000005c6c007986 */ /* 0x0001e8000c101b18 */
[----:B------:R-:W2:Y:S01]  /*76d0*/  LDG.E R171, desc[UR24][R132.64] ;  /* 0x0000001884ab7981 */ /* 0x000ea2000c1e1900 */
[----:B------:R-:W-:Y:S02]  /*76e0*/  DFMA R166, R166, -UR66, R112 ;  /* 0x80000042a6a67c2b */ /* 0x000fe40008000070 */
[----:B------:R-:W-:-:S06]  /*76f0*/  DADD R110, R90, -R56 ;  /* 0x000000005a6e7229 */ /* 0x000fcc0000000838 */
[----:B------:R-:W-:-:S08]  /*7700*/  DFMA R166, R168, -UR68, R166 ;  /* 0x80000044a8a67c2b */ /* 0x000fd000080000a6 */
[----:B------:R-:W-:-:S08]  /*7710*/  DFMA R166, R98, UR52, R166 ;  /* 0x0000003462a67c2b */ /* 0x000fd000080000a6 */
[----:B------:R-:W-:-:S08]  /*7720*/  DFMA R166, R160, UR62, R166 ;  /* 0x0000003ea0a67c2b */ /* 0x000fd000080000a6 */
[----:B------:R-:W-:-:S08]  /*7730*/  DFMA R166, R88, -UR70, R166 ;  /* 0x8000004658a67c2b */ /* 0x000fd000080000a6 */
[----:B------:R-:W-:-:S08]  /*7740*/  DFMA R166, R94, -UR72, R166 ;  /* 0x800000485ea67c2b */ /* 0x000fd000080000a6 */
[----:B------:R-:W-:-:S08]  /*7750*/  DFMA R166, R104, 0.25, R166 ;  /* 0x3fd0000068a6782b */ /* 0x000fd000000000a6 */
[----:B------:R-:W-:Y:S02]  /*7760*/  DFMA R110, R110, 0.125, R166 ;  /* 0x3fc000006e6e782b */ /* 0x000fe400000000a6 */
[----:B0-----:R-:W-:Y:S01]  /*7770*/  DADD R108, R128, -R64 ;  /* 0x00000000806c7229 */ /* 0x001fe20000000840 */
[----:B--2---:R-:W-:-:S05]  /*7780*/  IMAD.WIDE R92, R171, 0x8, R74 ;  /* 0x00000008ab5c7825 */ /* 0x004fca00078e024a */
[----:B------:R0:W-:Y:S04]  /*7790*/  STG.E.64 desc[UR24][R92.64], R110 ;  /* 0x0000006e5c007986 */ /* 0x0001e8000c101b18 */
[----:B------:R-:W0:Y:S01]  /*77a0*/  LDG.E R169, desc[UR24][R124.64] ;  /* 0x000000187ca97981 */ /* 0x000e22000c1e1900 */
[----:B------:R-:W-:Y:S02]  /*77b0*/  DADD R166, R96, -R162 ;  /* 0x0000000060a67229 */ /* 0x000fe400000008a2 */
[----:B------:R-:W-:Y:S02]  /*77c0*/  DFMA R108, R108, UR48, R112 ;  /* 0x000000306c6c7c2b */ /* 0x000fe40008000070 */
[----:B------:R-:W-:-:S06]  /*77d0*/  DADD R90, R90, R56 ;  /* 0x000000005a5a7229 */ /* 0x000fcc0000000038 */
[----:B------:R-:W-:-:S08]  /*77e0*/  DFMA R108, R166, UR60, R108 ;  /* 0x0000003ca66c7c2b */ /* 0x000fd0000800006c */
[----:B------:R-:W-:-:S08]  /*77f0*/  DFMA R108, R98, UR52, R108 ;  /* 0x00000034626c7c2b */ /* 0x000fd0000800006c */
[----:B------:R-:W-:-:S08]  /*7800*/  DFMA R108, R160, UR62, R108 ;  /* 0x0000003ea06c7c2b */ /* 0x000fd0000800006c */
[----:B------:R-:W-:-:S08]  /*7810*/  DFMA R108, R88, -UR70, R108 ;  /* 0x80000046586c7c2b */ /* 0x000fd0000800006c */
[----:B------:R-:W-:-:S08]  /*7820*/  DFMA R108, R94, -UR72, R108 ;  /* 0x800000485e6c7c2b */ /* 0x000fd0000800006c */
[----:B------:R-:W-:-:S08]  /*7830*/  DFMA R108, R104, -0.25, R108 ;  /* 0xbfd00000686c782b */ /* 0x000fd0000000006c */
[----:B------:R-:W-:Y:S01]  /*7840*/  DFMA R108, R90, -0.125, R108 ;  /* 0xbfc000005a6c782b */ /* 0x000fe2000000006c */
[----:B0-----:R-:W-:-:S06]  /*7850*/  IMAD.WIDE R92, R169, 0x8, R74 ;  /* 0x00000008a95c7825 */ /* 0x001fcc00078e024a */
[----:B------:R0:W-:Y:S04]  /*7860*/  STG.E.64 desc[UR24][R92.64], R108 ;  /* 0x0000006c5c007986 */ /* 0x0001e8000c101b18 */
[----:B------:R-:W2:Y:S01]  /*7870*/  LDG.E R111, desc[UR24][R126.64] ;  /* 0x000000187e6f7981 */ /* 0x000ea2000c1e1900 */
[----:B------:R-:W-:Y:S02]  /*7880*/  DADD R128, -R128, R64 ;  /* 0x0000000080807229 */ /* 0x000fe40000000140 */
[----:B------:R-:W-:-:S06]  /*7890*/  DADD R96, -R96, R162 ;  /* 0x0000000060607229 */ /* 0x000fcc00000001a2 */
[----:B------:R-:W-:-:S08]  /*78a0*/  DFMA R128, R128, UR48, R112 ;  /* 0x0000003080807c2b */ /* 0x000fd00008000070 */
[----:B------:R-:W-:-:S08]  /*78b0*/  DFMA R96, R96, UR60, R128 ;  /* 0x0000003c60607c2b */ /* 0x000fd00008000080 */
[----:B------:R-:W-:-:S08]  /*78c0*/  DFMA R96, R98, UR52, R96 ;  /* 0x0000003462607c2b */ /* 0x000fd00008000060 */
[----:B------:R-:W-:-:S08]  /*78d0*/  DFMA R96, R160, UR62, R96 ;  /* 0x0000003ea0607c2b */ /* 0x000fd00008000060 */
[----:B------:R-:W-:-:S08]  /*78e0*/  DFMA R96, R88, -UR70, R96 ;  /* 0x8000004658607c2b */ /* 0x000fd00008000060 */
[----:B------:R-:W-:-:S08]  /*78f0*/  DFMA R96, R94, -UR72, R96 ;  /* 0x800000485e607c2b */ /* 0x000fd00008000060 */
[----:B------:R-:W-:-:S08]  /*7900*/  DFMA R96, R104, -0.25, R96 ;  /* 0xbfd000006860782b */ /* 0x000fd00000000060 */
[----:B------:R-:W-:Y:S01]  /*7910*/  DFMA R96, R90, 0.125, R96 ;  /* 0x3fc000005a60782b */ /* 0x000fe20000000060 */
[----:B--2---:R-:W-:-:S06]  /*7920*/  IMAD.WIDE R90, R111, 0x8, R74 ;  /* 0x000000086f5a7825 */ /* 0x004fcc00078e024a */
[----:B------:R1:W-:Y:S04]  /*7930*/  STG.E.64 desc[UR24][R90.64], R96 ;  /* 0x000000605a007986 */ /* 0x0003e8000c101b18 */
[----:B0-----:R-:W2:Y:S01]  /*7940*/  LDG.E R109, desc[UR24][R120.64] ;  /* 0x00000018786d7981 */ /* 0x001ea2000c1e1900 */
[----:B------:R-:W-:Y:S01]  /*7950*/  DADD R92, R68, R64 ;  /* 0x00000000445c7229 */ /* 0x000fe20000000040 */
[----:B------:R-:W-:Y:S01]  /*7960*/  UMOV UR74, 0x1c71c71c ;  /* 0x1c71c71c004a7882 */ /* 0x000fe20000000000 */
[----:B------:R-:W-:Y:S01]  /*7970*/  DMUL R88, R26, R4 ;  /* 0x000000041a587228 */ /* 0x000fe20000000000 */
[----:B------:R-:W-:Y:S01]  /*7980*/  UMOV UR75, 0x3fac71c7 ;  /* 0x3fac71c7004b7882 */ /* 0x000fe20000000000 */
[----:B------:R-:W-:Y:S01]  /*7990*/  DADD R104, R164, R162 ;  /* 0x00000000a4687229 */ /* 0x000fe200000000a2 */
[----:B------:R-:W-:Y:S01]  /*79a0*/  UMOV UR76, 0x1c71c71d ;  /* 0x1c71c71d004c7882 */ /* 0x000fe20000000000 */
[----:B------:R-:W-:Y:S01]  /*79b0*/  DMUL R176, R176, R26 ;  /* 0x0000001ab0b07228 */ /* 0x000fe20000000000 */
[----:B------:R-:W-:Y:S01]  /*79c0*/  UMOV UR77, 0x3f9c71c7 ;  /* 0x3f9c71c7004d7882 */ /* 0x000fe20000000000 */
[----:B------:R-:W-:-:S02]  /*79d0*/  DFMA R94, R92, UR48, R112 ;  /* 0x000000305c5e7c2b */ /* 0x000fc40008000070 */
[----:B------:R-:W-:-:S04]  /*79e0*/  DFMA R70, R70, R88, -R60 ;  /* 0x000000584646722b */ /* 0x000fc8000000083c */
[----:B------:R-:W-:Y:S02]  /*79f0*/  DFMA R176, R178, R4, R176 ;  /* 0x00000004b2b0722b */ /* 0x000fe400000000b0 */
[----:B------:R-:W-:Y:S02]  /*7a00*/  DFMA R94, R104, UR60, R94 ;  /* 0x0000003c685e7c2b */ /* 0x000fe4000800005e */
[----:B------:R-:W-:Y:S02]  /*7a10*/  DFMA R70, R70, UR20, R60 ;  /* 0x0000001446467c2b */ /* 0x000fe4000800003c */
[----:B------:R-:W-:-:S04]  /*7a20*/  DADD R60, R58, -R56 ;  /* 0x000000003a3c7229 */ /* 0x000fc80000000838 */
[----:B------:R-:W-:Y:S02]  /*7a30*/  DFMA R94, R98, -UR74, R94 ;  /* 0x8000004a625e7c2b */ /* 0x000fe4000800005e */
[----:B------:R-:W-:-:S06]  /*7a40*/  DFMA R22, R22, R176, R70 ;  /* 0x000000b01616722b */ /* 0x000fcc0000000046 */
[----:B------:R-:W-:-:S08]  /*7a50*/  DFMA R94, R160, -UR76, R94 ;  /* 0x8000004ca05e7c2b */ /* 0x000fd0000800005e */
[----:B------:R-:W-:-:S08]  /*7a60*/  DFMA R94, R22, 0.25, R94 ;  /* 0x3fd00000165e782b */ /* 0x000fd0000000005e */
[----:B------:R-:W-:Y:S01]  /*7a70*/  DFMA R60, R60, 0.125, R94 ;  /* 0x3fc000003c3c782b */ /* 0x000fe2000000005e */
[----:B--2---:R-:W-:-:S06]  /*7a80*/  IMAD.WIDE R70, R109, 0x8, R74 ;  /* 0x000000086d467825 */ /* 0x004fcc00078e024a */
[----:B------:R0:W-:Y:S04]  /*7a90*/  STG.E.64 desc[UR24][R70.64], R60 ;  /* 0x0000003c46007986 */ /* 0x0001e8000c101b18 */
[----:B------:R-:W2:Y:S01]  /*7aa0*/  LDG.E R95, desc[UR24][R122.64] ;  /* 0x000000187a5f7981 */ /* 0x000ea2000c1e1900 */
[----:B------:R-:W-:Y:S02]  /*7ab0*/  DFMA R92, R92, -UR66, R112 ;  /* 0x800000425c5c7c2b */ /* 0x000fe40008000070 */
[----:B-1----:R-:W-:-:S06]  /*7ac0*/  DADD R90, -R58, R56 ;  /* 0x000000003a5a7229 */ /* 0x002fcc0000000138 */
[----:B------:R-:W-:-:S08]  /*7ad0*/  DFMA R92, R104, -UR68, R92 ;  /* 0x80000044685c7c2b */ /* 0x000fd0000800005c */
[----:B------:R-:W-:-:S08]  /*7ae0*/  DFMA R92, R98, -UR74, R92 ;  /* 0x8000004a625c7c2b */ /* 0x000fd0000800005c */
[----:B------:R-:W-:-:S08]  /*7af0*/  DFMA R92, R160, -UR76, R92 ;  /* 0x8000004ca05c7c2b */ /* 0x000fd0000800005c */
[----:B------:R-:W-:-:S08]  /*7b00*/  DFMA R92, R22, 0.25, R92 ;  /* 0x3fd00000165c782b */ /* 0x000fd0000000005c */
[----:B------:R-:W-:Y:S02]  /*7b10*/  DFMA R90, R90, 0.125, R92 ;  /* 0x3fc000005a5a782b */ /* 0x000fe4000000005c */
[----:B0-----:R-:W-:Y:S01]  /*7b20*/  DADD R60, R68, -R64 ;  /* 0x00000000443c7229 */ /* 0x001fe20000000840 */
[----:B--2---:R-:W-:-:S05]  /*7b30*/  IMAD.WIDE R92, R95, 0x8, R74 ;  /* 0x000000085f5c7825 */ /* 0x004fca00078e024a */
[----:B------:R0:W-:Y:S04]  /*7b40*/  STG.E.64 desc[UR24][R92.64], R90 ;  /* 0x0000005a5c007986 */ /* 0x0001e8000c101b18 */
[----:B------:R-:W2:Y:S01]  /*7b50*/  LDG.E R95, desc[UR24][R114.64] ;  /* 0x00000018725f7981 */ /* 0x000ea2000c1e1900 */
[----:B------:R-:W-:Y:S02]  /*7b60*/  DADD R70, R164, -R162 ;  /* 0x00000000a4467229 */ /* 0x000fe400000008a2 */
[----:B------:R-:W-:-:S08]  /*7b70*/  DFMA R60, R60, UR48, R112 ;  /* 0x000000303c3c7c2b */ /* 0x000fd00008000070 */
[----:B------:R-:W-:Y:S02]  /*7b80*/  DFMA R60, R70, UR60, R60 ;  /* 0x0000003c463c7c2b */ /* 0x000fe4000800003c */
[----:B------:R-:W-:-:S06]  /*7b90*/  DADD R70, R58, R56 ;  /* 0x000000003a467229 */ /* 0x000fcc0000000038 */
[----:B------:R-:W-:-:S08]  /*7ba0*/  DFMA R60, R98, -UR74, R60 ;  /* 0x8000004a623c7c2b */ /* 0x000fd0000800003c */
[----:B------:R-:W-:-:S08]  /*7bb0*/  DFMA R60, R160, -UR76, R60 ;  /* 0x8000004ca03c7c2b */ /* 0x000fd0000800003c */
[----:B------:R-:W-:-:S08]  /*7bc0*/  DFMA R60, R22, -0.25, R60 ;  /* 0xbfd00000163c782b */ /* 0x000fd0000000003c */
[----:B------:R-:W-:Y:S02]  /*7bd0*/  DFMA R60, R70, 0.125, R60 ;  /* 0x3fc00000463c782b */ /* 0x000fe4000000003c */
[----:B------:R-:W-:Y:S01]  /*7be0*/  DADD R64, -R68, R64 ;  /* 0x0000000044407229 */ /* 0x000fe20000000140 */
[----:B--2---:R-:W-:-:S05]  /*7bf0*/  IMAD.WIDE R58, R95, 0x8, R74 ;  /* 0x000000085f3a7825 */ /* 0x004fca00078e024a */
[----:B------:R1:W-:Y:S04]  /*7c00*/  STG.E.64 desc[UR24][R58.64], R60 ;  /* 0x0000003c3a007986 */ /* 0x0003e8000c101b18 */
[----:B------:R-:W2:Y:S01]  /*7c10*/  LDG.E R95, desc[UR24][R116.64] ;  /* 0x00000018745f7981 */ /* 0x000ea2000c1e1900 */
[C---:B------:R-:W-:Y:S01]  /*7c20*/  DMUL R56, R50.reuse, 19 ;  /* 0x4033000032387828 */ /* 0x040fe20000000000 */
[----:B0-----:R-:W-:Y:S01]  /*7c30*/  IMAD.U32 R92, RZ, RZ, UR22 ;  /* 0x00000016ff5c7e24 */ /* 0x001fe2000f8e00ff */
[C---:B------:R-:W-:Y:S01]  /*7c40*/  DMUL R68, R50.reuse, 11 ;  /* 0x4026000032447828 */ /* 0x040fe20000000000 */
[----:B------:R-:W-:Y:S01]  /*7c50*/  MOV R93, UR23 ;  /* 0x00000017005d7c02 */ /* 0x000fe20008000f00 */
[----:B------:R-:W-:Y:S02]  /*7c60*/  DMUL R90, R50, 5.5 ;  /* 0x40160000325a7828 */ /* 0x000fe40000000000 */
[----:B------:R-:W-:-:S02]  /*7c70*/  DADD R162, -R164, R162 ;  /* 0x00000000a4a27229 */ /* 0x000fc400000001a2 */
[----:B------:R-:W-:Y:S02]  /*7c80*/  DFMA R64, R64, UR48, R112 ;  /* 0x0000003040407c2b */ /* 0x000fe40008000070 */
[----:B------:R-:W-:Y:S02]  /*7c90*/  DFMA R68, R20, R56, -R68 ;  /* 0x000000381444722b */ /* 0x000fe40000000844 */
[----:B------:R-:W-:Y:S02]  /*7ca0*/  DMUL R56, R24, R4 ;  /* 0x0000000418387228 */ /* 0x000fe40000000000 */
[----:B------:R-:W-:Y:S02]  /*7cb0*/  DMUL R90, R20, R90 ;  /* 0x0000005a145a7228 */ /* 0x000fe40000000000 */
[----:B------:R-:W-:Y:S02]  /*7cc0*/  DFMA R20, -R2, R92, 1 ;  /* 0x3ff000000214742b */ /* 0x000fe4000000015c */
[----:B------:R-:W-:-:S02]  /*7cd0*/  DADD R68, -R34, R68 ;  /* 0x0000000022447229 */ /* 0x000fc40000000144 */
[----:B-1----:R-:W-:Y:S02]  /*7ce0*/  DFMA R58, R16, R14, R56 ;  /* 0x0000000e103a722b */ /* 0x002fe40000000038 */
[----:B------:R-:W-:Y:S02]  /*7cf0*/  DFMA R64, R162, UR60, R64 ;  /* 0x0000003ca2407c2b */ /* 0x000fe40008000040 */
[----:B------:R-:W-:Y:S02]  /*7d00*/  DFMA R90, R50, 3, -R90 ;  /* 0x40080000325a782b */ /* 0x000fe4000000085a */
[----:B------:R-:W-:Y:S02]  /*7d10*/  DFMA R34, R68, UR22, R34 ;  /* 0x0000001644227c2b */ /* 0x000fe40008000022 */
[----:B------:R-:W-:Y:S02]  /*7d20*/  DFMA R58, R18, R26, R58 ;  /* 0x0000001a123a722b */ /* 0x000fe4000000003a */
[----:B------:R-:W-:-:S02]  /*7d30*/  DMUL R60, R20, 38 ;  /* 0x40430000143c7828 */ /* 0x000fc40000000000 */
[----:B------:R-:W-:Y:S02]  /*7d40*/  DFMA R64, R98, -UR74, R64 ;  /* 0x8000004a62407c2b */ /* 0x000fe40008000040 */
[----:B------:R-:W-:Y:S02]  /*7d50*/  DADD R90, -R32, R90 ;  /* 0x00000000205a7229 */ /* 0x000fe4000000015a */
[----:B------:R-:W-:Y:S02]  /*7d60*/  DFMA R68, -R16, R14, -R56 ;  /* 0x0000000e1044722b */ /* 0x000fe40000000938 */
[----:B------:R-:W-:Y:S02]  /*7d70*/  DFMA R34, R58, R60, R34 ;  /* 0x0000003c3a22722b */ /* 0x000fe40000000022 */
[----:B------:R-:W-:Y:S02]  /*7d80*/  DFMA R64, R160, -UR76, R64 ;  /* 0x8000004ca0407c2b */ /* 0x000fe40008000040 */
[----:B------:R-:W-:-:S02]  /*7d90*/  DFMA R58, R90, UR22, R32 ;  /* 0x000000165a3a7c2b */ /* 0x000fc40008000020 */
[----:B------:R-:W-:Y:S02]  /*7da0*/  DFMA R68, R18, -R26, R68 ;  /* 0x8000001a1244722b */ /* 0x000fe40000000044 */
[----:B------:R-:W-:Y:S02]  /*7db0*/  DMUL R60, R20, 11 ;  /* 0x40260000143c7828 */ /* 0x000fe40000000000 */
[----:B------:R-:W-:Y:S02]  /*7dc0*/  DMUL R32, R50, UR38 ;  /* 0x0000002632207c28 */ /* 0x000fe40008000000 */
[----:B------:R-:W-:-:S04]  /*7dd0*/  DFMA R64, R22, -0.25, R64 ;  /* 0xbfd000001640782b */ /* 0x000fc80000000040 */
[----:B------:R-:W-:Y:S02]  /*7de0*/  DFMA R58, R68, R60, R58 ;  /* 0x0000003c443a722b */ /* 0x000fe4000000003a */
[----:B------:R-:W-:Y:S02]  /*7df0*/  DFMA R22, R34, -UR40, R32 ;  /* 0x8000002822167c2b */ /* 0x000fe40008000020 */
[----:B------:R-:W-:-:S06]  /*7e00*/  DFMA R64, R70, -0.125, R64 ;  /* 0xbfc000004640782b */ /* 0x000fcc0000000040 */
[----:B------:R-:W-:Y:S01]  /*7e10*/  DFMA R92, R58, UR42, R22 ;  /* 0x0000002a3a5c7c2b */ /* 0x000fe20008000016 */
[----:B--2---:R-:W-:-:S05]  /*7e20*/  IMAD.WIDE R74, R95, 0x8, R74 ;  /* 0x000000085f4a7825 */ /* 0x004fca00078e024a */
[----:B------:R0:W-:Y:S04]  /*7e30*/  STG.E.64 desc[UR24][R74.64], R64 ;  /* 0x000000404a007986 */ /* 0x0001e8000c101b18 */
[----:B------:R-:W-:Y:S04]  /*7e40*/  STG.E.64 desc[UR24][R118.64], R92 ;  /* 0x0000005c76007986 */ /* 0x000fe8000c101b18 */
[----:B------:R-:W2:Y:S01]  /*7e50*/  LDG.E R151, desc[UR24][R150.64] ;  /* 0x0000001896977981 */ /* 0x000ea2000c1e1900 */
[----:B------:R-:W-:Y:S02]  /*7e60*/  DADD R22, R24, R24 ;  /* 0x0000000018167229 */ /* 0x000fe40000000018 */
[----:B------:R-:W-:-:S02]  /*7e70*/  DMUL R54, R50, R54 ;  /* 0x0000003632367228 */ /* 0x000fc40000000000 */
[----:B------:R-:W-:Y:S02]  /*7e80*/  DFMA R52, R50, R52, -R84 ;  /* 0x000000343234722b */ /* 0x000fe40000000854 */
[----:B------:R-:W-:Y:S02]  /*7e90*/  DMUL R68, R16, 4 ;  /* 0x4010000010447828 */ /* 0x000fe40000000000 */
[----:B------:R-:W-:Y:S02]  /*7ea0*/  DMUL R70, R22, R4 ;  /* 0x0000000416467228 */ /* 0x000fe40000000000 */
[----:B------:R-:W-:Y:S02]  /*7eb0*/  DADD R90, R16, R16 ;  /* 0x00000000105a7229 */ /* 0x000fe40000000010 */
[----:B------:R-:W-:Y:S02]  /*7ec0*/  DADD R22, -R30, R54 ;  /* 0x000000001e167229 */ /* 0x000fe40000000136 */
[----:B------:R-:W-:-:S02]  /*7ed0*/  DFMA R52, R52, R6, R84 ;  /* 0x000000063434722b */ /* 0x000fc40000000054 */
[----:B------:R-:W-:Y:S02]  /*7ee0*/  DFMA R54, R54, -0.5, -R28 ;  /* 0xbfe000003636782b */ /* 0x000fe4000000081c */
[----:B------:R-:W-:Y:S02]  /*7ef0*/  DADD R84, R18, R18 ;  /* 0x0000000012547229 */ /* 0x000fe40000000012 */
[----:B------:R-:W-:Y:S02]  /*7f00*/  DFMA R60, R6, -R2, 1 ;  /* 0x3ff00000063c742b */ /* 0x000fe40000000802 */
[-C--:B------:R-:W-:Y:S02]  /*7f10*/  DFMA R68, R68, R14.reuse, -R70 ;  /* 0x0000000e4444722b */ /* 0x080fe40000000846 */
[----:B------:R-:W-:Y:S02]  /*7f20*/  DMUL R2, R16, -UR4 ;  /* 0x8000000410027c28 */ /* 0x000fe40008000000 */
[----:B------:R-:W-:-:S02]  /*7f30*/  DFMA R90, R90, -R14, R56 ;  /* 0x8000000e5a5a722b */ /* 0x000fc40000000038 */
[----:B------:R-:W-:Y:S02]  /*7f40*/  DFMA R54, R54, UR22, R28 ;  /* 0x0000001636367c2b */ /* 0x000fe4000800001c */
[----:B------:R-:W-:Y:S02]  /*7f50*/  DFMA R30, R22, UR22, R30 ;  /* 0x00000016161e7c2b */ /* 0x000fe4000800001e */
[----:B------:R-:W-:Y:S01]  /*7f60*/  DFMA R28, R84, -R26, R68 ;  /* 0x8000001a541c722b */ /* 0x000fe20000000044 */
[----:B------:R-:W2:Y:S01]  /*7f70*/  LDC.64 R22, c[0x0][0x398] ;  /* 0x0000e600ff167b82 */ /* 0x000ea20000000a00 */
[----:B------:R-:W-:Y:S02]  /*7f80*/  DFMA R2, R2, R60, R52 ;  /* 0x0000003c0202722b */ /* 0x000fe40000000034 */
[----:B------:R-:W-:Y:S02]  /*7f90*/  DFMA R90, R18, R26, R90 ;  /* 0x0000001a125a722b */ /* 0x000fe4000000005a */
[----:B------:R-:W-:-:S02]  /*7fa0*/  DADD R86, R86, R16 ;  /* 0x0000000056567229 */ /* 0x000fc40000000010 */
[----:B------:R-:W-:Y:S02]  /*7fb0*/  DFMA R52, R34, -UR44, R32 ;  /* 0x8000002c22347c2b */ /* 0x000fe40008000020 */
[C---:B------:R-:W-:Y:S02]  /*7fc0*/  DFMA R28, R20.reuse, R28, R30 ;  /* 0x0000001c141c722b */ /* 0x040fe4000000001e */
[----:B------:R-:W-:Y:S02]  /*7fd0*/  DFMA R30, R20, R90, R54 ;  /* 0x0000005a141e722b */ /* 0x000fe40000000036 */
[----:B------:R-:W-:Y:S02]  /*7fe0*/  DADD R54, R86, -R2 ;  /* 0x0000000056367229 */ /* 0x000fe40000000802 */
[----:B0-----:R-:W-:-:S04]  /*7ff0*/  DFMA R64, R58, -UR46, R52 ;  /* 0x8000002e3a407c2b */ /* 0x001fc80008000034 */
[----:B------:R-:W-:-:S04]  /*8000*/  DADD R52, R28, -R30 ;  /* 0x000000001c347229 */ /* 0x000fc8000000081e */
        /* <DEDUP_REMOVED lines=8> */
[C---:B------:R-:W-:Y:S02]  /*8090*/  DFMA R72, R50.reuse, R72, -R46 ;  /* 0x000000483248722b */ /* 0x040fe4000000082e */
[----:B------:R-:W-:Y:S02]  /*80a0*/  DMUL R106, R50, R106 ;  /* 0x0000006a326a7228 */ /* 0x000fe40000000000 */
[----:B------:R-:W-:-:S04]  /*80b0*/  DMUL R52, R24, -UR4 ;  /* 0x8000000418347c28 */ /* 0x000fc80008000000 */
[----:B------:R-:W-:Y:S02]  /*80c0*/  DFMA R46, R72, R6, R46 ;  /* 0x00000006482e722b */ /* 0x000fe4000000002e */
[----:B0-----:R-:W-:Y:S01]  /*80d0*/  DADD R54, -R82, R106 ;  /* 0x0000000052367229 */ /* 0x001fe2000000016a */
[----:B--2---:R-:W-:-:S05]  /*80e0*/  IMAD.WIDE R90, R91, 0x8, R22 ;  /* 0x000000085b5a7825 */ /* 0x004fca00078e0216 */
[----:B------:R0:W-:Y:S04]  /*80f0*/  STG.E.64 desc[UR24][R90.64], R74 ;  /* 0x0000004a5a007986 */ /* 0x0001e8000c101b18 */
[----:B------:R-:W2:Y:S01]  /*8100*/  LDG.E R147, desc[UR24][R146.64] ;  /* 0x0000001892937981 */ /* 0x000ea2000c1e1900 */
[----:B------:R-:W-:Y:S02]  /*8110*/  DFMA R106, R106, -0.5, -R76 ;  /* 0xbfe000006a6a782b */ /* 0x000fe4000000084c */
[----:B------:R-:W-:Y:S02]  /*8120*/  DFMA R46, R60, R52, R46 ;  /* 0x000000343c2e722b */ /* 0x000fe4000000002e */
[----:B------:R-:W-:Y:S02]  /*8130*/  DADD R48, R48, R24 ;  /* 0x0000000030307229 */ /* 0x000fe40000000018 */
[----:B------:R-:W-:-:S02]  /*8140*/  DFMA R70, R84, -R26, R70 ;  /* 0x8000001a5446722b */ /* 0x000fc40000000046 */
[----:B------:R-:W-:Y:S02]  /*8150*/  DFMA R52, R54, UR22, R82 ;  /* 0x0000001636347c2b */ /* 0x000fe40008000052 */
[----:B------:R-:W-:Y:S02]  /*8160*/  DFMA R54, R106, UR22, R76 ;  /* 0x000000166a367c2b */ /* 0x000fe4000800004c */
[----:B------:R-:W-:Y:S02]  /*8170*/  DFMA R56, R18, R26, -R56 ;  /* 0x0000001a1238722b */ /* 0x000fe40000000838 */
[----:B------:R-:W-:Y:S02]  /*8180*/  DADD R68, R48, -R46 ;  /* 0x0000000030447229 */ /* 0x000fe4000000082e */
[----:B------:R-:W-:Y:S02]  /*8190*/  DFMA R52, R20, R70, R52 ;  /* 0x000000461434722b */ /* 0x000fe40000000034 */
[----:B------:R-:W-:-:S02]  /*81a0*/  DADD R70, -R28, R30 ;  /* 0x000000001c467229 */ /* 0x000fc4000000011e */
[----:B------:R-:W-:Y:S02]  /*81b0*/  DFMA R54, R20, R56, R54 ;  /* 0x000000381436722b */ /* 0x000fe40000000036 */
[----:B------:R-:W-:-:S06]  /*81c0*/  DFMA R68, R68, UR48, R64 ;  /* 0x0000003044447c2b */ /* 0x000fcc0008000040 */
[----:B------:R-:W-:Y:S02]  /*81d0*/  DADD R56, R52, -R54 ;  /* 0x0000000034387229 */ /* 0x000fe40000000836 */
[----:B------:R-:W-:-:S08]  /*81e0*/  DFMA R68, R70, UR52, R68 ;  /* 0x0000003446447c2b */ /* 0x000fd00008000044 */
[----:B------:R-:W-:Y:S01]  /*81f0*/  DFMA R68, R56, UR54, R68 ;  /* 0x0000003638447c2b */ /* 0x000fe20008000044 */
[----:B--2---:R-:W-:-:S06]  /*8200*/  IMAD.WIDE R72, R147, 0x8, R22 ;  /* 0x0000000893487825 */ /* 0x004fcc00078e0216 */
[----:B------:R1:W-:Y:S04]  /*8210*/  STG.E.64 desc[UR24][R72.64], R68 ;  /* 0x0000004448007986 */ /* 0x0003e8000c101b18 */
[----:B------:R-:W2:Y:S01]  /*8220*/  LDG.E R77, desc[UR24][R148.64] ;  /* 0x00000018944d7981 */ /* 0x000ea2000c1e1900 */
[----:B0-----:R-:W-:-:S08]  /*8230*/  DADD R74, -R48, R46 ;  /* 0x00000000304a7229 */ /* 0x001fd0000000012e */
[----:B------:R-:W-:-:S08]  /*8240*/  DFMA R74, R74, UR48, R64 ;  /* 0x000000304a4a7c2b */ /* 0x000fd00008000040 */
[----:B------:R-:W-:-:S08]  /*8250*/  DFMA R74, R70, UR52, R74 ;  /* 0x00000034464a7c2b */ /* 0x000fd0000800004a */
[----:B------:R-:W-:Y:S02]  /*8260*/  DFMA R74, R56, UR54, R74 ;  /* 0x00000036384a7c2b */ /* 0x000fe4000800004a */
[----:B------:R-:W-:Y:S02]  /*8270*/  DFMA R66, R50, R66, -R42 ;  /* 0x000000423242722b */ /* 0x000fe4000000082a */
[----:B------:R-:W-:-:S06]  /*8280*/  DMUL R56, R18, -UR4 ;  /* 0x8000000412387c28 */ /* 0x000fcc0008000000 */
[----:B------:R-:W-:Y:S01]  /*8290*/  DFMA R42, R66, R6, R42 ;  /* 0x00000006422a722b */ /* 0x000fe2000000002a */
[----:B--2---:R-:W-:-:S05]  /*82a0*/  IMAD.WIDE R76, R77, 0x8, R22 ;  /* 0x000000084d4c7825 */ /* 0x004fca00078e0216 */
[----:B------:R-:W-:Y:S04]  /*82b0*/  STG.E.64 desc[UR24][R76.64], R74 ;  /* 0x0000004a4c007986 */ /* 0x000fe8000c101b18 */
[----:B------:R-:W2:Y:S01]  /*82c0*/  LDG.E R143, desc[UR24][R142.64] ;  /* 0x000000188e8f7981 */ /* 0x000ea2000c1e1900 */
[----:B------:R-:W-:Y:S02]  /*82d0*/  DADD R44, R44, R18 ;  /* 0x000000002c2c7229 */ /* 0x000fe40000000012 */
        /* <DEDUP_REMOVED lines=8> */
[----:B------:R-:W2:Y:S01]  /*8360*/  LDG.E R145, desc[UR24][R144.64] ;  /* 0x0000001890917981 */ /* 0x000ea2000c1e1900 */
[----:B-1----:R-:W-:-:S08]  /*8370*/  DADD R68, -R44, R42 ;  /* 0x000000002c447229 */ /* 0x002fd0000000012a */
[----:B------:R-:W-:-:S08]  /*8380*/  DFMA R68, R68, UR48, R64 ;  /* 0x0000003044447c2b */ /* 0x000fd00008000040 */
[----:B------:R-:W-:-:S08]  /*8390*/  DFMA R68, R70, UR52, R68 ;  /* 0x0000003446447c2b */ /* 0x000fd00008000044 */
[----:B------:R-:W-:Y:S02]  /*83a0*/  DFMA R68, R60, UR54, R68 ;  /* 0x000000363c447c2b */ /* 0x000fe40008000044 */
[----:B------:R-:W-:Y:S02]  /*83b0*/  DFMA R32, R34, UR56, R32 ;  /* 0x0000003822207c2b */ /* 0x000fe40008000020 */
[----:B------:R-:W-:-:S06]  /*83c0*/  DADD R34, R86, R48 ;  /* 0x0000000056227229 */ /* 0x000fcc0000000030 */
[----:B------:R-:W-:Y:S02]  /*83d0*/  DFMA R58, R58, UR58, R32 ;  /* 0x0000003a3a3a7c2b */ /* 0x000fe40008000020 */
[----:B0-----:R-:W-:-:S06]  /*83e0*/  DADD R56, R2, R46 ;  /* 0x0000000002387229 */ /* 0x001fcc000000002e */
[----:B------:R-:W-:Y:S01]  /*83f0*/  DFMA R32, R34, UR48, R58 ;  /* 0x0000003022207c2b */ /* 0x000fe2000800003a */
[----:B--2---:R-:W-:-:S05]  /*8400*/  IMAD.WIDE R60, R145, 0x8, R22 ;  /* 0x00000008913c7825 */ /* 0x004fca00078e0216 */
[----:B------:R0:W-:Y:S04]  /*8410*/  STG.E.64 desc[UR24][R60.64], R68 ;  /* 0x000000443c007986 */ /* 0x0001e8000c101b18 */
[----:B------:R-:W2:Y:S01]  /*8420*/  LDG.E R139, desc[UR24][R138.64] ;  /* 0x000000188a8b7981 */ /* 0x000ea2000c1e1900 */
[----:B------:R-:W-:Y:S02]  /*8430*/  DFMA R32, R56, UR60, R32 ;  /* 0x0000003c38207c2b */ /* 0x000fe40008000020 */
[----:B------:R-:W-:Y:S02]  /*8440*/  DFMA R62, R50, R62, -R100 ;  /* 0x0000003e323e722b */ /* 0x000fe40000000864 */
[-C--:B------:R-:W-:Y:S02]  /*8450*/  DFMA R78, R78, -R6.reuse, R78 ;  /* 0x800000064e4e722b */ /* 0x080fe4000000004e */
[----:B------:R-:W-:-:S02]  /*8460*/  DFMA R38, R38, -R6, R38 ;  /* 0x800000062626722b */ /* 0x000fc40000000026 */
[----:B------:R-:W-:Y:S02]  /*8470*/  DFMA R64, R28, UR52, R32 ;  /* 0x000000341c407c2b */ /* 0x000fe40008000020 */
[----:B------:R-:W-:Y:S02]  /*8480*/  DMUL R32, R16, R4 ;  /* 0x0000000410207228 */ /* 0x000fe40000000000 */
[----:B------:R-:W-:Y:S02]  /*8490*/  DFMA R62, R62, UR22, R100 ;  /* 0x000000163e3e7c2b */ /* 0x000fe40008000064 */
[----:B0-----:R-:W-:Y:S02]  /*84a0*/  DADD R60, R78, -R38 ;  /* 0x000000004e3c7229 */ /* 0x001fe40000000826 */
[----:B------:R-:W-:Y:S02]  /*84b0*/  DFMA R64, R30, UR62, R64 ;  /* 0x0000003e1e407c2b */ /* 0x000fe40008000040 */
[----:B------:R-:W-:-:S06]  /*84c0*/  DFMA R32, R24, R14, R32 ;  /* 0x0000000e1820722b */ /* 0x000fcc0000000020 */
[----:B------:R-:W-:Y:S02]  /*84d0*/  DFMA R64, R52, UR54, R64 ;  /* 0x0000003634407c2b */ /* 0x000fe40008000040 */
[----:B------:R-:W-:-:S06]  /*84e0*/  DFMA R32, R20, R32, R62 ;  /* 0x000000201420722b */ /* 0x000fcc000000003e */
[----:B------:R-:W-:-:S08]  /*84f0*/  DFMA R64, R54, UR64, R64 ;  /* 0x0000004036407c2b */ /* 0x000fd00008000040 */
[----:B------:R-:W-:-:S08]  /*8500*/  DFMA R64, R32, 0.25, R64 ;  /* 0x3fd000002040782b */ /* 0x000fd00000000040 */
[----:B------:R-:W-:Y:S02]  /*8510*/  DFMA R60, R60, 0.125, R64 ;  /* 0x3fc000003c3c782b */ /* 0x000fe40000000040 */
[----:B------:R-:W-:Y:S01]  /*8520*/  DFMA R34, R34, -UR66, R58 ;  /* 0x8000004222227c2b */ /* 0x000fe2000800003a */
[----:B--2---:R-:W-:-:S05]  /*8530*/  IMAD.WIDE R62, R139, 0x8, R22 ;  /* 0x000000088b3e7825 */ /* 0x004fca00078e0216 */
[----:B------:R0:W-:Y:S04]  /*8540*/  STG.E.64 desc[UR24][R62.64], R60 ;  /* 0x0000003c3e007986 */ /* 0x0001e8000c101b18 */
[----:B------:R-:W2:Y:S01]  /*8550*/  LDG.E R141, desc[UR24][R140.64] ;  /* 0x000000188c8d7981 */ /* 0x000ea2000c1e1900 */
        /* <DEDUP_REMOVED lines=35> */
[----:B--2---:R-:W-:-:S06]  /*8790*/  IMAD.WIDE R32, R137, 0x8, R22 ;  /* 0x0000000889207825 */ /* 0x004fcc00078e0216 */
[----:B------:R1:W-:Y:S04]  /*87a0*/  STG.E.64 desc[UR24][R32.64], R56 ;  /* 0x0000003820007986 */ /* 0x0003e8000c101b18 */
[----:B------:R-:W2:Y:S01]  /*87b0*/  LDG.E R131, desc[UR24][R130.64] ;  /* 0x0000001882837981 */ /* 0x000ea2000c1e1900 */
[----:B0-----:R-:W-:Y:S02]  /*87c0*/  DADD R34, R86, R44 ;  /* 0x0000000056227229 */ /* 0x001fe4000000002c */
[----:B------:R-:W-:Y:S02]  /*87d0*/  DADD R62, R2, R42 ;  /* 0x00000000023e7229 */ /* 0x000fe4000000002a */
[----:B------:R-:W-:Y:S02]  /*87e0*/  DFMA R102, R50, R102, -R80 ;  /* 0x000000663266722b */ /* 0x000fe40000000850 */
[----:B------:R-:W-:-:S02]  /*87f0*/  DMUL R16, R16, R26 ;  /* 0x0000001a10107228 */ /* 0x000fc40000000000 */
[----:B------:R-:W-:Y:S02]  /*8800*/  DFMA R60, R34, UR48, R58 ;  /* 0x00000030223c7c2b */ /* 0x000fe4000800003a */
[----:B------:R-:W-:Y:S02]  /*8810*/  DFMA R36, R36, -R6, R36 ;  /* 0x800000062424722b */ /* 0x000fe40000000024 */
[----:B------:R-:W-:Y:S02]  /*8820*/  DFMA R102, R102, UR22, R80 ;  /* 0x0000001666667c2b */ /* 0x000fe40008000050 */
[----:B------:R-:W-:Y:S02]  /*8830*/  DFMA R16, R18, R14, R16 ;  /* 0x0000000e1210722b */ /* 0x000fe40000000010 */
[----:B------:R-:W-:Y:S02]  /*8840*/  DFMA R60, R62, UR60, R60 ;  /* 0x0000003c3e3c7c2b */ /* 0x000fe4000800003c */
[----:B-1----:R-:W-:-:S04]  /*8850*/  DADD R32, -R78, R36 ;  /* 0x000000004e207229 */ /* 0x002fc80000000124 */
[----:B------:R-:W-:Y:S02]  /*8860*/  DFMA R16, R20, R16, R102 ;  /* 0x000000101410722b */ /* 0x000fe40000000066 */
[----:B------:R-:W-:-:S08]  /*8870*/  DFMA R60, R28, UR52, R60 ;  /* 0x000000341c3c7c2b */ /* 0x000fd0000800003c */
[----:B------:R-:W-:-:S08]  /*8880*/  DFMA R60, R30, UR62, R60 ;  /* 0x0000003e1e3c7c2b */ /* 0x000fd0000800003c */
[----:B------:R-:W-:-:S08]  /*8890*/  DFMA R60, R52, -UR70, R60 ;  /* 0x80000046343c7c2b */ /* 0x000fd0000800003c */
[----:B------:R-:W-:-:S08]  /*88a0*/  DFMA R60, R54, -UR72, R60 ;  /* 0x80000048363c7c2b */ /* 0x000fd0000800003c */
[----:B------:R-:W-:-:S08]  /*88b0*/  DFMA R60, R16, 0.25, R60 ;  /* 0x3fd00000103c782b */ /* 0x000fd0000000003c */
[----:B------:R-:W-:Y:S01]  /*88c0*/  DFMA R32, R32, 0.125, R60 ;  /* 0x3fc000002020782b */ /* 0x000fe2000000003c */
[----:B--2---:R-:W-:-:S06]  /*88d0*/  IMAD.WIDE R56, R131, 0x8, R22 ;  /* 0x0000000883387825 */ /* 0x004fcc00078e0216 */
        /* <DEDUP_REMOVED lines=46> */
[----:B-1----:R-:W-:Y:S02]  /*8bc0*/  DADD R2, R38, -R36 ;  /* 0x0000000026027229 */ /* 0x002fe40000000824 */
[----:B------:R-:W-:Y:S02]  /*8bd0*/  DFMA R50, R50, UR22, R40 ;  /* 0x0000001632327c2b */ /* 0x000fe40008000028 */
[----:B------:R-:W-:Y:S02]  /*8be0*/  DFMA R24, R18, R4, R24 ;  /* 0x000000041218722b */ /* 0x000fe40000000018 */
[----:B------:R-:W-:-:S06]  /*8bf0*/  DFMA R34, R52, UR60, R34 ;  /* 0x0000003c34227c2b */ /* 0x000fcc0008000022 */
[----:B------:R-:W-:Y:S02]  /*8c00*/  DFMA R24, R20, R24, R50 ;  /* 0x000000181418722b */ /* 0x000fe40000000032 */
[----:B------:R-:W-:-:S08]  /*8c10*/  DFMA R34, R28, -UR74, R34 ;  /* 0x8000004a1c227c2b */ /* 0x000fd00008000022 */
[----:B------:R-:W-:-:S08]  /*8c20*/  DFMA R34, R30, -UR76, R34 ;  /* 0x8000004c1e227c2b */ /* 0x000fd00008000022 */
[----:B------:R-:W-:-:S08]  /*8c30*/  DFMA R34, R24, 0.25, R34 ;  /* 0x3fd000001822782b */ /* 0x000fd00000000022 */
[----:B------:R-:W-:Y:S01]  /*8c40*/  DFMA R2, R2, 0.125, R34 ;  /* 0x3fc000000202782b */ /* 0x000fe20000000022 */
[----:B--2---:R-:W-:Y:S01]  /*8c50*/  IMAD.WIDE R16, R121, 0x8, R22 ;  /* 0x0000000879107825 */ /* 0x004fe200078e0216 */
[----:B------:R-:W-:Y:S01]  /*8c60*/  DFMA R32, R32, -UR66, R58 ;  /* 0x8000004220207c2b */ /* 0x000fe2000800003a */
[----:B------:R-:W0:Y:S04]  /*8c70*/  LDC R35, c[0x0][0x438] ;  /* 0x00010e00ff237b82 */ /* 0x000e280000000800 */
[----:B------:R1:W-:Y:S04]  /*8c80*/  STG.E.64 desc[UR24][R16.64], R2 ;  /* 0x0000000210007986 */ /* 0x0003e8000c101b18 */
[----:B------:R-:W2:Y:S01]  /*8c90*/  LDG.E R21, desc[UR24][R122.64] ;  /* 0x000000187a157981 */ /* 0x000ea2000c1e1900 */
[----:B------:R-:W-:-:S02]  /*8ca0*/  DFMA R32, R52, -UR68, R32 ;  /* 0x8000004434207c2b */ /* 0x000fc40008000020 */
[----:B------:R-:W-:-:S06]  /*8cb0*/  DADD R18, -R38, R36 ;  /* 0x0000000026127229 */ /* 0x000fcc0000000124 */
[----:B------:R-:W-:-:S08]  /*8cc0*/  DFMA R32, R28, -UR74, R32 ;  /* 0x8000004a1c207c2b */ /* 0x000fd00008000020 */
[----:B------:R-:W-:-:S08]  /*8cd0*/  DFMA R32, R30, -UR76, R32 ;  /* 0x8000004c1e207c2b */ /* 0x000fd00008000020 */
[----:B------:R-:W-:-:S08]  /*8ce0*/  DFMA R32, R24, 0.25, R32 ;  /* 0x3fd000001820782b */ /* 0x000fd00000000020 */
[----:B------:R-:W-:Y:S02]  /*8cf0*/  DFMA R18, R18, 0.125, R32 ;  /* 0x3fc000001212782b */ /* 0x000fe40000000020 */
[----:B-1----:R-:W-:Y:S01]  /*8d00*/  DADD R2, R48, -R44 ;  /* 0x0000000030027229 */ /* 0x002fe2000000082c */
[----:B--2---:R-:W-:-:S05]  /*8d10*/  IMAD.WIDE R20, R21, 0x8, R22 ;  /* 0x0000000815147825 */ /* 0x004fca00078e0216 */
[----:B------:R1:W-:Y:S04]  /*8d20*/  STG.E.64 desc[UR24][R20.64], R18 ;  /* 0x0000001214007986 */ /* 0x0003e8000c101b18 */
[----:B------:R-:W2:Y:S01]  /*8d30*/  LDG.E R115, desc[UR24][R114.64] ;  /* 0x0000001872737981 */ /* 0x000ea2000c1e1900 */
[----:B------:R-:W-:Y:S02]  /*8d40*/  DADD R16, R46, -R42 ;  /* 0x000000002e107229 */ /* 0x000fe4000000082a */
[----:B------:R-:W-:Y:S02]  /*8d50*/  DFMA R2, R2, UR48, R58 ;  /* 0x0000003002027c2b */ /* 0x000fe4000800003a */
[----:B------:R-:W-:-:S06]  /*8d60*/  DADD R36, R38, R36 ;  /* 0x0000000026247229 */ /* 0x000fcc0000000024 */
[----:B------:R-:W-:-:S08]  /*8d70*/  DFMA R2, R16, UR60, R2 ;  /* 0x0000003c10027c2b */ /* 0x000fd00008000002 */
[----:B------:R-:W-:-:S08]  /*8d80*/  DFMA R2, R28, -UR74, R2 ;  /* 0x8000004a1c027c2b */ /* 0x000fd00008000002 */
[----:B------:R-:W-:-:S08]  /*8d90*/  DFMA R2, R30, -UR76, R2 ;  /* 0x8000004c1e027c2b */ /* 0x000fd00008000002 */
[----:B------:R-:W-:-:S08]  /*8da0*/  DFMA R2, R24, -0.25, R2 ;  /* 0xbfd000001802782b */ /* 0x000fd00000000002 */
[----:B------:R-:W-:Y:S01]  /*8db0*/  DFMA R2, R36, 0.125, R2 ;  /* 0x3fc000002402782b */ /* 0x000fe20000000002 */
[----:B-1----:R-:W1:Y:S01]  /*8dc0*/  MUFU.RCP64H R19, 3 ;  /* 0x4008000000137908 */ /* 0x002e620000001800 */
[----:B------:R-:W-:Y:S01]  /*8dd0*/  IMAD.MOV.U32 R20, RZ, RZ, 0x0 ;  /* 0x00000000ff147424 */ /* 0x000fe200078e00ff */
[----:B------:R-:W-:Y:S01]  /*8de0*/  MOV R21, 0x40080000 ;  /* 0x4008000000157802 */ /* 0x000fe20000000f00 */
[----:B------:R-:W-:Y:S02]  /*8df0*/  IMAD.MOV.U32 R18, RZ, RZ, 0x1 ;  /* 0x00000001ff127424 */ /* 0x000fe400078e00ff */
[----:B--2---:R-:W-:-:S05]  /*8e00*/  IMAD.WIDE R16, R115, 0x8, R22 ;  /* 0x0000000873107825 */ /* 0x004fca00078e0216 */
[----:B------:R2:W-:Y:S04]  /*8e10*/  STG.E.64 desc[UR24][R16.64], R2 ;  /* 0x0000000210007986 */ /* 0x0005e8000c101b18 */
[----:B------:R-:W3:Y:S01]  /*8e20*/  LDG.E R117, desc[UR24][R116.64] ;  /* 0x0000001874757981 */ /* 0x000ee2000c1e1900 */
[----:B-1----:R-:W-:Y:S01]  /*8e30*/  DFMA R32, R18, -R20, 1 ;  /* 0x3ff000001220742b */ /* 0x002fe20000000814 */
[----:B------:R-:W-:Y:S01]  /*8e40*/  BSSY.RECONVERGENT B2, `(.L_x_498) ;  /* 0x0000025000027945 */ /* 0x000fe20003800200 */
[----:B------:R-:W-:Y:S02]  /*8e50*/  DADD R44, -R48, R44 ;  /* 0x00000000302c7229 */ /* 0x000fe4000000012c */
[----:B------:R-:W-:Y:S02]  /*8e60*/  DADD R42, -R46, R42 ;  /* 0x000000002e2a7229 */ /* 0x000fe4000000012a */
[----:B------:R-:W-:-:S02]  /*8e70*/  DMUL R158, R158, UR26 ;  /* 0x0000001a9e9e7c28 */ /* 0x000fc40008000000 */
[----:B------:R-:W-:Y:S01]  /*8e80*/  DFMA R32, R32, R32, R32 ;  /* 0x000000202020722b */ /* 0x000fe20000000020 */
[----:B--2---:R-:W1:Y:S01]  /*8e90*/  LDC.64 R16, c[0x0][0x3e0] ;  /* 0x0000f800ff107b82 */ /* 0x004e620000000a00 */
[----:B------:R-:W-:-:S04]  /*8ea0*/  DFMA R44, R44, UR48, R58 ;  /* 0x000000302c2c7c2b */ /* 0x000fc8000800003a */
[----:B------:R-:W-:Y:S02]  /*8eb0*/  DFMA R166, R156, R158, R154 ;  /* 0x0000009e9ca6722b */ /* 0x000fe4000000009a */
[----:B------:R-:W-:Y:S02]  /*8ec0*/  DFMA R32, R18, R32, R18 ;  /* 0x000000201220722b */ /* 0x000fe40000000012 */
[----:B------:R-:W-:-:S06]  /*8ed0*/  DFMA R42, R42, UR60, R44 ;  /* 0x0000003c2a2a7c2b */ /* 0x000fcc000800002c */
[----:B------:R-:W-:Y:S01]  /*8ee0*/  DFMA R20, R32, -R20, 1 ;  /* 0x3ff000002014742b */ /* 0x000fe20000000814 */
[----:B------:R-:W-:Y:S01]  /*8ef0*/  FSETP.GEU.AND P1, PT, |R167|, 6.5827683646048100446e-37, PT ;  /* 0x03600000a700780b */ /* 0x000fe20003f2e200 */
[----:B------:R-:W-:-:S06]  /*8f00*/  DFMA R42, R28, -UR74, R42 ;  /* 0x8000004a1c2a7c2b */ /* 0x000fcc000800002a */
[----:B------:R-:W-:Y:S01]  /*8f10*/  DFMA R32, R32, R20, R32 ;  /* 0x000000142020722b */ /* 0x000fe20000000020 */
[----:B-1----:R-:W-:Y:S01]  /*8f20*/  IMAD.WIDE R16, R0, 0x8, R16 ;  /* 0x0000000800107825 */ /* 0x002fe200078e0210 */
[----:B------:R-:W-:-:S03]  /*8f30*/  DFMA R42, R30, -UR76, R42 ;  /* 0x8000004c1e2a7c2b */ /* 0x000fc6000800002a */
[----:B0-----:R-:W-:-:S03]  /*8f40*/  IMAD.WIDE R18, R35, 0x8, R16 ;  /* 0x0000000823127825 */ /* 0x001fc600078e0210 */
[----:B------:R-:W-:Y:S02]  /*8f50*/  DMUL R2, R32, R166 ;  /* 0x000000a620027228 */ /* 0x000fe40000000000 */
[----:B------:R-:W-:Y:S01]  /*8f60*/  DFMA R42, R24, -0.25, R42 ;  /* 0xbfd00000182a782b */ /* 0x000fe2000000002a */
[----:B------:R-:W-:-:S05]  /*8f70*/  IMAD.WIDE R20, R35, 0x8, R18 ;  /* 0x0000000823147825 */ /* 0x000fca00078e0212 */
[----:B------:R-:W-:Y:S02]  /*8f80*/  DFMA R24, R2, -3, R166 ;  /* 0xc00800000218782b */ /* 0x000fe400000000a6 */
[----:B------:R-:W-:-:S06]  /*8f90*/  DFMA R42, R36, -0.125, R42 ;  /* 0xbfc00000242a782b */ /* 0x000fcc000000002a */
[----:B------:R-:W-:-:S10]  /*8fa0*/  DFMA R2, R32, R24, R2 ;  /* 0x000000182002722b */ /* 0x000fd40000000002 */
[----:B------:R-:W-:-:S05]  /*8fb0*/  FFMA R24, RZ, 2.125, R3 ;  /* 0x40080000ff187823 */ /* 0x000fca0000000003 */
[----:B------:R-:W-:Y:S01]  /*8fc0*/  FSETP.GT.AND P0, PT, |R24|, 1.469367938527859385e-39, PT ;  /* 0x001000001800780b */ /* 0x000fe20003f04200 */
[----:B---3--:R-:W-:-:S05]  /*8fd0*/  IMAD.WIDE R22, R117, 0x8, R22 ;  /* 0x0000000875167825 */ /* 0x008fca00078e0216 */
[----:B------:R0:W-:Y:S04]  /*8fe0*/  STG.E.64 desc[UR24][R22.64], R42 ;  /* 0x0000002a16007986 */ /* 0x0001e8000c101b18 */
[----:B------:R0:W-:Y:S04]  /*8ff0*/  STG.E.64 desc[UR24][R16.64], R14 ;  /* 0x0000000e10007986 */ /* 0x0001e8000c101b18 */
[----:B------:R0:W-:Y:S04]  /*9000*/  STG.E.64 desc[UR24][R18.64], R4 ;  /* 0x0000000412007986 */ /* 0x0001e8000c101b18 */
[----:B------:R0:W-:Y:S01]  /*9010*/  STG.E.64 desc[UR24][R20.64], R26 ;  /* 0x0000001a14007986 */ /* 0x0001e2000c101b18 */
[----:B------:R-:W-:Y:S05]  /*9020*/  @P0 BRA P1, `(.L_x_499) ;  /* 0x0000000000180947 */ /* 0x000fea0000800000 */
[----:B------:R-:W-:Y:S01]  /*9030*/  MOV R164, RZ ;  /* 0x000000ff00a47202 */ /* 0x000fe20000000f00 */
[----:B------:R-:W-:Y:S01]  /*9040*/  IMAD.MOV.U32 R165, RZ, RZ, 0x40080000 ;  /* 0x40080000ffa57424 */ /* 0x000fe200078e00ff */
[----:B------:R-:W-:-:S07]  /*9050*/  MOV R174, 0x9070 ;  /* 0x0000907000ae7802 */ /* 0x000fce0000000f00 */
[----:B0-----:R-:W-:Y:S05]  /*9060*/  CALL.REL.NOINC `($__internal_10_$__cuda_sm20_div_rn_f64_full) ;  /* 0x0000000000d07944 */ /* 0x001fea0003c00000 */
[----:B------:R-:W-:Y:S01]  /*9070*/  MOV R2, R26 ;  /* 0x0000001a00027202 */ /* 0x000fe20000000f00 */
[----:B------:R-:W-:-:S07]  /*9080*/  IMAD.MOV.U32 R3, RZ, RZ, R27 ;  /* 0x000000ffff037224 */ /* 0x000fce00078e001b */
.L_x_499:
[----:B------:R-:W-:Y:S05]  /*9090*/  BSYNC.RECONVERGENT B2 ;  /* 0x0000000000027941 */ /* 0x000fea0003800200 */
.L_x_498:
[----:B0-----:R-:W0:Y:S02]  /*90a0*/  LDC.64 R4, c[0x0][0x3e8] ;  /* 0x0000fa00ff047b82 */ /* 0x001e240000000a00 */
[----:B0-----:R-:W-:-:S05]  /*90b0*/  IMAD.WIDE R4, R0, 0x8, R4 ;  /* 0x0000000800047825 */ /* 0x001fca00078e0204 */
[----:B------:R0:W-:Y:S02]  /*90c0*/  STG.E.64 desc[UR24][R4.64], R2 ;  /* 0x0000000204007986 */ /* 0x0001e4000c101b18 */
.L_x_431:
[----:B------:R-:W-:Y:S05]  /*90d0*/  BSYNC.RECONVERGENT B0 ;  /* 0x0000000000007941 */ /* 0x000fea0003800200 */
.L_x_430:
[----:B------:R-:W1:Y:S02]  /*90e0*/  LDCU UR4, c[0x0][0x360] ;  /* 0x00006c00ff0477ac */ /* 0x000e640008000800 */
[----:B-1----:R-:W-:Y:S01]  /*90f0*/  IADD3 R0, PT, PT, R0, UR4, RZ ;  /* 0x0000000400007c10 */ /* 0x002fe2000fffe0ff */
[----:B------:R-:W-:Y:S06]  /*9100*/  BRA.U UP0, `(.L_x_500) ;  /* 0xffffff79005c7547 */ /* 0x000fec000b83ffff */
[----:B------:R-:W-:Y:S05]  /*9110*/  EXIT ;  /* 0x000000000000794d */ /* 0x000fea0003800000 */
        .weak           $__internal_9_$__cuda_sm20_dblrcp_rn_slowpath_v3
        .type           $__internal_9_$__cuda_sm20_dblrcp_rn_slowpath_v3,@function
        .size           $__internal_9_$__cuda_sm20_dblrcp_rn_slowpath_v3,($__internal_10_$__cuda_sm20_div_rn_f64_full - $__internal_9_$__cuda_sm20_dblrcp_rn_slowpath_v3)
$__internal_9_$__cuda_sm20_dblrcp_rn_slowpath_v3:
        /* <DEDUP_REMOVED lines=24> */
.L_x_503:
        /* <DEDUP_REMOVED lines=10> */
.L_x_501:
[----:B------:R-:W-:Y:S01]  /*9340*/  LOP3.LUT R3, R15, 0x80000, RZ, 0xfc, !PT ;  /* 0x000800000f037812 */ /* 0x000fe200078efcff */
[----:B------:R-:W-:-:S07]  /*9350*/  IMAD.MOV.U32 R2, RZ, RZ, R14 ;  /* 0x000000ffff027224 */ /* 0x000fce00078e000e */
.L_x_502:
[----:B------:R-:W-:Y:S01]  /*9360*/  MOV R0, R2 ;  /* 0x0000000200007202 */ /* 0x000fe20000000f00 */
[----:B------:R-:W-:Y:S01]  /*9370*/  IMAD.MOV.U32 R4, RZ, RZ, R3 ;  /* 0x000000ffff047224 */ /* 0x000fe200078e0003 */
[----:B------:R-:W-:Y:S01]  /*9380*/  MOV R2, R16 ;  /* 0x0000001000027202 */ /* 0x000fe20000000f00 */
[----:B------:R-:W-:-:S04]  /*9390*/  IMAD.MOV.U32 R3, RZ, RZ, 0x0 ;  /* 0x00000000ff037424 */ /* 0x000fc800078e00ff */
[----:B------:R-:W-:Y:S05]  /*93a0*/  RET.REL.NODEC R2 `(_Z38dvc_ScaLBL_D3Q19_AAodd_GreyscaleSC_MRTPiS_PdS0_S0_S0_S0_S0_S0_S0_S0_S0_S0_S0_ddddddddiii) ;  /* 0xffffff6c02147950 */ /* 0x000fea0003c3ffff */
        .weak           $__internal_10_$__cuda_sm20_div_rn_f64_full
        .type           $__internal_10_$__cuda_sm20_div_rn_f64_full,@function
        .size           $__internal_10_$__cuda_sm20_div_rn_f64_full,($__internal_11_$__cuda_sm20_dsqrt_rn_f64_mediumpath_v1 - $__internal_10_$__cuda_sm20_div_rn_f64_full)
$__internal_10_$__cuda_sm20_div_rn_f64_full:
[C---:B------:R-:W-:Y:S01]  /*93b0*/  FSETP.GEU.AND P0, PT, |R165|.reuse, 1.469367938527859385e-39, PT ;  /* 0x00100000a500780b */ /* 0x040fe20003f0e200 */
[----:B------:R-:W-:Y:S01]  /*93c0*/  IMAD.MOV.U32 R196, RZ, RZ, 0x1 ;  /* 0x00000001ffc47424 */ /* 0x000fe200078e00ff */
[----:B------:R-:W-:Y:S01]  /*93d0*/  LOP3.LUT R26, R165, 0x800fffff, RZ, 0xc0, !PT ;  /* 0x800fffffa51a7812 */ /* 0x000fe200078ec0ff */
[----:B------:R-:W-:Y:S01]  /*93e0*/  BSSY.RECONVERGENT B1, `(.L_x_504) ;  /* 0x0000055000017945 */ /* 0x000fe20003800200 */
[C---:B------:R-:W-:Y:S02]  /*93f0*/  FSETP.GEU.AND P3, PT, |R167|.reuse, 1.469367938527859385e-39, PT ;  /* 0x00100000a700780b */ /* 0x040fe40003f6e200 */
[----:B------:R-:W-:Y:S02]  /*9400*/  LOP3.LUT R27, R26, 0x3ff00000, RZ, 0xfc, !PT ;  /* 0x3ff000001a1b7812 */ /* 0x000fe400078efcff */
[----:B------:R-:W-:Y:S02]  /*9410*/  MOV R26, R164 ;  /* 0x000000a4001a7202 */ /* 0x000fe40000000f00 */
[----:B------:R-:W-:-:S02]  /*9420*/  LOP3.LUT R175, R167, 0x7ff00000, RZ, 0xc0, !PT ;  /* 0x7ff00000a7af7812 */ /* 0x000fc400078ec0ff */
[----:B------:R-:W-:Y:S01]  /*9430*/  LOP3.LUT R200, R165, 0x7ff00000, RZ, 0xc0, !PT ;  /* 0x7ff00000a5c87812 */ /* 0x000fe200078ec0ff */
[----:B------:R-:W-:-:S03]  /*9440*/  @!P0 DMUL R26, R164, 8.98846567431157953865e+307 ;  /* 0x7fe00000a41a8828 */ /* 0x000fc60000000000 */
[----:B------:R-:W-:Y:S02]  /*9450*/  ISETP.GE.U32.AND P2, PT, R175, R200, PT ;  /* 0x000000c8af00720c */ /* 0x000fe40003f46070 */
[----:B------:R-:W-:Y:S01]  /*9460*/  @!P3 LOP3.LUT R194, R165, 0x7ff00000, RZ, 0xc0, !PT ;  /* 0x7ff00000a5c2b812 */ /* 0x000fe200078ec0ff */
[----:B------:R-:W0:Y:S03]  /*9470*/  MUFU.RCP64H R197, R27 ;  /* 0x0000001b00c57308 */ /* 0x000e260000001800 */
[----:B------:R-:W-:Y:S02]  /*9480*/  @!P3 ISETP.GE.U32.AND P4, PT, R175, R194, PT ;  /* 0x000000c2af00b20c */ /* 0x000fe40003f86070 */
[----:B------:R-:W-:-:S04]  /*9490*/  MOV R194, 0x1ca00000 ;  /* 0x1ca0000000c27802 */ /* 0x000fc80000000f00 */
[----:B------:R-:W-:Y:S01]  /*94a0*/  SEL R195, R194, 0x63400000, !P2 ;  /* 0x63400000c2c37807 */ /* 0x000fe20005000000 */
[----:B0-----:R-:W-:-:S08]  /*94b0*/  DFMA R168, R196, -R26, 1 ;  /* 0x3ff00000c4a8742b */ /* 0x001fd0000000081a */
[----:B------:R-:W-:-:S08]  /*94c0*/  DFMA R168, R168, R168, R168 ;  /* 0x000000a8a8a8722b */ /* 0x000fd000000000a8 */
[----:B------:R-:W-:Y:S01]  /*94d0*/  DFMA R196, R196, R168, R196 ;  /* 0x000000a8c4c4722b */ /* 0x000fe200000000c4 */
[----:B------:R-:W-:Y:S01]  /*94e0*/  @!P3 SEL R169, R194, 0x63400000, !P4 ;  /* 0x63400000c2a9b807 */ /* 0x000fe20006000000 */
[----:B------:R-:W-:-:S03]  /*94f0*/  IMAD.MOV.U32 R168, RZ, RZ, R166 ;  /* 0x000000ffffa87224 */ /* 0x000fc600078e00a6 */
[--C-:B------:R-:W-:Y:S02]  /*9500*/  @!P3 LOP3.LUT R202, R169, 0x80000000, R167.reuse, 0xf8, !PT ;  /* 0x80000000a9cab812 */ /* 0x100fe400078ef8a7 */
[----:B------:R-:W-:Y:S01]  /*9510*/  LOP3.LUT R169, R195, 0x800fffff, R167, 0xf8, !PT ;  /* 0x800fffffc3a97812 */ /* 0x000fe200078ef8a7 */
[----:B------:R-:W-:Y:S01]  /*9520*/  DFMA R198, R196, -R26, 1 ;  /* 0x3ff00000c4c6742b */ /* 0x000fe2000000081a */
[----:B------:R-:W-:Y:S02]  /*9530*/  @!P3 LOP3.LUT R203, R202, 0x100000, RZ, 0xfc, !PT ;  /* 0x00100000cacbb812 */ /* 0x000fe400078efcff */
[----:B------:R-:W-:-:S05]  /*9540*/  @!P3 MOV R202, RZ ;  /* 0x000000ff00cab202 */ /* 0x000fca0000000f00 */
[----:B------:R-:W-:Y:S02]  /*9550*/  DFMA R196, R196, R198, R196 ;  /* 0x000000c6c4c4722b */ /* 0x000fe400000000c4 */
[----:B------:R-:W-:Y:S01]  /*9560*/  @!P3 DFMA R168, R168, 2, -R202 ;  /* 0x40000000a8a8b82b */ /* 0x000fe200000008ca */
[----:B------:R-:W-:Y:S01]  /*9570*/  IMAD.MOV.U32 R202, RZ, RZ, R175 ;  /* 0x000000ffffca7224 */ /* 0x000fe200078e00af */
[----:B------:R-:W-:Y:S02]  /*9580*/  MOV R203, R200 ;  /* 0x000000c800cb7202 */ /* 0x000fe40000000f00 */
[----:B------:R-:W-:-:S04]  /*9590*/  @!P0 LOP3.LUT R203, R27, 0x7ff00000, RZ, 0xc0, !PT ;  /* 0x7ff000001bcb8812 */ /* 0x000fc800078ec0ff */
[----:B------:R-:W-:Y:S01]  /*95a0*/  DMUL R198, R196, R168 ;  /* 0x000000a8c4c67228 */ /* 0x000fe20000000000 */
[----:B------:R-:W-:Y:S02]  /*95b0*/  IADD3 R204, PT, PT, R203, -0x1, RZ ;  /* 0xffffffffcbcc7810 */ /* 0x000fe40007ffe0ff */
[----:B------:R-:W-:-:S05]  /*95c0*/  @!P3 LOP3.LUT R202, R169, 0x7ff00000, RZ, 0xc0, !PT ;  /* 0x7ff00000a9cab812 */ /* 0x000fca00078ec0ff */
[----:B------:R-:W-:Y:S01]  /*95d0*/  VIADD R195, R202, 0xffffffff ;  /* 0xffffffffcac37836 */ /* 0x000fe20000000000 */
[----:B------:R-:W-:-:S04]  /*95e0*/  DFMA R200, R198, -R26, R168 ;  /* 0x8000001ac6c8722b */ /* 0x000fc800000000a8 */
[----:B------:R-:W-:-:S04]  /*95f0*/  ISETP.GT.U32.AND P0, PT, R195, 0x7feffffe, PT ;  /* 0x7feffffec300780c */ /* 0x000fc80003f04070 */
[----:B------:R-:W-:Y:S01]  /*9600*/  ISETP.GT.U32.OR P0, PT, R204, 0x7feffffe, P0 ;  /* 0x7feffffecc00780c */ /* 0x000fe20000704470 */
[----:B------:R-:W-:-:S12]  /*9610*/  DFMA R196, R196, R200, R198 ;  /* 0x000000c8c4c4722b */ /* 0x000fd800000000c6 */
[----:B------:R-:W-:Y:S05]  /*9620*/  @P0 BRA `(.L_x_505) ;  /* 0x00000000006c0947 */ /* 0x000fea0003800000 */
[----:B------:R-:W-:-:S04]  /*9630*/  LOP3.LUT R166, R165, 0x7ff00000, RZ, 0xc0, !PT ;  /* 0x7ff00000a5a67812 */ /* 0x000fc800078ec0ff */
[CC--:B------:R-:W-:Y:S02]  /*9640*/  VIADDMNMX R167, R175.reuse, -R166.reuse, 0xb9600000, !PT ;  /* 0xb9600000afa77446 */ /* 0x0c0fe400078009a6 */
[----:B------:R-:W-:Y:S01]  /*9650*/  ISETP.GE.U32.AND P0, PT, R175, R166, PT ;  /* 0x000000a6af00720c */ /* 0x000fe20003f06070 */
[----:B------:R-:W-:Y:S01]  /*9660*/  IMAD.MOV.U32 R166, RZ, RZ, RZ ;  /* 0x000000ffffa67224 */ /* 0x000fe200078e00ff */
[----:B------:R-:W-:Y:S02]  /*9670*/  VIMNMX R167, PT, PT, R167, 0x46a00000, PT ;  /* 0x46a00000a7a77848 */ /* 0x000fe40003fe0100 */
[----:B------:R-:W-:-:S05]  /*9680*/  SEL R194, R194, 0x63400000, !P0 ;  /* 0x63400000c2c27807 */ /* 0x000fca0004000000 */
[----:B------:R-:W-:-:S05]  /*9690*/  IMAD.IADD R175, R167, 0x1, -R194 ;  /* 0x00000001a7af7824 */ /* 0x000fca00078e0ac2 */
        /* <DEDUP_REMOVED lines=18> */
[----:B------:R-:W-:Y:S01]  /*97c0*/  FSEL R195, R165, R195, !P0 ;  /* 0x000000c3a5c37208 */ /* 0x000fe20004000000 */
[----:B------:R-:W-:Y:S06]  /*97d0*/  BRA `(.L_x_506) ;  /* 0x0000000000547947 */ /* 0x000fec0003800000 */
.L_x_505:
        /* <DEDUP_REMOVED lines=13> */
[----:B------:R-:W-:-:S03]  /*98b0*/  @P0 MOV R194, RZ ;  /* 0x000000ff00c20202 */ /* 0x000fc60000000f00 */
[----:B------:R-:W-:Y:S01]  /*98c0*/  @P0 IMAD.MOV.U32 R195, RZ, RZ, R26 ;  /* 0x000000ffffc30224 */ /* 0x000fe200078e001a */
[----:B------:R-:W-:Y:S06]  /*98d0*/  BRA `(.L_x_506) ;  /* 0x0000000000147947 */ /* 0x000fec0003800000 */
.L_x_508:
[----:B------:R-:W-:Y:S02]  /*98e0*/  LOP3.LUT R195, R165, 0x80000, RZ, 0xfc, !PT ;  /* 0x00080000a5c37812 */ /* 0x000fe400078efcff */
[----:B------:R-:W-:Y:S01]  /*98f0*/  MOV R194, R164 ;  /* 0x000000a400c27202 */ /* 0x000fe20000000f00 */
[----:B------:R-:W-:Y:S06]  /*9900*/  BRA `(.L_x_506) ;  /* 0x0000000000087947 */ /* 0x000fec0003800000 */
.L_x_507:
[----:B------:R-:W-:Y:S01]  /*9910*/  LOP3.LUT R195, R167, 0x80000, RZ, 0xfc, !PT ;  /* 0x00080000a7c37812 */ /* 0x000fe200078efcff */
[----:B------:R-:W-:-:S07]  /*9920*/  IMAD.MOV.U32 R194, RZ, RZ, R166 ;  /* 0x000000ffffc27224 */ /* 0x000fce00078e00a6 */
.L_x_506:
[----:B------:R-:W-:Y:S05]  /*9930*/  BSYNC.RECONVERGENT B1 ;  /* 0x0000000000017941 */ /* 0x000fea0003800200 */
.L_x_504:
[----:B------:R-:W-:Y:S01]  /*9940*/  HFMA2 R175, -RZ, RZ, 0, 0 ;  /* 0x00000000ffaf7431 */ /* 0x000fe200000001ff */
[----:B------:R-:W-:Y:S01]  /*9950*/  MOV R26, R194 ;  /* 0x000000c2001a7202 */ /* 0x000fe20000000f00 */
[----:B------:R-:W-:Y:S02]  /*9960*/  IMAD.MOV.U32 R27, RZ, RZ, R195 ;  /* 0x000000ffff1b7224 */ /* 0x000fe400078e00c3 */
[----:B------:R-:W-:Y:S05]  /*9970*/  RET.REL.NODEC R174 `(_Z38dvc_ScaLBL_D3Q19_AAodd_GreyscaleSC_MRTPiS_PdS0_S0_S0_S0_S0_S0_S0_S0_S0_S0_S0_ddddddddiii) ;  /* 0xffffff64aea07950 */ /* 0x000fea0003c3ffff */
        .weak           $__internal_11_$__cuda_sm20_dsqrt_rn_f64_mediumpath_v1
        .type           $__internal_11_$__cuda_sm20_dsqrt_rn_f64_mediumpath_v1,@function
        .size           $__internal_11_$__cuda_sm20_dsqrt_rn_f64_mediumpath_v1,(.L_x_525 - $__internal_11_$__cuda_sm20_dsqrt_rn_f64_mediumpath_v1)
$__internal_11_$__cuda_sm20_dsqrt_rn_f64_mediumpath_v1:
[----:B------:R-:W-:Y:S01]  /*9980*/  ISETP.GE.U32.AND P0, PT, R194, -0x3400000, PT ;  /* 0xfcc00000c200780c */ /* 0x000fe20003f06070 */
[----:B------:R-:W-:Y:S01]  /*9990*/  BSSY.RECONVERGENT B2, `(.L_x_509) ;  /* 0x0000026000027945 */ /* 0x000fe20003800200 */
[----:B------:R-:W-:Y:S01]  /*99a0*/  IMAD.MOV.U32 R175, RZ, RZ, R167 ;  /* 0x000000ffffaf7224 */ /* 0x000fe200078e00a7 */
[----:B------:R-:W-:Y:S01]  /*99b0*/  MOV R167, R165 ;  /* 0x000000a500a77202 */ /* 0x000fe20000000f00 */
[----:B------:R-:W-:-:S09]  /*99c0*/  IMAD.MOV.U32 R165, RZ, RZ, R27 ;  /* 0x000000ffffa57224 */ /* 0x000fd200078e001b */
        /* <DEDUP_REMOVED lines=9> */
.L_x_510:
        /* <DEDUP_REMOVED lines=24> */
.L_x_512:
[----:B------:R-:W-:-:S11]  /*9be0*/  DADD R164, R174, R174 ;  /* 0x00000000aea47229 */ /* 0x000fd600000000ae */
.L_x_511:
[----:B------:R-:W-:Y:S05]  /*9bf0*/  BSYNC.RECONVERGENT B2 ;  /* 0x0000000000027941 */ /* 0x000fea0003800200 */
.L_x_509:
[----:B------:R-:W-:-:S04]  /*9c00*/  MOV R27, 0x0 ;  /* 0x00000000001b7802 */ /* 0x000fc80000000f00 */
[----:B------:R-:W-:Y:S05]  /*9c10*/  RET.REL.NODEC R26 `(_Z38dvc_ScaLBL_D3Q19_AAodd_GreyscaleSC_MRTPiS_PdS0_S0_S0_S0_S0_S0_S0_S0_S0_S0_S0_ddddddddiii) ;  /* 0xffffff601af87950 */ /* 0x000fea0003c3ffff */
.L_x_513:
        /* <DEDUP_REMOVED lines=14> */
.L_x_525:


//--------------------- .nv.shared.reserved.0     --------------------------
	.section	.nv.shared.reserved.0,"aw",@nobits
	.weak		__nv_reservedSMEM_offset_0_alias
	.size		__nv_reservedSMEM_offset_0_alias, 0, 64
	.other		__nv_reservedSMEM_offset_0_alias,@"STO_CUDA_RESERVED_SHARED STV_DEFAULT"
__nv_reservedSMEM_offset_0_alias:
	.zero		0
	.zero		64


//--------------------- .nv.constant0._Z37dvc_ScaLBL_D3Q19_GreyscaleSC_GradientPiS_PdS0_iiiii --------------------------
	.section	.nv.constant0._Z37dvc_ScaLBL_D3Q19_GreyscaleSC_GradientPiS_PdS0_iiiii,"a",@progbits
	.sectionflags	@""
	.align	4
.nv.constant0._Z37dvc_ScaLBL_D3Q19_GreyscaleSC_GradientPiS_PdS0_iiiii:
	.zero		948


//--------------------- .nv.constant0._Z43dvc_ScaLBL_D3Q19_AAeven_GreyscaleSC_DensityPiPdS0_S0_S0_iii --------------------------
	.section	.nv.constant0._Z43dvc_ScaLBL_D3Q19_AAeven_GreyscaleSC_DensityPiPdS0_S0_S0_iii,"a",@progbits
	.sectionflags	@""
	.align	4
.nv.constant0._Z43dvc_ScaLBL_D3Q19_AAeven_GreyscaleSC_DensityPiPdS0_S0_S0_iii:
	.zero		948


//--------------------- .nv.constant0._Z42dvc_ScaLBL_D3Q19_AAodd_GreyscaleSC_DensityPiS_PdS0_S0_S0_iii --------------------------
	.section	.nv.constant0._Z42dvc_ScaLBL_D3Q19_AAodd_GreyscaleSC_DensityPiS_PdS0_S0_S0_iii,"a",@progbits
	.sectionflags	@""
	.align	4
.nv.constant0._Z42dvc_ScaLBL_D3Q19_AAodd_GreyscaleSC_DensityPiS_PdS0_S0_S0_iii:
	.zero		956


//--------------------- .nv.constant0._Z33dvc_ScaLBL_D3Q19_GreyscaleSC_InitPiPdS0_S0_S0_i --------------------------
	.section	.nv.constant0._Z33dvc_ScaLBL_D3Q19_GreyscaleSC_InitPiPdS0_S0_S0_i,"a",@progbits
	.sectionflags	@""
	.align	4
.nv.constant0._Z33dvc_ScaLBL_D3Q19_GreyscaleSC_InitPiPdS0_S0_S0_i:
	.zero		940


//--------------------- .nv.constant0._Z39dvc_ScaLBL_D3Q19_AAeven_GreyscaleSC_BGKPiPdS0_S0_S0_S0_S0_S0_S0_S0_S0_S0_S0_ddddddddiii --------------------------
	.section	.nv.constant0._Z39dvc_ScaLBL_D3Q19_AAeven_GreyscaleSC_BGKPiPdS0_S0_S0_S0_S0_S0_S0_S0_S0_S0_S0_ddddddddiii,"a",@progbits
	.sectionflags	@""
	.align	4
.nv.constant0._Z39dvc_ScaLBL_D3Q19_AAeven_GreyscaleSC_BGKPiPdS0_S0_S0_S0_S0_S0_S0_S0_S0_S0_S0_ddddddddiii:
	.zero		1076


//--------------------- .nv.constant0._Z38dvc_ScaLBL_D3Q19_AAodd_GreyscaleSC_BGKPiS_PdS0_S0_S0_S0_S0_S0_S0_S0_S0_S0_S0_ddddddddiii --------------------------
	.section	.nv.constant0._Z38dvc_ScaLBL_D3Q19_AAodd_GreyscaleSC_BGKPiS_PdS0_S0_S0_S0_S0_S0_S0_S0_S0_S0_S0_ddddddddiii,"a",@progbits
	.sectionflags	@""
	.align	4
.nv.constant0._Z38dvc_ScaLBL_D3Q19_AAodd_GreyscaleSC_BGKPiS_PdS0_S0_S0_S0_S0_S0_S0_S0_S0_S0_S0_ddddddddiii:
	.zero		1084


//--------------------- .nv.constant0._Z39dvc_ScaLBL_D3Q19_AAeven_GreyscaleSC_MRTPiPdS0_S0_S0_S0_S0_S0_S0_S0_S0_S0_S0_ddddddddiii --------------------------
	.section	.nv.constant0._Z39dvc_ScaLBL_D3Q19_AAeven_GreyscaleSC_MRTPiPdS0_S0_S0_S0_S0_S0_S0_S0_S0_S0_S0_ddddddddiii,"a",@progbits
	.sectionflags	@""
	.align	4
.nv.constant0._Z39dvc_ScaLBL_D3Q19_AAeven_GreyscaleSC_MRTPiPdS0_S0_S0_S0_S0_S0_S0_S0_S0_S0_S0_ddddddddiii:
	.zero		1076


//--------------------- .nv.constant0._Z38dvc_ScaLBL_D3Q19_AAodd_GreyscaleSC_MRTPiS_PdS0_S0_S0_S0_S0_S0_S0_S0_S0_S0_S0_ddddddddiii --------------------------
	.section	.nv.constant0._Z38dvc_ScaLBL_D3Q19_AAodd_GreyscaleSC_MRTPiS_PdS0_S0_S0_S0_S0_S0_S0_S0_S0_S0_S0_ddddddddiii,"a",@progbits
	.sectionflags	@""
	.align	4
.nv.constant0._Z38dvc_ScaLBL_D3Q19_AAodd_GreyscaleSC_MRTPiS_PdS0_S0_S0_S0_S0_S0_S0_S0_S0_S0_S0_ddddddddiii:
	.zero		1084


//--------------------- SYMBOLS --------------------------

	.type		.nv.reservedSmem.offset0,@object
	.size		.nv.reservedSmem.offset0,0x4
